	.target	sm_90a

	.elftype	@"ET_EXEC"


//--------------------- .note.nv.tkinfo           --------------------------
	.section	.note.nv.tkinfo,"",@"SHT_NOTE"
	.sectionflags	@"SHF_NOTE_NV_TKINFO"
	.tkinfo
        /*0018*/ 	.word	0x00000002
        /*0030*/ 	.string	""
        /*0030*/ 	.string	"ptxas"
        /*0030*/ 	.string	"Cuda compilation tools, release 13.0, V13.0.88"
        /*0030*/ 	.string	"Build cuda_13.0.r13.0/compiler.36424714_0"
        /*0030*/ 	.string	"-arch sm_90a -m 64 "



//--------------------- .note.nv.cuinfo           --------------------------
	.section	.note.nv.cuinfo,"",@"SHT_NOTE"
	.sectionflags	@"SHF_NOTE_NV_CUINFO"
        /*0018*/ 	.short	0x0002
        /*001a*/ 	.short	0x005a
        /*001c*/ 	.short	0x0082
	.zero		2


//--------------------- .nv.info                  --------------------------
	.section	.nv.info,"",@"SHT_CUDA_INFO"
	.align	4


	//----- nvinfo : EIATTR_REGCOUNT
	.align		4
        /*0000*/ 	.byte	0x04, 0x2f
        /*0002*/ 	.short	(.L_18 - .L_17)
	.align		4
.L_17:
        /*0004*/ 	.word	index@(_ZN7cutlass13device_kernelINS_4gemm6kernel13GemmUniversalIN4cute5tupleIJiiiiEEENS1_10collective13CollectiveMmaINS1_34MainloopSm90TmaGmmaWarpSpecializedILi3ENS5_IJNS4_1CILi1EEESB_SB_EEENS1_35KernelTmaWarpSpecializedCooperativeEEENS5_IJNSA_ILi256EEESF_NSA_ILi64EEEEEENS_10bfloat16_tENS5_IJlSB_lEEESI_SJ_NS4_8TiledMMAINS4_8MMA_AtomIJNS4_4SM904GMMA28MMA_64x256x16_F32BF16BF16_SSILNSN_5MajorE0ELSP_0ELNSN_7ScaleInE1ELSQ_1EEEEEENS4_6LayoutINS5_IJNSA_ILi2EEESB_SB_EEENS5_IJSB_NSA_ILi0EEESW_EEEEENS5_IJNS4_10UnderscoreESZ_SZ_EEEEENS4_13SM90_TMA_LOADENS4_14ComposedLayoutINS4_7SwizzleILi3ELi4ELi3EEENS4_18smem_ptr_flag_bitsILi16EEENST_INS5_IJNSA_ILi8EEESG_EEENS5_IJSG_SB_EEEEEEEvNS4_8identityES12_S1C_vS1D_EENS_8epilogue10collective18CollectiveEpilogueINS1F_22Sm90TmaWarpSpecializedILi4ELi2ELi16ELb1ELb0EEEJSH_NS5_IJNSA_ILi128EEENSA_ILi32EEEEEESI_SJ_SI_SJ_NS1F_6fusion15FusionCallbacksIS1J_NS1N_17LinCombPerRowBiasISI_fSI_SI_fLi8ELNS_15FloatRoundStyleE2EEESH_S1M_JEEES12_NS13_INS14_ILi2ELi4ELi3EEES17_NST_INS5_IJS18_S1L_EEENS5_IJS1L_SB_EEEEEEENS4_17SM75_U32x4_LDSM_NENS4_14SM90_TMA_STOREES1X_NS4_17SM90_U32x4_STSM_NENS4_9Copy_AtomIJS20_NS_6half_tEEEEvEEEvvEEEEvNT_6ParamsE)
        /*0008*/ 	.word	0x000000a8


	//----- nvinfo : EIATTR_FRAME_SIZE
	.align		4
.L_18:
        /*000c*/ 	.byte	0x04, 0x11
        /*000e*/ 	.short	(.L_20 - .L_19)
	.align		4
.L_19:
        /*0010*/ 	.word	index@(_ZN7cutlass13device_kernelINS_4gemm6kernel13GemmUniversalIN4cute5tupleIJiiiiEEENS1_10collective13CollectiveMmaINS1_34MainloopSm90TmaGmmaWarpSpecializedILi3ENS5_IJNS4_1CILi1EEESB_SB_EEENS1_35KernelTmaWarpSpecializedCooperativeEEENS5_IJNSA_ILi256EEESF_NSA_ILi64EEEEEENS_10bfloat16_tENS5_IJlSB_lEEESI_SJ_NS4_8TiledMMAINS4_8MMA_AtomIJNS4_4SM904GMMA28MMA_64x256x16_F32BF16BF16_SSILNSN_5MajorE0ELSP_0ELNSN_7ScaleInE1ELSQ_1EEEEEENS4_6LayoutINS5_IJNSA_ILi2EEESB_SB_EEENS5_IJSB_NSA_ILi0EEESW_EEEEENS5_IJNS4_10UnderscoreESZ_SZ_EEEEENS4_13SM90_TMA_LOADENS4_14ComposedLayoutINS4_7SwizzleILi3ELi4ELi3EEENS4_18smem_ptr_flag_bitsILi16EEENST_INS5_IJNSA_ILi8EEESG_EEENS5_IJSG_SB_EEEEEEEvNS4_8identityES12_S1C_vS1D_EENS_8epilogue10collective18CollectiveEpilogueINS1F_22Sm90TmaWarpSpecializedILi4ELi2ELi16ELb1ELb0EEEJSH_NS5_IJNSA_ILi128EEENSA_ILi32EEEEEESI_SJ_SI_SJ_NS1F_6fusion15FusionCallbacksIS1J_NS1N_17LinCombPerRowBiasISI_fSI_SI_fLi8ELNS_15FloatRoundStyleE2EEESH_S1M_JEEES12_NS13_INS14_ILi2ELi4ELi3EEES17_NST_INS5_IJS18_S1L_EEENS5_IJS1L_SB_EEEEEEENS4_17SM75_U32x4_LDSM_NENS4_14SM90_TMA_STOREES1X_NS4_17SM90_U32x4_STSM_NENS4_9Copy_AtomIJS20_NS_6half_tEEEEvEEEvvEEEEvNT_6ParamsE)
        /*0014*/ 	.word	0x000007d0


	//----- nvinfo : EIATTR_MIN_STACK_SIZE
	.align		4
.L_20:
        /*0018*/ 	.byte	0x04, 0x12
        /*001a*/ 	.short	(.L_22 - .L_21)
	.align		4
.L_21:
        /*001c*/ 	.word	index@(_ZN7cutlass13device_kernelINS_4gemm6kernel13GemmUniversalIN4cute5tupleIJiiiiEEENS1_10collective13CollectiveMmaINS1_34MainloopSm90TmaGmmaWarpSpecializedILi3ENS5_IJNS4_1CILi1EEESB_SB_EEENS1_35KernelTmaWarpSpecializedCooperativeEEENS5_IJNSA_ILi256EEESF_NSA_ILi64EEEEEENS_10bfloat16_tENS5_IJlSB_lEEESI_SJ_NS4_8TiledMMAINS4_8MMA_AtomIJNS4_4SM904GMMA28MMA_64x256x16_F32BF16BF16_SSILNSN_5MajorE0ELSP_0ELNSN_7ScaleInE1ELSQ_1EEEEEENS4_6LayoutINS5_IJNSA_ILi2EEESB_SB_EEENS5_IJSB_NSA_ILi0EEESW_EEEEENS5_IJNS4_10UnderscoreESZ_SZ_EEEEENS4_13SM90_TMA_LOADENS4_14ComposedLayoutINS4_7SwizzleILi3ELi4ELi3EEENS4_18smem_ptr_flag_bitsILi16EEENST_INS5_IJNSA_ILi8EEESG_EEENS5_IJSG_SB_EEEEEEEvNS4_8identityES12_S1C_vS1D_EENS_8epilogue10collective18CollectiveEpilogueINS1F_22Sm90TmaWarpSpecializedILi4ELi2ELi16ELb1ELb0EEEJSH_NS5_IJNSA_ILi128EEENSA_ILi32EEEEEESI_SJ_SI_SJ_NS1F_6fusion15FusionCallbacksIS1J_NS1N_17LinCombPerRowBiasISI_fSI_SI_fLi8ELNS_15FloatRoundStyleE2EEESH_S1M_JEEES12_NS13_INS14_ILi2ELi4ELi3EEES17_NST_INS5_IJS18_S1L_EEENS5_IJS1L_SB_EEEEEEENS4_17SM75_U32x4_LDSM_NENS4_14SM90_TMA_STOREES1X_NS4_17SM90_U32x4_STSM_NENS4_9Copy_AtomIJS20_NS_6half_tEEEEvEEEvvEEEEvNT_6ParamsE)
        /*0020*/ 	.word	0x000007d0
.L_22:


//--------------------- .nv.compat                --------------------------
	.section	.nv.compat,"",@"SHT_CUDA_COMPAT_INFO"
	.align	4
        /*0000*/ 	.byte	0x02, 0x09, 0x01, 0x00, 0x02, 0x02, 0x04, 0x00, 0x02, 0x05, 0x05, 0x00, 0x03, 0x07, 0x01, 0x01
        /*0010*/ 	.byte	0x02, 0x03, 0x01, 0x00, 0x02, 0x06, 0x01, 0x00, 0x04, 0x0b, 0x08, 0x00, 0x00, 0x00, 0x00, 0x00
        /*0020*/ 	.byte	0x00, 0x00, 0x00, 0x00


//--------------------- .nv.info._ZN7cutlass13device_kernelINS_4gemm6kernel13GemmUniversalIN4cute5tupleIJiiiiEEENS1_10collective13CollectiveMmaINS1_34MainloopSm90TmaGmmaWarpSpecializedILi3ENS5_IJNS4_1CILi1EEESB_SB_EEENS1_35KernelTmaWarpSpecializedCooperativeEEENS5_IJNSA_ILi256EEESF_NSA_ILi64EEEEEENS_10bfloat16_tENS5_IJlSB_lEEESI_SJ_NS4_8TiledMMAINS4_8MMA_AtomIJNS4_4SM904GMMA28MMA_64x256x16_F32BF16BF16_SSILNSN_5MajorE0ELSP_0ELNSN_7ScaleInE1ELSQ_1EEEEEENS4_6LayoutINS5_IJNSA_ILi2EEESB_SB_EEENS5_IJSB_NSA_ILi0EEESW_EEEEENS5_IJNS4_10UnderscoreESZ_SZ_EEEEENS4_13SM90_TMA_LOADENS4_14ComposedLayoutINS4_7SwizzleILi3ELi4ELi3EEENS4_18smem_ptr_flag_bitsILi16EEENST_INS5_IJNSA_ILi8EEESG_EEENS5_IJSG_SB_EEEEEEEvNS4_8identityES12_S1C_vS1D_EENS_8epilogue10collective18CollectiveEpilogueINS1F_22Sm90TmaWarpSpecializedILi4ELi2ELi16ELb1ELb0EEEJSH_NS5_IJNSA_ILi128EEENSA_ILi32EEEEEESI_SJ_SI_SJ_NS1F_6fusion15FusionCallbacksIS1J_NS1N_17LinCombPerRowBiasISI_fSI_SI_fLi8ELNS_15FloatRoundStyleE2EEESH_S1M_JEEES12_NS13_INS14_ILi2ELi4ELi3EEES17_NST_INS5_IJS18_S1L_EEENS5_IJS1L_SB_EEEEEEENS4_17SM75_U32x4_LDSM_NENS4_14SM90_TMA_STOREES1X_NS4_17SM90_U32x4_STSM_NENS4_9Copy_AtomIJS20_NS_6half_tEEEEvEEEvvEEEEvNT_6ParamsE --------------------------
	.section	.nv.info._ZN7cutlass13device_kernelINS_4gemm6kernel13GemmUniversalIN4cute5tupleIJiiiiEEENS1_10collective13CollectiveMmaINS1_34MainloopSm90TmaGmmaWarpSpecializedILi3ENS5_IJNS4_1CILi1EEESB_SB_EEENS1_35KernelTmaWarpSpecializedCooperativeEEENS5_IJNSA_ILi256EEESF_NSA_ILi64EEEEEENS_10bfloat16_tENS5_IJlSB_lEEESI_SJ_NS4_8TiledMMAINS4_8MMA_AtomIJNS4_4SM904GMMA28MMA_64x256x16_F32BF16BF16_SSILNSN_5MajorE0ELSP_0ELNSN_7ScaleInE1ELSQ_1EEEEEENS4_6LayoutINS5_IJNSA_ILi2EEESB_SB_EEENS5_IJSB_NSA_ILi0EEESW_EEEEENS5_IJNS4_10UnderscoreESZ_SZ_EEEEENS4_13SM90_TMA_LOADENS4_14ComposedLayoutINS4_7SwizzleILi3ELi4ELi3EEENS4_18smem_ptr_flag_bitsILi16EEENST_INS5_IJNSA_ILi8EEESG_EEENS5_IJSG_SB_EEEEEEEvNS4_8identityES12_S1C_vS1D_EENS_8epilogue10collective18CollectiveEpilogueINS1F_22Sm90TmaWarpSpecializedILi4ELi2ELi16ELb1ELb0EEEJSH_NS5_IJNSA_ILi128EEENSA_ILi32EEEEEESI_SJ_SI_SJ_NS1F_6fusion15FusionCallbacksIS1J_NS1N_17LinCombPerRowBiasISI_fSI_SI_fLi8ELNS_15FloatRoundStyleE2EEESH_S1M_JEEES12_NS13_INS14_ILi2ELi4ELi3EEES17_NST_INS5_IJS18_S1L_EEENS5_IJS1L_SB_EEEEEEENS4_17SM75_U32x4_LDSM_NENS4_14SM90_TMA_STOREES1X_NS4_17SM90_U32x4_STSM_NENS4_9Copy_AtomIJS20_NS_6half_tEEEEvEEEvvEEEEvNT_6ParamsE,"",@"SHT_CUDA_INFO"
	.sectionflags	@""
	.align	4


	//----- nvinfo : EIATTR_CUDA_API_VERSION
	.align		4
        /*0000*/ 	.byte	0x04, 0x37
        /*0002*/ 	.short	(.L_24 - .L_23)
.L_23:
        /*0004*/ 	.word	0x00000082


	//----- nvinfo : EIATTR_KPARAM_INFO
	.align		4
.L_24:
        /*0008*/ 	.byte	0x04, 0x17
        /*000a*/ 	.short	(.L_26 - .L_25)
.L_25:
        /*000c*/ 	.word	0x00000000
        /*0010*/ 	.short	0x0000
        /*0012*/ 	.short	0x0070
        /*0014*/ 	.byte	0x00, 0xf0, 0x01, 0x1c


	//----- nvinfo : EIATTR_SPARSE_MMA_MASK
	.align		4
.L_26:
        /*0018*/ 	.byte	0x03, 0x50
        /*001a*/ 	.short	0x0000


	//----- nvinfo : EIATTR_MAXREG_COUNT
	.align		4
        /*001c*/ 	.byte	0x03, 0x1b
        /*001e*/ 	.short	0x00a8


	//----- nvinfo : EIATTR_NUM_BARRIERS
	.align		4
        /*0020*/ 	.byte	0x02, 0x4c
        /*0022*/ 	.byte	0x02
	.zero		1


	//----- nvinfo : EIATTR_EXTERNS
	.align		4
        /*0024*/ 	.byte	0x04, 0x0f
        /*0026*/ 	.short	(.L_28 - .L_27)


	//   ....[0]....
	.align		4
.L_27:
        /*0028*/ 	.word	index@(__assertfail)


	//----- nvinfo : EIATTR_ANNOTATIONS
	.align		4
.L_28:
        /*002c*/ 	.byte	0x04, 0x55
        /*002e*/ 	.short	(.L_30 - .L_29)


	//   ....[0]....
.L_29:
        /*0030*/ 	.word	0x00000001
        /*0034*/ 	.byte	0x50, 0x0a, 0x00, 0x00, 0x01, 0x00, 0x00, 0x00, 0x60, 0x0a, 0x00, 0x00, 0x01, 0x00, 0x00, 0x00
        /* <DEDUP_REMOVED lines=703> */
        /*2c34*/ 	.byte	0x70, 0x6f, 0x01, 0x00


	//----- nvinfo : EIATTR_MERCURY_ISA_VERSION
	.align		4
.L_30:
        /*2c38*/ 	.byte	0x03, 0x5f
        /*2c3a*/ 	.short	0x0101


	//----- nvinfo : EIATTR_INT_WARP_WIDE_INSTR_OFFSETS
	.align		4
        /*2c3c*/ 	.byte	0x04, 0x31
        /*2c3e*/ 	.short	(.L_32 - .L_31)


	//   ....[0]....
.L_31:
        /*2c40*/ 	.word	0x000008b0


	//   ....[1]....
        /*2c44*/ 	.word	0x000008d0


	//   ....[2]....
        /*2c48*/ 	.word	0x00000970


	//----- nvinfo : EIATTR_COOP_GROUP_MASK_REGIDS
	.align		4
.L_32:
        /*2c4c*/ 	.byte	0x04, 0x29
        /*2c4e*/ 	.short	(.L_34 - .L_33)


	//   ....[0]....
.L_33:
        /*2c50*/ 	.word	0xffffffff


	//   ....[1]....
        /*2c54*/ 	.word	0xffffffff


	//   ....[2]....
        /*2c58*/ 	.word	0xffffffff


	//   ....[3]....
        /*2c5c*/ 	.word	0xffffffff


	//   ....[4]....
        /*2c60*/ 	.word	0xffffffff


	//   ....[5]....
        /*2c64*/ 	.word	0xffffffff


	//----- nvinfo : EIATTR_COOP_GROUP_INSTR_OFFSETS
	.align		4
.L_34:
        /*2c68*/ 	.byte	0x04, 0x28
        /*2c6a*/ 	.short	(.L_36 - .L_35)


	//   ....[0]....
.L_35:
        /*2c6c*/ 	.word	0x00000080


	//   ....[1]....
        /*2c70*/ 	.word	0x00000090


	//   ....[2]....
        /*2c74*/ 	.word	0x00000450


	//   ....[3]....
        /*2c78*/ 	.word	0x000005c0


	//   ....[4]....
        /*2c7c*/ 	.word	0x000007b0


	//   ....[5]....
        /*2c80*/ 	.word	0x000015c0


	//----- nvinfo : EIATTR_REG_RECONFIG
	.align		4
.L_36:
        /*2c84*/ 	.byte	0x01, 0x54
	.zero		2


	//----- nvinfo : EIATTR_SYSCALL_OFFSETS
	.align		4
        /*2c88*/ 	.byte	0x04, 0x46
        /*2c8a*/ 	.short	(.L_38 - .L_37)


	//   ....[0]....
.L_37:
        /*2c8c*/ 	.word	0x00001780


	//   ....[1]....
        /*2c90*/ 	.word	0x000096c0


	//   ....[2]....
        /*2c94*/ 	.word	0x000097b0


	//----- nvinfo : EIATTR_MBARRIER_INSTR_OFFSETS
	.align		4
.L_38:
        /*2c98*/ 	.byte	0x04, 0x39
        /*2c9a*/ 	.short	(.L_40 - .L_39)


	//   ....[0]....
.L_39:
        /*2c9c*/ 	.word	0x00000550
        /*2ca0*/ 	.word	0x000000ff
        /*2ca4*/ 	.word	0x00000000
        /*2ca8*/ 	.short	0x0100
        /*2caa*/ 	.byte	0x08
	.zero		1


	//   ....[1]....
        /*2cac*/ 	.word	0x00000560
        /*2cb0*/ 	.word	0x000000ff
        /*2cb4*/ 	.word	0x00000018
        /*2cb8*/ 	.short	0x0100
        /*2cba*/ 	.byte	0x08
	.zero		1


	//   ....[2]....
        /*2cbc*/ 	.word	0x00000570
        /*2cc0*/ 	.word	0x000000ff
        /*2cc4*/ 	.word	0x00000008
        /*2cc8*/ 	.short	0x0100
        /*2cca*/ 	.byte	0x08
	.zero		1


	//   ....[3]....
        /*2ccc*/ 	.word	0x00000580
        /*2cd0*/ 	.word	0x000000ff
        /*2cd4*/ 	.word	0x00000020
        /*2cd8*/ 	.short	0x0100
        /*2cda*/ 	.byte	0x08
	.zero		1


	//   ....[4]....
        /*2cdc*/ 	.word	0x00000590
        /*2ce0*/ 	.word	0x000000ff
        /*2ce4*/ 	.word	0x00000010
        /*2ce8*/ 	.short	0x0100
        /*2cea*/ 	.byte	0x08
	.zero		1


	//   ....[5]....
        /*2cec*/ 	.word	0x000005a0
        /*2cf0*/ 	.word	0x000000ff
        /*2cf4*/ 	.word	0x00000028
        /*2cf8*/ 	.short	0x0100
        /*2cfa*/ 	.byte	0x08
	.zero		1


	//   ....[6]....
        /*2cfc*/ 	.word	0x000006e0
        /*2d00*/ 	.word	0x000000ff
        /*2d04*/ 	.word	0x00000030
        /*2d08*/ 	.short	0x0100
        /*2d0a*/ 	.byte	0x08
	.zero		1


	//   ....[7]....
        /*2d0c*/ 	.word	0x000006f0
        /*2d10*/ 	.word	0x000000ff
        /*2d14*/ 	.word	0x00000050
        /*2d18*/ 	.short	0x0100
        /*2d1a*/ 	.byte	0x08
	.zero		1


	//   ....[8]....
        /*2d1c*/ 	.word	0x00000700
        /*2d20*/ 	.word	0x000000ff
        /*2d24*/ 	.word	0x00000038
        /*2d28*/ 	.short	0x0100
        /*2d2a*/ 	.byte	0x08
	.zero		1


	//   ....[9]....
        /*2d2c*/ 	.word	0x00000710
        /*2d30*/ 	.word	0x000000ff
        /*2d34*/ 	.word	0x00000058
        /*2d38*/ 	.short	0x0100
        /*2d3a*/ 	.byte	0x08
	.zero		1


	//   ....[10]....
        /*2d3c*/ 	.word	0x00000720
        /*2d40*/ 	.word	0x000000ff
        /*2d44*/ 	.word	0x00000040
        /*2d48*/ 	.short	0x0100
        /*2d4a*/ 	.byte	0x08
	.zero		1


	//   ....[11]....
        /*2d4c*/ 	.word	0x00000730
        /*2d50*/ 	.word	0x000000ff
        /*2d54*/ 	.word	0x00000060
        /*2d58*/ 	.short	0x0100
        /*2d5a*/ 	.byte	0x08
	.zero		1


	//   ....[12]....
        /*2d5c*/ 	.word	0x00000740
        /*2d60*/ 	.word	0x000000ff
        /*2d64*/ 	.word	0x00000048
        /*2d68*/ 	.short	0x0100
        /*2d6a*/ 	.byte	0x08
	.zero		1


	//   ....[13]....
        /*2d6c*/ 	.word	0x00000750
        /*2d70*/ 	.word	0x000000ff
        /*2d74*/ 	.word	0x00000068
        /*2d78*/ 	.short	0x0100
        /*2d7a*/ 	.byte	0x08
	.zero		1


	//   ....[14]....
        /*2d7c*/ 	.word	0x00000a20
        /*2d80*/ 	.word	0x000000ff
        /*2d84*/ 	.word	0x00000070
        /*2d88*/ 	.short	0x0100
        /*2d8a*/ 	.byte	0x08
	.zero		1


	//   ....[15]....
        /*2d8c*/ 	.word	0x00000a90
        /*2d90*/ 	.word	0x000000ff
        /*2d94*/ 	.word	0x00000078
        /*2d98*/ 	.short	0x0100
        /*2d9a*/ 	.byte	0x08
	.zero		1


	//   ....[16]....
        /*2d9c*/ 	.word	0x00001820
        /*2da0*/ 	.word	0x00000003
        /*2da4*/ 	.word	0x00000000
        /*2da8*/ 	.short	0x010a
        /*2daa*/ 	.byte	0x3f
	.zero		1


	//   ....[17]....
        /*2dac*/ 	.word	0x00001860
        /*2db0*/ 	.word	0x00000003
        /*2db4*/ 	.word	0x00000000
        /*2db8*/ 	.short	0x010a
        /*2dba*/ 	.byte	0x3f
	.zero		1


	//   ....[18]....
        /*2dbc*/ 	.word	0x00004fe0
        /*2dc0*/ 	.word	0x000000ff
        /*2dc4*/ 	.word	0x00000000
        /*2dc8*/ 	.short	0x010a
        /*2dca*/ 	.byte	0x04
	.zero		1


	//   ....[19]....
        /*2dcc*/ 	.word	0x00005020
        /*2dd0*/ 	.word	0x000000ff
        /*2dd4*/ 	.word	0x00000000
        /*2dd8*/ 	.short	0x010a
        /*2dda*/ 	.byte	0x04
	.zero		1


	//   ....[20]....
        /*2ddc*/ 	.word	0x000092a0
        /*2de0*/ 	.word	0x000000ff
        /*2de4*/ 	.word	0x00000000
        /*2de8*/ 	.short	0x0101
        /*2dea*/ 	.byte	0x04
	.zero		1


	//   ....[21]....
        /*2dec*/ 	.word	0x00009480
        /*2df0*/ 	.word	0x000000ff
        /*2df4*/ 	.word	0x00000000
        /*2df8*/ 	.short	0x0101
        /*2dfa*/ 	.byte	0x06
	.zero		1


	//   ....[22]....
        /*2dfc*/ 	.word	0x0000a180
        /*2e00*/ 	.word	0x000000ff
        /*2e04*/ 	.word	0x00000030
        /*2e08*/ 	.short	0x010a
        /*2e0a*/ 	.byte	0x32
	.zero		1


	//   ....[23]....
        /*2e0c*/ 	.word	0x0000ab90
        /*2e10*/ 	.word	0x000000ff
        /*2e14*/ 	.word	0x00000000
        /*2e18*/ 	.short	0x0101
        /*2e1a*/ 	.byte	0x04
	.zero		1


	//   ....[24]....
        /*2e1c*/ 	.word	0x0000ac60
        /*2e20*/ 	.word	0x0000000b
        /*2e24*/ 	.word	0x00000030
        /*2e28*/ 	.short	0x010a
        /*2e2a*/ 	.byte	0x3f
	.zero		1


	//   ....[25]....
        /*2e2c*/ 	.word	0x0000b3a0
        /*2e30*/ 	.word	0x000000ff
        /*2e34*/ 	.word	0x00000000
        /*2e38*/ 	.short	0x0101
        /*2e3a*/ 	.byte	0x04
	.zero		1


	//   ....[26]....
        /*2e3c*/ 	.word	0x0000b480
        /*2e40*/ 	.word	0x0000000b
        /*2e44*/ 	.word	0x00000030
        /*2e48*/ 	.short	0x010a
        /*2e4a*/ 	.byte	0x3f
	.zero		1


	//   ....[27]....
        /*2e4c*/ 	.word	0x0000bcf0
        /*2e50*/ 	.word	0x000000ff
        /*2e54*/ 	.word	0x00000000
        /*2e58*/ 	.short	0x0101
        /*2e5a*/ 	.byte	0x04
	.zero		1


	//   ....[28]....
        /*2e5c*/ 	.word	0x0000bdc0
        /*2e60*/ 	.word	0x0000000d
        /*2e64*/ 	.word	0x00000030
        /*2e68*/ 	.short	0x010a
        /*2e6a*/ 	.byte	0x3f
	.zero		1


	//   ....[29]....
        /*2e6c*/ 	.word	0x0000c540
        /*2e70*/ 	.word	0x000000ff
        /*2e74*/ 	.word	0x00000000
        /*2e78*/ 	.short	0x0101
        /*2e7a*/ 	.byte	0x04
	.zero		1


	//   ....[30]....
        /*2e7c*/ 	.word	0x0000c610
        /*2e80*/ 	.word	0x0000000d
        /*2e84*/ 	.word	0x00000030
        /*2e88*/ 	.short	0x010a
        /*2e8a*/ 	.byte	0x3f
	.zero		1


	//   ....[31]....
        /*2e8c*/ 	.word	0x0000ce70
        /*2e90*/ 	.word	0x000000ff
        /*2e94*/ 	.word	0x00000000
        /*2e98*/ 	.short	0x0101
        /*2e9a*/ 	.byte	0x04
	.zero		1


	//   ....[32]....
        /*2e9c*/ 	.word	0x0000cf50
        /*2ea0*/ 	.word	0x0000000d
        /*2ea4*/ 	.word	0x00000030
        /*2ea8*/ 	.short	0x010a
        /*2eaa*/ 	.byte	0x3f
	.zero		1


	//   ....[33]....
        /*2eac*/ 	.word	0x0000d6a0
        /*2eb0*/ 	.word	0x000000ff
        /*2eb4*/ 	.word	0x00000000
        /*2eb8*/ 	.short	0x0101
        /*2eba*/ 	.byte	0x04
	.zero		1


	//   ....[34]....
        /*2ebc*/ 	.word	0x0000d780
        /*2ec0*/ 	.word	0x0000000d
        /*2ec4*/ 	.word	0x00000030
        /*2ec8*/ 	.short	0x010a
        /*2eca*/ 	.byte	0x3f
	.zero		1


	//   ....[35]....
        /*2ecc*/ 	.word	0x0000dfd0
        /*2ed0*/ 	.word	0x000000ff
        /*2ed4*/ 	.word	0x00000000
        /*2ed8*/ 	.short	0x0101
        /*2eda*/ 	.byte	0x04
	.zero		1


	//   ....[36]....
        /*2edc*/ 	.word	0x0000e0b0
        /*2ee0*/ 	.word	0x0000000d
        /*2ee4*/ 	.word	0x00000030
        /*2ee8*/ 	.short	0x010a
        /*2eea*/ 	.byte	0x3f
	.zero		1


	//   ....[37]....
        /*2eec*/ 	.word	0x0000e800
        /*2ef0*/ 	.word	0x000000ff
        /*2ef4*/ 	.word	0x00000000
        /*2ef8*/ 	.short	0x0101
        /*2efa*/ 	.byte	0x04
	.zero		1


	//   ....[38]....
        /*2efc*/ 	.word	0x0000e8e0
        /*2f00*/ 	.word	0x0000000d
        /*2f04*/ 	.word	0x00000030
        /*2f08*/ 	.short	0x010a
        /*2f0a*/ 	.byte	0x3f
	.zero		1


	//   ....[39]....
        /*2f0c*/ 	.word	0x0000f130
        /*2f10*/ 	.word	0x000000ff
        /*2f14*/ 	.word	0x00000000
        /*2f18*/ 	.short	0x0101
        /*2f1a*/ 	.byte	0x04
	.zero		1


	//   ....[40]....
        /*2f1c*/ 	.word	0x0000f210
        /*2f20*/ 	.word	0x0000000d
        /*2f24*/ 	.word	0x00000030
        /*2f28*/ 	.short	0x010a
        /*2f2a*/ 	.byte	0x3f
	.zero		1


	//   ....[41]....
        /*2f2c*/ 	.word	0x0000f960
        /*2f30*/ 	.word	0x000000ff
        /*2f34*/ 	.word	0x00000000
        /*2f38*/ 	.short	0x0101
        /*2f3a*/ 	.byte	0x04
	.zero		1


	//   ....[42]....
        /*2f3c*/ 	.word	0x0000fa40
        /*2f40*/ 	.word	0x0000000d
        /*2f44*/ 	.word	0x00000030
        /*2f48*/ 	.short	0x010a
        /*2f4a*/ 	.byte	0x3f
	.zero		1


	//   ....[43]....
        /*2f4c*/ 	.word	0x00010290
        /*2f50*/ 	.word	0x000000ff
        /*2f54*/ 	.word	0x00000000
        /*2f58*/ 	.short	0x0101
        /*2f5a*/ 	.byte	0x04
	.zero		1


	//   ....[44]....
        /*2f5c*/ 	.word	0x00010370
        /*2f60*/ 	.word	0x0000000d
        /*2f64*/ 	.word	0x00000030
        /*2f68*/ 	.short	0x010a
        /*2f6a*/ 	.byte	0x3f
	.zero		1


	//   ....[45]....
        /*2f6c*/ 	.word	0x00010ac0
        /*2f70*/ 	.word	0x000000ff
        /*2f74*/ 	.word	0x00000000
        /*2f78*/ 	.short	0x0101
        /*2f7a*/ 	.byte	0x04
	.zero		1


	//   ....[46]....
        /*2f7c*/ 	.word	0x00010ba0
        /*2f80*/ 	.word	0x0000000d
        /*2f84*/ 	.word	0x00000030
        /*2f88*/ 	.short	0x010a
        /*2f8a*/ 	.byte	0x3f
	.zero		1


	//   ....[47]....
        /*2f8c*/ 	.word	0x000113f0
        /*2f90*/ 	.word	0x000000ff
        /*2f94*/ 	.word	0x00000000
        /*2f98*/ 	.short	0x0101
        /*2f9a*/ 	.byte	0x04
	.zero		1


	//   ....[48]....
        /*2f9c*/ 	.word	0x000114d0
        /*2fa0*/ 	.word	0x0000000d
        /*2fa4*/ 	.word	0x00000030
        /*2fa8*/ 	.short	0x010a
        /*2faa*/ 	.byte	0x3f
	.zero		1


	//   ....[49]....
        /*2fac*/ 	.word	0x00011c20
        /*2fb0*/ 	.word	0x000000ff
        /*2fb4*/ 	.word	0x00000000
        /*2fb8*/ 	.short	0x0101
        /*2fba*/ 	.byte	0x04
	.zero		1


	//   ....[50]....
        /*2fbc*/ 	.word	0x00011d00
        /*2fc0*/ 	.word	0x0000000d
        /*2fc4*/ 	.word	0x00000030
        /*2fc8*/ 	.short	0x010a
        /*2fca*/ 	.byte	0x3f
	.zero		1


	//   ....[51]....
        /*2fcc*/ 	.word	0x00012550
        /*2fd0*/ 	.word	0x000000ff
        /*2fd4*/ 	.word	0x00000000
        /*2fd8*/ 	.short	0x0101
        /*2fda*/ 	.byte	0x04
	.zero		1


	//   ....[52]....
        /*2fdc*/ 	.word	0x00012620
        /*2fe0*/ 	.word	0x00000000
        /*2fe4*/ 	.word	0x00000030
        /*2fe8*/ 	.short	0x010a
        /*2fea*/ 	.byte	0x3f
	.zero		1


	//   ....[53]....
        /*2fec*/ 	.word	0x00012d30
        /*2ff0*/ 	.word	0x000000ff
        /*2ff4*/ 	.word	0x00000000
        /*2ff8*/ 	.short	0x0101
        /*2ffa*/ 	.byte	0x04
	.zero		1


	//   ....[54]....
        /*2ffc*/ 	.word	0x00013710
        /*3000*/ 	.word	0x000000ff
        /*3004*/ 	.word	0x00000000
        /*3008*/ 	.short	0x0101
        /*300a*/ 	.byte	0x04
	.zero		1


	//   ....[55]....
        /*300c*/ 	.word	0x00013e50
        /*3010*/ 	.word	0x000000ff
        /*3014*/ 	.word	0x00000078
        /*3018*/ 	.short	0x010a
        /*301a*/ 	.byte	0x04
	.zero		1


	//   ....[56]....
        /*301c*/ 	.word	0x00014250
        /*3020*/ 	.word	0x000000ff
        /*3024*/ 	.word	0x00000050
        /*3028*/ 	.short	0x010a
        /*302a*/ 	.byte	0x0d
	.zero		1


	//   ....[57]....
        /*302c*/ 	.word	0x00014340
        /*3030*/ 	.word	0x000000ff
        /*3034*/ 	.word	0x00000030
        /*3038*/ 	.short	0x010b
        /*303a*/ 	.byte	0x0d
	.zero		1


	//   ....[58]....
        /*303c*/ 	.word	0x000143a0
        /*3040*/ 	.word	0x000000ff
        /*3044*/ 	.word	0x00000000
        /*3048*/ 	.short	0x0101
        /*304a*/ 	.byte	0x1e
	.zero		1


	//   ....[59]....
        /*304c*/ 	.word	0x000143d0
        /*3050*/ 	.word	0x000000ff
        /*3054*/ 	.word	0x00000058
        /*3058*/ 	.short	0x010a
        /*305a*/ 	.byte	0x0d
	.zero		1


	//   ....[60]....
        /*305c*/ 	.word	0x000144e0
        /*3060*/ 	.word	0x000000ff
        /*3064*/ 	.word	0x00000038
        /*3068*/ 	.short	0x010b
        /*306a*/ 	.byte	0x0d
	.zero		1


	//   ....[61]....
        /*306c*/ 	.word	0x00014550
        /*3070*/ 	.word	0x000000ff
        /*3074*/ 	.word	0x00000000
        /*3078*/ 	.short	0x0101
        /*307a*/ 	.byte	0x1d
	.zero		1


	//   ....[62]....
        /*307c*/ 	.word	0x00014580
        /*3080*/ 	.word	0x000000ff
        /*3084*/ 	.word	0x00000060
        /*3088*/ 	.short	0x010a
        /*308a*/ 	.byte	0x0d
	.zero		1


	//   ....[63]....
        /*308c*/ 	.word	0x00014680
        /*3090*/ 	.word	0x000000ff
        /*3094*/ 	.word	0x00000040
        /*3098*/ 	.short	0x010b
        /*309a*/ 	.byte	0x0d
	.zero		1


	//   ....[64]....
        /*309c*/ 	.word	0x000146e0
        /*30a0*/ 	.word	0x000000ff
        /*30a4*/ 	.word	0x00000000
        /*30a8*/ 	.short	0x0101
        /*30aa*/ 	.byte	0x16
	.zero		1


	//   ....[65]....
        /*30ac*/ 	.word	0x00014710
        /*30b0*/ 	.word	0x000000ff
        /*30b4*/ 	.word	0x00000068
        /*30b8*/ 	.short	0x010a
        /*30ba*/ 	.byte	0x0d
	.zero		1


	//   ....[66]....
        /*30bc*/ 	.word	0x00014810
        /*30c0*/ 	.word	0x000000ff
        /*30c4*/ 	.word	0x00000048
        /*30c8*/ 	.short	0x010b
        /*30ca*/ 	.byte	0x0d
	.zero		1


	//   ....[67]....
        /*30cc*/ 	.word	0x00014880
        /*30d0*/ 	.word	0x000000ff
        /*30d4*/ 	.word	0x00000000
        /*30d8*/ 	.short	0x0101
        /*30da*/ 	.byte	0x17
	.zero		1


	//   ....[68]....
        /*30dc*/ 	.word	0x000148c0
        /*30e0*/ 	.word	0x000000ff
        /*30e4*/ 	.word	0x00000050
        /*30e8*/ 	.short	0x010a
        /*30ea*/ 	.byte	0x0d
	.zero		1


	//   ....[69]....
        /*30ec*/ 	.word	0x000149b0
        /*30f0*/ 	.word	0x000000ff
        /*30f4*/ 	.word	0x00000030
        /*30f8*/ 	.short	0x010b
        /*30fa*/ 	.byte	0x0d
	.zero		1


	//   ....[70]....
        /*30fc*/ 	.word	0x000149f0
        /*3100*/ 	.word	0x000000ff
        /*3104*/ 	.word	0x00000000
        /*3108*/ 	.short	0x0101
        /*310a*/ 	.byte	0x1e
	.zero		1


	//   ....[71]....
        /*310c*/ 	.word	0x00014a20
        /*3110*/ 	.word	0x000000ff
        /*3114*/ 	.word	0x00000058
        /*3118*/ 	.short	0x010a
        /*311a*/ 	.byte	0x0d
	.zero		1


	//   ....[72]....
        /*311c*/ 	.word	0x00014b20
        /*3120*/ 	.word	0x000000ff
        /*3124*/ 	.word	0x00000038
        /*3128*/ 	.short	0x010b
        /*312a*/ 	.byte	0x0d
	.zero		1


	//   ....[73]....
        /*312c*/ 	.word	0x00014b60
        /*3130*/ 	.word	0x000000ff
        /*3134*/ 	.word	0x00000000
        /*3138*/ 	.short	0x0101
        /*313a*/ 	.byte	0x1d
	.zero		1


	//   ....[74]....
        /*313c*/ 	.word	0x00014ba0
        /*3140*/ 	.word	0x000000ff
        /*3144*/ 	.word	0x00000060
        /*3148*/ 	.short	0x010a
        /*314a*/ 	.byte	0x0d
	.zero		1


	//   ....[75]....
        /*314c*/ 	.word	0x00014c90
        /*3150*/ 	.word	0x000000ff
        /*3154*/ 	.word	0x00000040
        /*3158*/ 	.short	0x010b
        /*315a*/ 	.byte	0x0d
	.zero		1


	//   ....[76]....
        /*315c*/ 	.word	0x00014cd0
        /*3160*/ 	.word	0x000000ff
        /*3164*/ 	.word	0x00000000
        /*3168*/ 	.short	0x0101
        /*316a*/ 	.byte	0x16
	.zero		1


	//   ....[77]....
        /*316c*/ 	.word	0x00014d00
        /*3170*/ 	.word	0x000000ff
        /*3174*/ 	.word	0x00000068
        /*3178*/ 	.short	0x010a
        /*317a*/ 	.byte	0x0d
	.zero		1


	//   ....[78]....
        /*317c*/ 	.word	0x00014e00
        /*3180*/ 	.word	0x000000ff
        /*3184*/ 	.word	0x00000048
        /*3188*/ 	.short	0x010b
        /*318a*/ 	.byte	0x0d
	.zero		1


	//   ....[79]....
        /*318c*/ 	.word	0x00014e40
        /*3190*/ 	.word	0x000000ff
        /*3194*/ 	.word	0x00000000
        /*3198*/ 	.short	0x0101
        /*319a*/ 	.byte	0x17
	.zero		1


	//   ....[80]....
        /*319c*/ 	.word	0x00014e80
        /*31a0*/ 	.word	0x000000ff
        /*31a4*/ 	.word	0x00000050
        /*31a8*/ 	.short	0x010a
        /*31aa*/ 	.byte	0x0d
	.zero		1


	//   ....[81]....
        /*31ac*/ 	.word	0x00014f80
        /*31b0*/ 	.word	0x000000ff
        /*31b4*/ 	.word	0x00000030
        /*31b8*/ 	.short	0x010b
        /*31ba*/ 	.byte	0x0d
	.zero		1


	//   ....[82]....
        /*31bc*/ 	.word	0x00014fc0
        /*31c0*/ 	.word	0x000000ff
        /*31c4*/ 	.word	0x00000000
        /*31c8*/ 	.short	0x0101
        /*31ca*/ 	.byte	0x1e
	.zero		1


	//   ....[83]....
        /*31cc*/ 	.word	0x00014ff0
        /*31d0*/ 	.word	0x000000ff
        /*31d4*/ 	.word	0x00000058
        /*31d8*/ 	.short	0x010a
        /*31da*/ 	.byte	0x0d
	.zero		1


	//   ....[84]....
        /*31dc*/ 	.word	0x000150f0
        /*31e0*/ 	.word	0x000000ff
        /*31e4*/ 	.word	0x00000038
        /*31e8*/ 	.short	0x010b
        /*31ea*/ 	.byte	0x0d
	.zero		1


	//   ....[85]....
        /*31ec*/ 	.word	0x00015130
        /*31f0*/ 	.word	0x000000ff
        /*31f4*/ 	.word	0x00000000
        /*31f8*/ 	.short	0x0101
        /*31fa*/ 	.byte	0x1d
	.zero		1


	//   ....[86]....
        /*31fc*/ 	.word	0x00015170
        /*3200*/ 	.word	0x000000ff
        /*3204*/ 	.word	0x00000060
        /*3208*/ 	.short	0x010a
        /*320a*/ 	.byte	0x0d
	.zero		1


	//   ....[87]....
        /*320c*/ 	.word	0x00015270
        /*3210*/ 	.word	0x000000ff
        /*3214*/ 	.word	0x00000040
        /*3218*/ 	.short	0x010b
        /*321a*/ 	.byte	0x0d
	.zero		1


	//   ....[88]....
        /*321c*/ 	.word	0x000152b0
        /*3220*/ 	.word	0x000000ff
        /*3224*/ 	.word	0x00000000
        /*3228*/ 	.short	0x0101
        /*322a*/ 	.byte	0x16
	.zero		1


	//   ....[89]....
        /*322c*/ 	.word	0x000152e0
        /*3230*/ 	.word	0x000000ff
        /*3234*/ 	.word	0x00000068
        /*3238*/ 	.short	0x010a
        /*323a*/ 	.byte	0x0d
	.zero		1


	//   ....[90]....
        /*323c*/ 	.word	0x000153e0
        /*3240*/ 	.word	0x000000ff
        /*3244*/ 	.word	0x00000048
        /*3248*/ 	.short	0x010b
        /*324a*/ 	.byte	0x0d
	.zero		1


	//   ....[91]....
        /*324c*/ 	.word	0x00015420
        /*3250*/ 	.word	0x000000ff
        /*3254*/ 	.word	0x00000000
        /*3258*/ 	.short	0x0101
        /*325a*/ 	.byte	0x17
	.zero		1


	//   ....[92]....
        /*325c*/ 	.word	0x00015460
        /*3260*/ 	.word	0x000000ff
        /*3264*/ 	.word	0x00000050
        /*3268*/ 	.short	0x010a
        /*326a*/ 	.byte	0x0d
	.zero		1


	//   ....[93]....
        /*326c*/ 	.word	0x00015560
        /*3270*/ 	.word	0x000000ff
        /*3274*/ 	.word	0x00000030
        /*3278*/ 	.short	0x010b
        /*327a*/ 	.byte	0x0d
	.zero		1


	//   ....[94]....
        /*327c*/ 	.word	0x000155a0
        /*3280*/ 	.word	0x000000ff
        /*3284*/ 	.word	0x00000000
        /*3288*/ 	.short	0x0101
        /*328a*/ 	.byte	0x1e
	.zero		1


	//   ....[95]....
        /*328c*/ 	.word	0x000155d0
        /*3290*/ 	.word	0x000000ff
        /*3294*/ 	.word	0x00000058
        /*3298*/ 	.short	0x010a
        /*329a*/ 	.byte	0x0d
	.zero		1


	//   ....[96]....
        /*329c*/ 	.word	0x000156d0
        /*32a0*/ 	.word	0x000000ff
        /*32a4*/ 	.word	0x00000038
        /*32a8*/ 	.short	0x010b
        /*32aa*/ 	.byte	0x0d
	.zero		1


	//   ....[97]....
        /*32ac*/ 	.word	0x00015710
        /*32b0*/ 	.word	0x000000ff
        /*32b4*/ 	.word	0x00000000
        /*32b8*/ 	.short	0x0101
        /*32ba*/ 	.byte	0x1d
	.zero		1


	//   ....[98]....
        /*32bc*/ 	.word	0x00015750
        /*32c0*/ 	.word	0x000000ff
        /*32c4*/ 	.word	0x00000060
        /*32c8*/ 	.short	0x010a
        /*32ca*/ 	.byte	0x0d
	.zero		1


	//   ....[99]....
        /*32cc*/ 	.word	0x00015850
        /*32d0*/ 	.word	0x000000ff
        /*32d4*/ 	.word	0x00000040
        /*32d8*/ 	.short	0x010b
        /*32da*/ 	.byte	0x0d
	.zero		1


	//   ....[100]....
        /*32dc*/ 	.word	0x00015890
        /*32e0*/ 	.word	0x000000ff
        /*32e4*/ 	.word	0x00000000
        /*32e8*/ 	.short	0x0101
        /*32ea*/ 	.byte	0x16
	.zero		1


	//   ....[101]....
        /*32ec*/ 	.word	0x000158c0
        /*32f0*/ 	.word	0x000000ff
        /*32f4*/ 	.word	0x00000068
        /*32f8*/ 	.short	0x010a
        /*32fa*/ 	.byte	0x0d
	.zero		1


	//   ....[102]....
        /*32fc*/ 	.word	0x000159c0
        /*3300*/ 	.word	0x000000ff
        /*3304*/ 	.word	0x00000048
        /*3308*/ 	.short	0x010b
        /*330a*/ 	.byte	0x0d
	.zero		1


	//   ....[103]....
        /*330c*/ 	.word	0x00015a10
        /*3310*/ 	.word	0x000000ff
        /*3314*/ 	.word	0x00000000
        /*3318*/ 	.short	0x0101
        /*331a*/ 	.byte	0x17
	.zero		1


	//   ....[104]....
        /*331c*/ 	.word	0x00016110
        /*3320*/ 	.word	0x00000000
        /*3324*/ 	.word	0x00000050
        /*3328*/ 	.short	0x010a
        /*332a*/ 	.byte	0x3f
	.zero		1


	//   ....[105]....
        /*332c*/ 	.word	0x00016150
        /*3330*/ 	.word	0x00000000
        /*3334*/ 	.word	0x00000058
        /*3338*/ 	.short	0x010a
        /*333a*/ 	.byte	0x3f
	.zero		1


	//   ....[106]....
        /*333c*/ 	.word	0x00016190
        /*3340*/ 	.word	0x00000000
        /*3344*/ 	.word	0x00000060
        /*3348*/ 	.short	0x010a
        /*334a*/ 	.byte	0x3f
	.zero		1


	//   ....[107]....
        /*334c*/ 	.word	0x000161f0
        /*3350*/ 	.word	0x00000000
        /*3354*/ 	.word	0x00000068
        /*3358*/ 	.short	0x010a
        /*335a*/ 	.byte	0x3f
	.zero		1


	//   ....[108]....
        /*335c*/ 	.word	0x00016520
        /*3360*/ 	.word	0x0000000d
        /*3364*/ 	.word	0x00000018
        /*3368*/ 	.short	0x010a
        /*336a*/ 	.byte	0x3f
	.zero		1


	//   ....[109]....
        /*336c*/ 	.word	0x00016870
        /*3370*/ 	.word	0x00000002
        /*3374*/ 	.word	0x00000078
        /*3378*/ 	.short	0x0101
        /*337a*/ 	.byte	0x3f
	.zero		1


	//   ....[110]....
        /*337c*/ 	.word	0x00017020
        /*3380*/ 	.word	0x00000005
        /*3384*/ 	.word	0x00000000
        /*3388*/ 	.short	0x010a
        /*338a*/ 	.byte	0x3f
	.zero		1


	//   ....[111]....
        /*338c*/ 	.word	0x000170b0
        /*3390*/ 	.word	0x00000007
        /*3394*/ 	.word	0x00000000
        /*3398*/ 	.short	0x010a
        /*339a*/ 	.byte	0x3f
	.zero		1


	//   ....[112]....
        /*339c*/ 	.word	0x00017140
        /*33a0*/ 	.word	0x00000003
        /*33a4*/ 	.word	0x00000000
        /*33a8*/ 	.short	0x010a
        /*33aa*/ 	.byte	0x3f
	.zero		1


	//   ....[113]....
        /*33ac*/ 	.word	0x000171a0
        /*33b0*/ 	.word	0x00000003
        /*33b4*/ 	.word	0x00000000
        /*33b8*/ 	.short	0x010a
        /*33ba*/ 	.byte	0x3f
	.zero		1


	//   ....[114]....
        /*33bc*/ 	.word	0x00017200
        /*33c0*/ 	.word	0x00000004
        /*33c4*/ 	.word	0x00000000
        /*33c8*/ 	.short	0x010a
        /*33ca*/ 	.byte	0x3f
	.zero		1


	//   ....[115]....
        /*33cc*/ 	.word	0x00017260
        /*33d0*/ 	.word	0x00000008
        /*33d4*/ 	.word	0x00000030
        /*33d8*/ 	.short	0x010a
        /*33da*/ 	.byte	0x3f
	.zero		1


	//   ....[116]....
        /*33dc*/ 	.word	0x000172b0
        /*33e0*/ 	.word	0x0000000b
        /*33e4*/ 	.word	0x00000030
        /*33e8*/ 	.short	0x010a
        /*33ea*/ 	.byte	0x3f
	.zero		1


	//   ....[117]....
        /*33ec*/ 	.word	0x00017300
        /*33f0*/ 	.word	0x0000000b
        /*33f4*/ 	.word	0x00000030
        /*33f8*/ 	.short	0x010a
        /*33fa*/ 	.byte	0x3f
	.zero		1


	//   ....[118]....
        /*33fc*/ 	.word	0x00017350
        /*3400*/ 	.word	0x0000000d
        /*3404*/ 	.word	0x00000030
        /*3408*/ 	.short	0x010a
        /*340a*/ 	.byte	0x3f
	.zero		1


	//   ....[119]....
        /*340c*/ 	.word	0x000173a0
        /*3410*/ 	.word	0x0000000d
        /*3414*/ 	.word	0x00000030
        /*3418*/ 	.short	0x010a
        /*341a*/ 	.byte	0x3f
	.zero		1


	//   ....[120]....
        /*341c*/ 	.word	0x000173f0
        /*3420*/ 	.word	0x0000000d
        /*3424*/ 	.word	0x00000030
        /*3428*/ 	.short	0x010a
        /*342a*/ 	.byte	0x3f
	.zero		1


	//   ....[121]....
        /*342c*/ 	.word	0x00017440
        /*3430*/ 	.word	0x0000000d
        /*3434*/ 	.word	0x00000030
        /*3438*/ 	.short	0x010a
        /*343a*/ 	.byte	0x3f
	.zero		1


	//   ....[122]....
        /*343c*/ 	.word	0x00017490
        /*3440*/ 	.word	0x0000000d
        /*3444*/ 	.word	0x00000030
        /*3448*/ 	.short	0x010a
        /*344a*/ 	.byte	0x3f
	.zero		1


	//   ....[123]....
        /*344c*/ 	.word	0x000174e0
        /*3450*/ 	.word	0x0000000d
        /*3454*/ 	.word	0x00000030
        /*3458*/ 	.short	0x010a
        /*345a*/ 	.byte	0x3f
	.zero		1


	//   ....[124]....
        /*345c*/ 	.word	0x00017530
        /*3460*/ 	.word	0x0000000d
        /*3464*/ 	.word	0x00000030
        /*3468*/ 	.short	0x010a
        /*346a*/ 	.byte	0x3f
	.zero		1


	//   ....[125]....
        /*346c*/ 	.word	0x00017580
        /*3470*/ 	.word	0x0000000d
        /*3474*/ 	.word	0x00000030
        /*3478*/ 	.short	0x010a
        /*347a*/ 	.byte	0x3f
	.zero		1


	//   ....[126]....
        /*347c*/ 	.word	0x000175d0
        /*3480*/ 	.word	0x0000000d
        /*3484*/ 	.word	0x00000030
        /*3488*/ 	.short	0x010a
        /*348a*/ 	.byte	0x3f
	.zero		1


	//   ....[127]....
        /*348c*/ 	.word	0x00017620
        /*3490*/ 	.word	0x0000000d
        /*3494*/ 	.word	0x00000030
        /*3498*/ 	.short	0x010a
        /*349a*/ 	.byte	0x3f
	.zero		1


	//   ....[128]....
        /*349c*/ 	.word	0x00017670
        /*34a0*/ 	.word	0x0000000d
        /*34a4*/ 	.word	0x00000030
        /*34a8*/ 	.short	0x010a
        /*34aa*/ 	.byte	0x3f
	.zero		1


	//   ....[129]....
        /*34ac*/ 	.word	0x000176c0
        /*34b0*/ 	.word	0x0000000d
        /*34b4*/ 	.word	0x00000030
        /*34b8*/ 	.short	0x010a
        /*34ba*/ 	.byte	0x3f
	.zero		1


	//   ....[130]....
        /*34bc*/ 	.word	0x00017710
        /*34c0*/ 	.word	0x00000000
        /*34c4*/ 	.word	0x00000030
        /*34c8*/ 	.short	0x010a
        /*34ca*/ 	.byte	0x3f
	.zero		1


	//   ....[131]....
        /*34cc*/ 	.word	0x00017770
        /*34d0*/ 	.word	0x00000005
        /*34d4*/ 	.word	0x00000078
        /*34d8*/ 	.short	0x010a
        /*34da*/ 	.byte	0x3f
	.zero		1


	//   ....[132]....
        /*34dc*/ 	.word	0x000177d0
        /*34e0*/ 	.word	0x00000003
        /*34e4*/ 	.word	0x00000050
        /*34e8*/ 	.short	0x010a
        /*34ea*/ 	.byte	0x3f
	.zero		1


	//   ....[133]....
        /*34ec*/ 	.word	0x00017830
        /*34f0*/ 	.word	0x00000003
        /*34f4*/ 	.word	0x00000058
        /*34f8*/ 	.short	0x010a
        /*34fa*/ 	.byte	0x3f
	.zero		1


	//   ....[134]....
        /*34fc*/ 	.word	0x00017890
        /*3500*/ 	.word	0x00000003
        /*3504*/ 	.word	0x00000060
        /*3508*/ 	.short	0x010a
        /*350a*/ 	.byte	0x3f
	.zero		1


	//   ....[135]....
        /*350c*/ 	.word	0x000178f0
        /*3510*/ 	.word	0x00000003
        /*3514*/ 	.word	0x00000068
        /*3518*/ 	.short	0x010a
        /*351a*/ 	.byte	0x3f
	.zero		1


	//   ....[136]....
        /*351c*/ 	.word	0x00017950
        /*3520*/ 	.word	0x00000004
        /*3524*/ 	.word	0x00000050
        /*3528*/ 	.short	0x010a
        /*352a*/ 	.byte	0x3f
	.zero		1


	//   ....[137]....
        /*352c*/ 	.word	0x000179b0
        /*3530*/ 	.word	0x00000004
        /*3534*/ 	.word	0x00000058
        /*3538*/ 	.short	0x010a
        /*353a*/ 	.byte	0x3f
	.zero		1


	//   ....[138]....
        /*353c*/ 	.word	0x00017a10
        /*3540*/ 	.word	0x00000004
        /*3544*/ 	.word	0x00000060
        /*3548*/ 	.short	0x010a
        /*354a*/ 	.byte	0x3f
	.zero		1


	//   ....[139]....
        /*354c*/ 	.word	0x00017a70
        /*3550*/ 	.word	0x00000004
        /*3554*/ 	.word	0x00000068
        /*3558*/ 	.short	0x010a
        /*355a*/ 	.byte	0x3f
	.zero		1


	//   ....[140]....
        /*355c*/ 	.word	0x00017ad0
        /*3560*/ 	.word	0x00000005
        /*3564*/ 	.word	0x00000050
        /*3568*/ 	.short	0x010a
        /*356a*/ 	.byte	0x3f
	.zero		1


	//   ....[141]....
        /*356c*/ 	.word	0x00017b30
        /*3570*/ 	.word	0x00000005
        /*3574*/ 	.word	0x00000058
        /*3578*/ 	.short	0x010a
        /*357a*/ 	.byte	0x3f
	.zero		1


	//   ....[142]....
        /*357c*/ 	.word	0x00017b90
        /*3580*/ 	.word	0x00000005
        /*3584*/ 	.word	0x00000060
        /*3588*/ 	.short	0x010a
        /*358a*/ 	.byte	0x3f
	.zero		1


	//   ....[143]....
        /*358c*/ 	.word	0x00017bf0
        /*3590*/ 	.word	0x00000005
        /*3594*/ 	.word	0x00000068
        /*3598*/ 	.short	0x010a
        /*359a*/ 	.byte	0x3f
	.zero		1


	//   ....[144]....
        /*359c*/ 	.word	0x00017c50
        /*35a0*/ 	.word	0x00000002
        /*35a4*/ 	.word	0x00000050
        /*35a8*/ 	.short	0x010a
        /*35aa*/ 	.byte	0x3f
	.zero		1


	//   ....[145]....
        /*35ac*/ 	.word	0x00017cb0
        /*35b0*/ 	.word	0x00000002
        /*35b4*/ 	.word	0x00000058
        /*35b8*/ 	.short	0x010a
        /*35ba*/ 	.byte	0x3f
	.zero		1


	//   ....[146]....
        /*35bc*/ 	.word	0x00017d10
        /*35c0*/ 	.word	0x00000002
        /*35c4*/ 	.word	0x00000060
        /*35c8*/ 	.short	0x010a
        /*35ca*/ 	.byte	0x3f
	.zero		1


	//   ....[147]....
        /*35cc*/ 	.word	0x00017d70
        /*35d0*/ 	.word	0x00000002
        /*35d4*/ 	.word	0x00000068
        /*35d8*/ 	.short	0x010a
        /*35da*/ 	.byte	0x3f
	.zero		1


	//   ....[148]....
        /*35dc*/ 	.word	0x00017dc0
        /*35e0*/ 	.word	0x00000000
        /*35e4*/ 	.word	0x00000050
        /*35e8*/ 	.short	0x010a
        /*35ea*/ 	.byte	0x3f
	.zero		1


	//   ....[149]....
        /*35ec*/ 	.word	0x00017e10
        /*35f0*/ 	.word	0x00000000
        /*35f4*/ 	.word	0x00000058
        /*35f8*/ 	.short	0x010a
        /*35fa*/ 	.byte	0x3f
	.zero		1


	//   ....[150]....
        /*35fc*/ 	.word	0x00017e60
        /*3600*/ 	.word	0x00000000
        /*3604*/ 	.word	0x00000060
        /*3608*/ 	.short	0x010a
        /*360a*/ 	.byte	0x3f
	.zero		1


	//   ....[151]....
        /*360c*/ 	.word	0x00017f30
        /*3610*/ 	.word	0x0000000d
        /*3614*/ 	.word	0x00000018
        /*3618*/ 	.short	0x010a
        /*361a*/ 	.byte	0x3f
	.zero		1


	//   ....[152]....
        /*361c*/ 	.word	0x00018000
        /*3620*/ 	.word	0x00000005
        /*3624*/ 	.word	0x00000000
        /*3628*/ 	.short	0x010a
        /*362a*/ 	.byte	0x3f
	.zero		1


	//   ....[153]....
        /*362c*/ 	.word	0x00018050
        /*3630*/ 	.word	0x00000007
        /*3634*/ 	.word	0x00000000
        /*3638*/ 	.short	0x010a
        /*363a*/ 	.byte	0x3f
	.zero		1


	//----- nvinfo : EIATTR_NUM_MBARRIERS
	.align		4
.L_40:
        /*363c*/ 	.byte	0x03, 0x38
        /*363e*/ 	.short	0x0010


	//----- nvinfo : EIATTR_EXIT_INSTR_OFFSETS
	.align		4
        /*3640*/ 	.byte	0x04, 0x1c
        /*3642*/ 	.short	(.L_42 - .L_41)


	//   ....[0]....
.L_41:
        /*3644*/ 	.word	0x00017190


	//----- nvinfo : EIATTR_MAX_THREADS
	.align		4
.L_42:
        /*3648*/ 	.byte	0x04, 0x05
        /*364a*/ 	.short	(.L_44 - .L_43)
.L_43:
        /*364c*/ 	.word	0x00000180
        /*3650*/ 	.word	0x00000001
        /*3654*/ 	.word	0x00000001


	//----- nvinfo : EIATTR_CRS_STACK_SIZE
	.align		4
.L_44:
        /*3658*/ 	.byte	0x04, 0x1e
        /*365a*/ 	.short	(.L_46 - .L_45)
.L_45:
        /*365c*/ 	.word	0x00000000


	//----- nvinfo : EIATTR_CBANK_PARAM_SIZE
	.align		4
.L_46:
        /*3660*/ 	.byte	0x03, 0x19
        /*3662*/ 	.short	0x0770


	//----- nvinfo : EIATTR_PARAM_CBANK
	.align		4
        /*3664*/ 	.byte	0x04, 0x0a
        /*3666*/ 	.short	(.L_48 - .L_47)
	.align		4
.L_47:
        /*3668*/ 	.word	index@(.nv.constant0._ZN7cutlass13device_kernelINS_4gemm6kernel13GemmUniversalIN4cute5tupleIJiiiiEEENS1_10collective13CollectiveMmaINS1_34MainloopSm90TmaGmmaWarpSpecializedILi3ENS5_IJNS4_1CILi1EEESB_SB_EEENS1_35KernelTmaWarpSpecializedCooperativeEEENS5_IJNSA_ILi256EEESF_NSA_ILi64EEEEEENS_10bfloat16_tENS5_IJlSB_lEEESI_SJ_NS4_8TiledMMAINS4_8MMA_AtomIJNS4_4SM904GMMA28MMA_64x256x16_F32BF16BF16_SSILNSN_5MajorE0ELSP_0ELNSN_7ScaleInE1ELSQ_1EEEEEENS4_6LayoutINS5_IJNSA_ILi2EEESB_SB_EEENS5_IJSB_NSA_ILi0EEESW_EEEEENS5_IJNS4_10UnderscoreESZ_SZ_EEEEENS4_13SM90_TMA_LOADENS4_14ComposedLayoutINS4_7SwizzleILi3ELi4ELi3EEENS4_18smem_ptr_flag_bitsILi16EEENST_INS5_IJNSA_ILi8EEESG_EEENS5_IJSG_SB_EEEEEEEvNS4_8identityES12_S1C_vS1D_EENS_8epilogue10collective18CollectiveEpilogueINS1F_22Sm90TmaWarpSpecializedILi4ELi2ELi16ELb1ELb0EEEJSH_NS5_IJNSA_ILi128EEENSA_ILi32EEEEEESI_SJ_SI_SJ_NS1F_6fusion15FusionCallbacksIS1J_NS1N_17LinCombPerRowBiasISI_fSI_SI_fLi8ELNS_15FloatRoundStyleE2EEESH_S1M_JEEES12_NS13_INS14_ILi2ELi4ELi3EEES17_NST_INS5_IJS18_S1L_EEENS5_IJS1L_SB_EEEEEEENS4_17SM75_U32x4_LDSM_NENS4_14SM90_TMA_STOREES1X_NS4_17SM90_U32x4_STSM_NENS4_9Copy_AtomIJS20_NS_6half_tEEEEvEEEvvEEEEvNT_6ParamsE)
        /*366c*/ 	.short	0x0210
        /*366e*/ 	.short	0x0770


	//----- nvinfo : EIATTR_SW_WAR
	.align		4
.L_48:
        /*3670*/ 	.byte	0x04, 0x36
        /*3672*/ 	.short	(.L_50 - .L_49)
.L_49:
        /*3674*/ 	.word	0x00000008
.L_50:


//--------------------- .nv.callgraph             --------------------------
	.section	.nv.callgraph,"",@"SHT_CUDA_CALLGRAPH"
	.align	4
	.sectionentsize	8
	.align		4
        /*0000*/ 	.word	0x00000000
	.align		4
        /*0004*/ 	.word	0xffffffff
	.align		4
        /*0008*/ 	.word	index@(_ZN7cutlass13device_kernelINS_4gemm6kernel13GemmUniversalIN4cute5tupleIJiiiiEEENS1_10collective13CollectiveMmaINS1_34MainloopSm90TmaGmmaWarpSpecializedILi3ENS5_IJNS4_1CILi1EEESB_SB_EEENS1_35KernelTmaWarpSpecializedCooperativeEEENS5_IJNSA_ILi256EEESF_NSA_ILi64EEEEEENS_10bfloat16_tENS5_IJlSB_lEEESI_SJ_NS4_8TiledMMAINS4_8MMA_AtomIJNS4_4SM904GMMA28MMA_64x256x16_F32BF16BF16_SSILNSN_5MajorE0ELSP_0ELNSN_7ScaleInE1ELSQ_1EEEEEENS4_6LayoutINS5_IJNSA_ILi2EEESB_SB_EEENS5_IJSB_NSA_ILi0EEESW_EEEEENS5_IJNS4_10UnderscoreESZ_SZ_EEEEENS4_13SM90_TMA_LOADENS4_14ComposedLayoutINS4_7SwizzleILi3ELi4ELi3EEENS4_18smem_ptr_flag_bitsILi16EEENST_INS5_IJNSA_ILi8EEESG_EEENS5_IJSG_SB_EEEEEEEvNS4_8identityES12_S1C_vS1D_EENS_8epilogue10collective18CollectiveEpilogueINS1F_22Sm90TmaWarpSpecializedILi4ELi2ELi16ELb1ELb0EEEJSH_NS5_IJNSA_ILi128EEENSA_ILi32EEEEEESI_SJ_SI_SJ_NS1F_6fusion15FusionCallbacksIS1J_NS1N_17LinCombPerRowBiasISI_fSI_SI_fLi8ELNS_15FloatRoundStyleE2EEESH_S1M_JEEES12_NS13_INS14_ILi2ELi4ELi3EEES17_NST_INS5_IJS18_S1L_EEENS5_IJS1L_SB_EEEEEEENS4_17SM75_U32x4_LDSM_NENS4_14SM90_TMA_STOREES1X_NS4_17SM90_U32x4_STSM_NENS4_9Copy_AtomIJS20_NS_6half_tEEEEvEEEvvEEEEvNT_6ParamsE)
	.align		4
        /*000c*/ 	.word	index@(__assertfail)
	.align		4
        /*0010*/ 	.word	0x00000000
	.align		4
        /*0014*/ 	.word	0xfffffffe
	.align		4
        /*0018*/ 	.word	0x00000000
	.align		4
        /*001c*/ 	.word	0xfffffffd
	.align		4
        /*0020*/ 	.word	0x00000000
	.align		4
        /*0024*/ 	.word	0xfffffffc


//--------------------- .nv.constant4             --------------------------
	.section	.nv.constant4,"a",@progbits
	.align	8
	.align		8
.nv.constant4:
        /*0000*/ 	.dword	__assertfail
	.align		8
        /*0008*/ 	.dword	__unnamed_1
	.align		8
        /*0010*/ 	.dword	__unnamed_2
	.align		8
        /*0018*/ 	.dword	_ZN39_INTERNAL_50d4d882_4_k_cu_af3de82e_27954cuda3std3__45__cpo5beginE
	.align		8
        /*0020*/ 	.dword	_ZN39_INTERNAL_50d4d882_4_k_cu_af3de82e_27954cuda3std3__45__cpo3endE
	.align		8
        /*0028*/ 	.dword	_ZN39_INTERNAL_50d4d882_4_k_cu_af3de82e_27954cuda3std3__45__cpo6cbeginE
	.align		8
        /*0030*/ 	.dword	_ZN39_INTERNAL_50d4d882_4_k_cu_af3de82e_27954cuda3std3__45__cpo4cendE
	.align		8
        /*0038*/ 	.dword	_ZN39_INTERNAL_50d4d882_4_k_cu_af3de82e_27954cuda3std3__441_GLOBAL__N__50d4d882_4_k_cu_af3de82e_27956ignoreE
	.align		8
        /*0040*/ 	.dword	_ZN39_INTERNAL_50d4d882_4_k_cu_af3de82e_27954cuda3std3__419piecewise_constructE
	.align		8
        /*0048*/ 	.dword	_ZN39_INTERNAL_50d4d882_4_k_cu_af3de82e_27954cuda3std3__48in_placeE
	.align		8
        /*0050*/ 	.dword	_ZN39_INTERNAL_50d4d882_4_k_cu_af3de82e_27954cuda3std6ranges3__45__cpo4swapE
	.align		8
        /*0058*/ 	.dword	_ZN39_INTERNAL_50d4d882_4_k_cu_af3de82e_27954cuda3std6ranges3__45__cpo9iter_moveE
	.align		8
        /*0060*/ 	.dword	_ZN39_INTERNAL_50d4d882_4_k_cu_af3de82e_27954cute7productE
	.align		8
        /*0068*/ 	.dword	_ZN39_INTERNAL_50d4d882_4_k_cu_af3de82e_27954cute1_E
	.align		8
        /*0070*/ 	.dword	$str$22
	.align		8
        /*0078*/ 	.dword	$str$23
	.align		8
        /*0080*/ 	.dword	$str$26
	.align		8
        /*0088*/ 	.dword	$str$27


//--------------------- .text._ZN7cutlass13device_kernelINS_4gemm6kernel13GemmUniversalIN4cute5tupleIJiiiiEEENS1_10collective13CollectiveMmaINS1_34MainloopSm90TmaGmmaWarpSpecializedILi3ENS5_IJNS4_1CILi1EEESB_SB_EEENS1_35KernelTmaWarpSpecializedCooperativeEEENS5_IJNSA_ILi256EEESF_NSA_ILi64EEEEEENS_10bfloat16_tENS5_IJlSB_lEEESI_SJ_NS4_8TiledMMAINS4_8MMA_AtomIJNS4_4SM904GMMA28MMA_64x256x16_F32BF16BF16_SSILNSN_5MajorE0ELSP_0ELNSN_7ScaleInE1ELSQ_1EEEEEENS4_6LayoutINS5_IJNSA_ILi2EEESB_SB_EEENS5_IJSB_NSA_ILi0EEESW_EEEEENS5_IJNS4_10UnderscoreESZ_SZ_EEEEENS4_13SM90_TMA_LOADENS4_14ComposedLayoutINS4_7SwizzleILi3ELi4ELi3EEENS4_18smem_ptr_flag_bitsILi16EEENST_INS5_IJNSA_ILi8EEESG_EEENS5_IJSG_SB_EEEEEEEvNS4_8identityES12_S1C_vS1D_EENS_8epilogue10collective18CollectiveEpilogueINS1F_22Sm90TmaWarpSpecializedILi4ELi2ELi16ELb1ELb0EEEJSH_NS5_IJNSA_ILi128EEENSA_ILi32EEEEEESI_SJ_SI_SJ_NS1F_6fusion15FusionCallbacksIS1J_NS1N_17LinCombPerRowBiasISI_fSI_SI_fLi8ELNS_15FloatRoundStyleE2EEESH_S1M_JEEES12_NS13_INS14_ILi2ELi4ELi3EEES17_NST_INS5_IJS18_S1L_EEENS5_IJS1L_SB_EEEEEEENS4_17SM75_U32x4_LDSM_NENS4_14SM90_TMA_STOREES1X_NS4_17SM90_U32x4_STSM_NENS4_9Copy_AtomIJS20_NS_6half_tEEEEvEEEvvEEEEvNT_6ParamsE --------------------------
	.section	.text._ZN7cutlass13device_kernelINS_4gemm6kernel13GemmUniversalIN4cute5tupleIJiiiiEEENS1_10collective13CollectiveMmaINS1_34MainloopSm90TmaGmmaWarpSpecializedILi3ENS5_IJNS4_1CILi1EEESB_SB_EEENS1_35KernelTmaWarpSpecializedCooperativeEEENS5_IJNSA_ILi256EEESF_NSA_ILi64EEEEEENS_10bfloat16_tENS5_IJlSB_lEEESI_SJ_NS4_8TiledMMAINS4_8MMA_AtomIJNS4_4SM904GMMA28MMA_64x256x16_F32BF16BF16_SSILNSN_5MajorE0ELSP_0ELNSN_7ScaleInE1ELSQ_1EEEEEENS4_6LayoutINS5_IJNSA_ILi2EEESB_SB_EEENS5_IJSB_NSA_ILi0EEESW_EEEEENS5_IJNS4_10UnderscoreESZ_SZ_EEEEENS4_13SM90_TMA_LOADENS4_14ComposedLayoutINS4_7SwizzleILi3ELi4ELi3EEENS4_18smem_ptr_flag_bitsILi16EEENST_INS5_IJNSA_ILi8EEESG_EEENS5_IJSG_SB_EEEEEEEvNS4_8identityES12_S1C_vS1D_EENS_8epilogue10collective18CollectiveEpilogueINS1F_22Sm90TmaWarpSpecializedILi4ELi2ELi16ELb1ELb0EEEJSH_NS5_IJNSA_ILi128EEENSA_ILi32EEEEEESI_SJ_SI_SJ_NS1F_6fusion15FusionCallbacksIS1J_NS1N_17LinCombPerRowBiasISI_fSI_SI_fLi8ELNS_15FloatRoundStyleE2EEESH_S1M_JEEES12_NS13_INS14_ILi2ELi4ELi3EEES17_NST_INS5_IJS18_S1L_EEENS5_IJS1L_SB_EEEEEEENS4_17SM75_U32x4_LDSM_NENS4_14SM90_TMA_STOREES1X_NS4_17SM90_U32x4_STSM_NENS4_9Copy_AtomIJS20_NS_6half_tEEEEvEEEvvEEEEvNT_6ParamsE,"ax",@progbits
	.align	128
.text._ZN7cutlass13device_kernelINS_4gemm6kernel13GemmUniversalIN4cute5tupleIJiiiiEEENS1_10collective13CollectiveMmaINS1_34MainloopSm90TmaGmmaWarpSpecializedILi3ENS5_IJNS4_1CILi1EEESB_SB_EEENS1_35KernelTmaWarpSpecializedCooperativeEEENS5_IJNSA_ILi256EEESF_NSA_ILi64EEEEEENS_10bfloat16_tENS5_IJlSB_lEEESI_SJ_NS4_8TiledMMAINS4_8MMA_AtomIJNS4_4SM904GMMA28MMA_64x256x16_F32BF16BF16_SSILNSN_5MajorE0ELSP_0ELNSN_7ScaleInE1ELSQ_1EEEEEENS4_6LayoutINS5_IJNSA_ILi2EEESB_SB_EEENS5_IJSB_NSA_ILi0EEESW_EEEEENS5_IJNS4_10UnderscoreESZ_SZ_EEEEENS4_13SM90_TMA_LOADENS4_14ComposedLayoutINS4_7SwizzleILi3ELi4ELi3EEENS4_18smem_ptr_flag_bitsILi16EEENST_INS5_IJNSA_ILi8EEESG_EEENS5_IJSG_SB_EEEEEEEvNS4_8identityES12_S1C_vS1D_EENS_8epilogue10collective18CollectiveEpilogueINS1F_22Sm90TmaWarpSpecializedILi4ELi2ELi16ELb1ELb0EEEJSH_NS5_IJNSA_ILi128EEENSA_ILi32EEEEEESI_SJ_SI_SJ_NS1F_6fusion15FusionCallbacksIS1J_NS1N_17LinCombPerRowBiasISI_fSI_SI_fLi8ELNS_15FloatRoundStyleE2EEESH_S1M_JEEES12_NS13_INS14_ILi2ELi4ELi3EEES17_NST_INS5_IJS18_S1L_EEENS5_IJS1L_SB_EEEEEEENS4_17SM75_U32x4_LDSM_NENS4_14SM90_TMA_STOREES1X_NS4_17SM90_U32x4_STSM_NENS4_9Copy_AtomIJS20_NS_6half_tEEEEvEEEvvEEEEvNT_6ParamsE:
        .type           _ZN7cutlass13device_kernelINS_4gemm6kernel13GemmUniversalIN4cute5tupleIJiiiiEEENS1_10collective13CollectiveMmaINS1_34MainloopSm90TmaGmmaWarpSpecializedILi3ENS5_IJNS4_1CILi1EEESB_SB_EEENS1_35KernelTmaWarpSpecializedCooperativeEEENS5_IJNSA_ILi256EEESF_NSA_ILi64EEEEEENS_10bfloat16_tENS5_IJlSB_lEEESI_SJ_NS4_8TiledMMAINS4_8MMA_AtomIJNS4_4SM904GMMA28MMA_64x256x16_F32BF16BF16_SSILNSN_5MajorE0ELSP_0ELNSN_7ScaleInE1ELSQ_1EEEEEENS4_6LayoutINS5_IJNSA_ILi2EEESB_SB_EEENS5_IJSB_NSA_ILi0EEESW_EEEEENS5_IJNS4_10UnderscoreESZ_SZ_EEEEENS4_13SM90_TMA_LOADENS4_14ComposedLayoutINS4_7SwizzleILi3ELi4ELi3EEENS4_18smem_ptr_flag_bitsILi16EEENST_INS5_IJNSA_ILi8EEESG_EEENS5_IJSG_SB_EEEEEEEvNS4_8identityES12_S1C_vS1D_EENS_8epilogue10collective18CollectiveEpilogueINS1F_22Sm90TmaWarpSpecializedILi4ELi2ELi16ELb1ELb0EEEJSH_NS5_IJNSA_ILi128EEENSA_ILi32EEEEEESI_SJ_SI_SJ_NS1F_6fusion15FusionCallbacksIS1J_NS1N_17LinCombPerRowBiasISI_fSI_SI_fLi8ELNS_15FloatRoundStyleE2EEESH_S1M_JEEES12_NS13_INS14_ILi2ELi4ELi3EEES17_NST_INS5_IJS18_S1L_EEENS5_IJS1L_SB_EEEEEEENS4_17SM75_U32x4_LDSM_NENS4_14SM90_TMA_STOREES1X_NS4_17SM90_U32x4_STSM_NENS4_9Copy_AtomIJS20_NS_6half_tEEEEvEEEvvEEEEvNT_6ParamsE,@function
        .size           _ZN7cutlass13device_kernelINS_4gemm6kernel13GemmUniversalIN4cute5tupleIJiiiiEEENS1_10collective13CollectiveMmaINS1_34MainloopSm90TmaGmmaWarpSpecializedILi3ENS5_IJNS4_1CILi1EEESB_SB_EEENS1_35KernelTmaWarpSpecializedCooperativeEEENS5_IJNSA_ILi256EEESF_NSA_ILi64EEEEEENS_10bfloat16_tENS5_IJlSB_lEEESI_SJ_NS4_8TiledMMAINS4_8MMA_AtomIJNS4_4SM904GMMA28MMA_64x256x16_F32BF16BF16_SSILNSN_5MajorE0ELSP_0ELNSN_7ScaleInE1ELSQ_1EEEEEENS4_6LayoutINS5_IJNSA_ILi2EEESB_SB_EEENS5_IJSB_NSA_ILi0EEESW_EEEEENS5_IJNS4_10UnderscoreESZ_SZ_EEEEENS4_13SM90_TMA_LOADENS4_14ComposedLayoutINS4_7SwizzleILi3ELi4ELi3EEENS4_18smem_ptr_flag_bitsILi16EEENST_INS5_IJNSA_ILi8EEESG_EEENS5_IJSG_SB_EEEEEEEvNS4_8identityES12_S1C_vS1D_EENS_8epilogue10collective18CollectiveEpilogueINS1F_22Sm90TmaWarpSpecializedILi4ELi2ELi16ELb1ELb0EEEJSH_NS5_IJNSA_ILi128EEENSA_ILi32EEEEEESI_SJ_SI_SJ_NS1F_6fusion15FusionCallbacksIS1J_NS1N_17LinCombPerRowBiasISI_fSI_SI_fLi8ELNS_15FloatRoundStyleE2EEESH_S1M_JEEES12_NS13_INS14_ILi2ELi4ELi3EEES17_NST_INS5_IJS18_S1L_EEENS5_IJS1L_SB_EEEEEEENS4_17SM75_U32x4_LDSM_NENS4_14SM90_TMA_STOREES1X_NS4_17SM90_U32x4_STSM_NENS4_9Copy_AtomIJS20_NS_6half_tEEEEvEEEvvEEEEvNT_6ParamsE,(.L_x_414 - _ZN7cutlass13device_kernelINS_4gemm6kernel13GemmUniversalIN4cute5tupleIJiiiiEEENS1_10collective13CollectiveMmaINS1_34MainloopSm90TmaGmmaWarpSpecializedILi3ENS5_IJNS4_1CILi1EEESB_SB_EEENS1_35KernelTmaWarpSpecializedCooperativeEEENS5_IJNSA_ILi256EEESF_NSA_ILi64EEEEEENS_10bfloat16_tENS5_IJlSB_lEEESI_SJ_NS4_8TiledMMAINS4_8MMA_AtomIJNS4_4SM904GMMA28MMA_64x256x16_F32BF16BF16_SSILNSN_5MajorE0ELSP_0ELNSN_7ScaleInE1ELSQ_1EEEEEENS4_6LayoutINS5_IJNSA_ILi2EEESB_SB_EEENS5_IJSB_NSA_ILi0EEESW_EEEEENS5_IJNS4_10UnderscoreESZ_SZ_EEEEENS4_13SM90_TMA_LOADENS4_14ComposedLayoutINS4_7SwizzleILi3ELi4ELi3EEENS4_18smem_ptr_flag_bitsILi16EEENST_INS5_IJNSA_ILi8EEESG_EEENS5_IJSG_SB_EEEEEEEvNS4_8identityES12_S1C_vS1D_EENS_8epilogue10collective18CollectiveEpilogueINS1F_22Sm90TmaWarpSpecializedILi4ELi2ELi16ELb1ELb0EEEJSH_NS5_IJNSA_ILi128EEENSA_ILi32EEEEEESI_SJ_SI_SJ_NS1F_6fusion15FusionCallbacksIS1J_NS1N_17LinCombPerRowBiasISI_fSI_SI_fLi8ELNS_15FloatRoundStyleE2EEESH_S1M_JEEES12_NS13_INS14_ILi2ELi4ELi3EEES17_NST_INS5_IJS18_S1L_EEENS5_IJS1L_SB_EEEEEEENS4_17SM75_U32x4_LDSM_NENS4_14SM90_TMA_STOREES1X_NS4_17SM90_U32x4_STSM_NENS4_9Copy_AtomIJS20_NS_6half_tEEEEvEEEvvEEEEvNT_6ParamsE)
        .other          _ZN7cutlass13device_kernelINS_4gemm6kernel13GemmUniversalIN4cute5tupleIJiiiiEEENS1_10collective13CollectiveMmaINS1_34MainloopSm90TmaGmmaWarpSpecializedILi3ENS5_IJNS4_1CILi1EEESB_SB_EEENS1_35KernelTmaWarpSpecializedCooperativeEEENS5_IJNSA_ILi256EEESF_NSA_ILi64EEEEEENS_10bfloat16_tENS5_IJlSB_lEEESI_SJ_NS4_8TiledMMAINS4_8MMA_AtomIJNS4_4SM904GMMA28MMA_64x256x16_F32BF16BF16_SSILNSN_5MajorE0ELSP_0ELNSN_7ScaleInE1ELSQ_1EEEEEENS4_6LayoutINS5_IJNSA_ILi2EEESB_SB_EEENS5_IJSB_NSA_ILi0EEESW_EEEEENS5_IJNS4_10UnderscoreESZ_SZ_EEEEENS4_13SM90_TMA_LOADENS4_14ComposedLayoutINS4_7SwizzleILi3ELi4ELi3EEENS4_18smem_ptr_flag_bitsILi16EEENST_INS5_IJNSA_ILi8EEESG_EEENS5_IJSG_SB_EEEEEEEvNS4_8identityES12_S1C_vS1D_EENS_8epilogue10collective18CollectiveEpilogueINS1F_22Sm90TmaWarpSpecializedILi4ELi2ELi16ELb1ELb0EEEJSH_NS5_IJNSA_ILi128EEENSA_ILi32EEEEEESI_SJ_SI_SJ_NS1F_6fusion15FusionCallbacksIS1J_NS1N_17LinCombPerRowBiasISI_fSI_SI_fLi8ELNS_15FloatRoundStyleE2EEESH_S1M_JEEES12_NS13_INS14_ILi2ELi4ELi3EEES17_NST_INS5_IJS18_S1L_EEENS5_IJS1L_SB_EEEEEEENS4_17SM75_U32x4_LDSM_NENS4_14SM90_TMA_STOREES1X_NS4_17SM90_U32x4_STSM_NENS4_9Copy_AtomIJS20_NS_6half_tEEEEvEEEvvEEEEvNT_6ParamsE,@"STO_CUDA_ENTRY STV_DEFAULT"
_ZN7cutlass13device_kernelINS_4gemm6kernel13GemmUniversalIN4cute5tupleIJiiiiEEENS1_10collective13CollectiveMmaINS1_34MainloopSm90TmaGmmaWarpSpecializedILi3ENS5_IJNS4_1CILi1EEESB_SB_EEENS1_35KernelTmaWarpSpecializedCooperativeEEENS5_IJNSA_ILi256EEESF_NSA_ILi64EEEEEENS_10bfloat16_tENS5_IJlSB_lEEESI_SJ_NS4_8TiledMMAINS4_8MMA_AtomIJNS4_4SM904GMMA28MMA_64x256x16_F32BF16BF16_SSILNSN_5MajorE0ELSP_0ELNSN_7ScaleInE1ELSQ_1EEEEEENS4_6LayoutINS5_IJNSA_ILi2EEESB_SB_EEENS5_IJSB_NSA_ILi0EEESW_EEEEENS5_IJNS4_10UnderscoreESZ_SZ_EEEEENS4_13SM90_TMA_LOADENS4_14ComposedLayoutINS4_7SwizzleILi3ELi4ELi3EEENS4_18smem_ptr_flag_bitsILi16EEENST_INS5_IJNSA_ILi8EEESG_EEENS5_IJSG_SB_EEEEEEEvNS4_8identityES12_S1C_vS1D_EENS_8epilogue10collective18CollectiveEpilogueINS1F_22Sm90TmaWarpSpecializedILi4ELi2ELi16ELb1ELb0EEEJSH_NS5_IJNSA_ILi128EEENSA_ILi32EEEEEESI_SJ_SI_SJ_NS1F_6fusion15FusionCallbacksIS1J_NS1N_17LinCombPerRowBiasISI_fSI_SI_fLi8ELNS_15FloatRoundStyleE2EEESH_S1M_JEEES12_NS13_INS14_ILi2ELi4ELi3EEES17_NST_INS5_IJS18_S1L_EEENS5_IJS1L_SB_EEEEEEENS4_17SM75_U32x4_LDSM_NENS4_14SM90_TMA_STOREES1X_NS4_17SM90_U32x4_STSM_NENS4_9Copy_AtomIJS20_NS_6half_tEEEEvEEEvvEEEEvNT_6ParamsE:
[----:B------:R-:W1:Y:S02]  /*0000*/  LDC R1, c[0x0][0x28] ;  /* 0x00000a00ff017b82 */ /* 0x000e640000000800 */
[----:B-1----:R-:W-:Y:S01]  /*0010*/  IADD3 R1, R1, -0x7d0, RZ ;  /* 0xfffff83001017810 */ /* 0x002fe20007ffe0ff */
[----:B------:R-:W1:Y:S05]  /*0020*/  S2R R2, SR_TID.X ;  /* 0x0000000000027919 */ /* 0x000e6a0000002100 */
[----:B------:R-:W2:Y:S01]  /*0030*/  LDC.64 R6, c[0x0][0x588] ;  /* 0x00016200ff067b82 */ /* 0x000ea20000000a00 */
[----:B------:R-:W-:Y:S01]  /*0040*/  ELECT P0, URZ, PT ;  /* 0x00000000003f782f */ /* 0x000fe20003800000 */
[----:B------:R-:W-:Y:S01]  /*0050*/  BSSY B0, `(.L_x_0) ;  /* 0x0000016000007945 */ /* 0x000fe20003800000 */
[----:B-1----:R-:W-:-:S02]  /*0060*/  SHF.R.U32.HI R10, RZ, 0x5, R2 ;  /* 0x00000005ff0a7819 */ /* 0x002fc40000011602 */
[----:B------:R-:W-:-:S03]  /*0070*/  SHF.R.U32.HI R2, RZ, 0x7, R2 ;  /* 0x00000007ff027819 */ /* 0x000fc60000011602 */
[----:B------:R-:W1:Y:S04]  /*0080*/  SHFL.IDX PT, R0, R10, RZ, 0x1f ;  /* 0x00001fff0a007589 */ /* 0x000e6800000e0000 */
[----:B------:R3:W4:Y:S01]  /*0090*/  SHFL.IDX PT, R9, R2, RZ, 0x1f ;  /* 0x00001fff02097589 */ /* 0x00072200000e0000 */
[----:B-1----:R-:W-:Y:S02]  /*00a0*/  ISETP.NE.OR P0, PT, R0, RZ, !P0 ;  /* 0x000000ff0000720c */ /* 0x002fe40004705670 */
[----:B------:R-:W-:-:S11]  /*00b0*/  SHF.R.S32.HI R3, RZ, 0x1f, R0 ;  /* 0x0000001fff037819 */ /* 0x000fd60000011400 */
[----:B--234-:R-:W-:Y:S05]  /*00c0*/  @P0 BRA `(.L_x_1) ;  /* 0x0000000000380947 */ /* 0x01cfea0003800000 */
[----:B------:R-:W-:Y:S02]  /*00d0*/  ULDC.64 UR4, c[0x0][0x198] ;  /* 0x0000660000047ab9 */ /* 0x000fe40000000a00 */
[----:B------:R-:W-:Y:S02]  /*00e0*/  UIADD3 UR6, UP0, UR4, 0xf0, URZ ;  /* 0x000000f004067890 */ /* 0x000fe4000ff1e03f */
[----:B------:R-:W-:Y:S02]  /*00f0*/  UIADD3 UR8, UP1, UR4, 0x1f0, URZ ;  /* 0x000001f004087890 */ /* 0x000fe4000ff3e03f */
[----:B------:R-:W-:Y:S02]  /*0100*/  UIADD3 UR10, UP2, UR4, 0x3f0, URZ ;  /* 0x000003f0040a7890 */ /* 0x000fe4000ff5e03f */
[----:B------:R-:W-:Y:S02]  /*0110*/  UIADD3 UR4, UP3, UR4, 0x4f0, URZ ;  /* 0x000004f004047890 */ /* 0x000fe4000ff7e03f */
[----:B------:R-:W-:-:S02]  /*0120*/  UIADD3.X UR7, URZ, UR5, URZ, UP0, !UPT ;  /* 0x000000053f077290 */ /* 0x000fc400087fe43f */
[----:B------:R-:W-:Y:S02]  /*0130*/  UIADD3.X UR9, URZ, UR5, URZ, UP1, !UPT ;  /* 0x000000053f097290 */ /* 0x000fe40008ffe43f */
[----:B------:R-:W-:Y:S02]  /*0140*/  UIADD3.X UR11, URZ, UR5, URZ, UP2, !UPT ;  /* 0x000000053f0b7290 */ /* 0x000fe400097fe43f */
[----:B------:R-:W-:-:S03]  /*0150*/  UIADD3.X UR5, URZ, UR5, URZ, UP3, !UPT ;  /* 0x000000053f057290 */ /* 0x000fc60009ffe43f */
[----:B------:R1:W-:Y:S02]  /*0160*/  UTMACCTL.PF [UR6] ;  /* 0x00000000060079b9 */ /* 0x0003e40008040000 */
[----:B------:R1:W-:Y:S02]  /*0170*/  UTMACCTL.PF [UR8] ;  /* 0x00000000080079b9 */ /* 0x0003e40008040000 */
[----:B------:R1:W-:Y:S02]  /*0180*/  UTMACCTL.PF [UR10] ;  /* 0x000000000a0079b9 */ /* 0x0003e40008040000 */
[----:B------:R1:W-:Y:S02]  /*0190*/  UTMACCTL.PF [UR4] ;  /* 0x00000000040079b9 */ /* 0x0003e40008040000 */
[----:B-1----:R-:W-:Y:S01]  /*01a0*/  NOP ;  /* 0x0000000000007918 */ /* 0x002fe20000000000 */
.L_x_1:
[----:B------:R-:W-:Y:S05]  /*01b0*/  BSYNC B0 ;  /* 0x0000000000007941 */ /* 0x000fea0003800000 */
.L_x_0:
[----:B------:R-:W-:Y:S01]  /*01c0*/  ULDC.64 UR4, c[0x0][0x590] ;  /* 0x0001640000047ab9 */ /* 0x000fe20000000a00 */
[----:B------:R-:W-:Y:S01]  /*01d0*/  LEA.HI R3, R3, R0, RZ, 0x2 ;  /* 0x0000000003037211 */ /* 0x000fe200078f10ff */
[----:B------:R-:W-:Y:S01]  /*01e0*/  ULDC.64 UR54, c[0x0][0x208] ;  /* 0x0000820000367ab9 */ /* 0x000fe20000000a00 */
[----:B------:R-:W-:Y:S02]  /*01f0*/  ISETP.NE.U32.AND P1, PT, RZ, UR4, PT ;  /* 0x00000004ff007c0c */ /* 0x000fe4000bf25070 */
[----:B------:R-:W-:Y:S02]  /*0200*/  LOP3.LUT R3, R3, 0xfffffffc, RZ, 0xc0, !PT ;  /* 0xfffffffc03037812 */ /* 0x000fe400078ec0ff */
[----:B------:R-:W-:Y:S02]  /*0210*/  ISETP.NE.AND.EX P2, PT, RZ, UR5, PT, P1 ;  /* 0x00000005ff007c0c */ /* 0x000fe4000bf45310 */
[----:B------:R-:W-:Y:S01]  /*0220*/  PRMT R5, RZ, 0x7610, R5 ;  /* 0x00007610ff057816 */ /* 0x000fe20000000005 */
[----:B------:R-:W-:Y:S01]  /*0230*/  IMAD.IADD R0, R0, 0x1, -R3 ;  /* 0x0000000100007824 */ /* 0x000fe200078e0a03 */
[----:B------:R-:W-:Y:S01]  /*0240*/  MOV R2, R6 ;  /* 0x0000000600027202 */ /* 0x000fe20000000f00 */
[----:B------:R-:W-:-:S08]  /*0250*/  IMAD.MOV.U32 R3, RZ, RZ, R7 ;  /* 0x000000ffff037224 */ /* 0x000fd000078e0007 */
[----:B------:R-:W-:Y:S05]  /*0260*/  @P2 BRA `(.L_x_2) ;  /* 0x0000000000302947 */ /* 0x000fea0003800000 */
[----:B------:R-:W-:Y:S02]  /*0270*/  ULDC.64 UR6, c[0x0][0x588] ;  /* 0x0001620000067ab9 */ /* 0x000fe40000000a00 */
[----:B------:R-:W-:-:S04]  /*0280*/  ISETP.NE.U32.AND P0, PT, RZ, UR6, PT ;  /* 0x00000006ff007c0c */ /* 0x000fc8000bf05070 */
[----:B------:R-:W-:-:S13]  /*0290*/  ISETP.NE.AND.EX P0, PT, RZ, UR7, PT, P0 ;  /* 0x00000007ff007c0c */ /* 0x000fda000bf05300 */
[----:B------:R-:W-:Y:S05]  /*02a0*/  @!P0 BRA `(.L_x_3) ;  /* 0x0000000000108947 */ /* 0x000fea0003800000 */
[----:B------:R-:W2:Y:S01]  /*02b0*/  LDG.E R4, desc[UR54][R2.64] ;  /* 0x0000003602047981 */ /* 0x000ea2000c1e1900 */
[----:B------:R-:W-:Y:S02]  /*02c0*/  MOV R5, 0x1 ;  /* 0x0000000100057802 */ /* 0x000fe40000000f00 */
[----:B--2---:R-:W-:Y:S01]  /*02d0*/  FSETP.NEU.AND P3, PT, R4, RZ, PT ;  /* 0x000000ff0400720b */ /* 0x004fe20003f6d000 */
[----:B------:R-:W-:-:S12]  /*02e0*/  BRA `(.L_x_2) ;  /* 0x0000000000107947 */ /* 0x000fd80003800000 */
.L_x_3:
[----:B------:R-:W-:Y:S01]  /*02f0*/  ULDC UR6, c[0x0][0x580] ;  /* 0x0001600000067ab9 */ /* 0x000fe20000000800 */
[----:B------:R-:W-:Y:S01]  /*0300*/  IMAD.MOV.U32 R5, RZ, RZ, 0x1 ;  /* 0x00000001ff057424 */ /* 0x000fe200078e00ff */
[----:B------:R-:W-:Y:S02]  /*0310*/  FSETP.NEU.AND P3, PT, RZ, UR6, PT ;  /* 0x00000006ff007c0b */ /* 0x000fe4000bf6d000 */
[----:B------:R-:W-:-:S11]  /*0320*/  CS2R R2, SRZ ;  /* 0x0000000000027805 */ /* 0x000fd6000001ff00 */
.L_x_2:
[----:B------:R-:W-:Y:S02]  /*0330*/  ISETP.NE.U32.AND P0, PT, R2, RZ, PT ;  /* 0x000000ff0200720c */ /* 0x000fe40003f05070 */
[----:B------:R-:W-:Y:S02]  /*0340*/  ISETP.NE.AND.EX P1, PT, RZ, UR5, PT, P1 ;  /* 0x00000005ff007c0c */ /* 0x000fe4000bf25310 */
[----:B------:R-:W-:Y:S02]  /*0350*/  ISETP.NE.AND.EX P0, PT, R3, RZ, PT, P0 ;  /* 0x000000ff0300720c */ /* 0x000fe40003f05300 */
[----:B------:R-:W-:-:S11]  /*0360*/  MOV R4, 0x1 ;  /* 0x0000000100047802 */ /* 0x000fd60000000f00 */
[----:B------:R-:W-:Y:S05]  /*0370*/  @P0 BRA P1, `(.L_x_4) ;  /* 0x0000000000340947 */ /* 0x000fea0000800000 */
[----:B------:R-:W-:Y:S02]  /*0380*/  ISETP.NE.U32.AND P1, PT, RZ, UR4, PT ;  /* 0x00000004ff007c0c */ /* 0x000fe4000bf25070 */
[----:B------:R-:W-:Y:S02]  /*0390*/  PRMT R5, R5, 0x9910, RZ ;  /* 0x0000991005057816 */ /* 0x000fe400000000ff */
[----:B------:R-:W-:Y:S02]  /*03a0*/  ISETP.NE.AND.EX P1, PT, RZ, UR5, PT, P1 ;  /* 0x00000005ff007c0c */ /* 0x000fe4000bf25310 */
[----:B------:R-:W-:Y:S01]  /*03b0*/  ISETP.NE.U32.AND P0, PT, R2, RZ, PT ;  /* 0x000000ff0200720c */ /* 0x000fe20003f05070 */
[----:B------:R-:W-:-:S03]  /*03c0*/  IMAD.MOV.U32 R2, RZ, RZ, R5 ;  /* 0x000000ffff027224 */ /* 0x000fc600078e0005 */
[----:B------:R-:W-:Y:S02]  /*03d0*/  ISETP.NE.AND.EX P0, PT, R3, RZ, PT, P0 ;  /* 0x000000ff0300720c */ /* 0x000fe40003f05300 */
[----:B------:R-:W-:Y:S02]  /*03e0*/  ISETP.NE.AND P4, PT, R2, RZ, PT ;  /* 0x000000ff0200720c */ /* 0x000fe40003f85270 */
[----:B------:R-:W-:Y:S02]  /*03f0*/  SEL R3, RZ, 0xffffffff, P3 ;  /* 0xffffffffff037807 */ /* 0x000fe40001800000 */
[----:B------:R-:W-:-:S04]  /*0400*/  SEL R2, RZ, 0xffffffff, P0 ;  /* 0xffffffffff027807 */ /* 0x000fc80000000000 */
[----:B------:R-:W-:-:S04]  /*0410*/  @P1 SEL R3, R2, R3, !P4 ;  /* 0x0000000302031207 */ /* 0x000fc80006000000 */
[----:B------:R-:W-:-:S04]  /*0420*/  LOP3.LUT R3, R3, 0x1, RZ, 0xc0, !PT ;  /* 0x0000000103037812 */ /* 0x000fc800078ec0ff */
[----:B------:R-:W-:-:S04]  /*0430*/  ISETP.NE.U32.AND P0, PT, R3, 0x1, PT ;  /* 0x000000010300780c */ /* 0x000fc80003f05070 */
[----:B------:R-:W-:-:S09]  /*0440*/  SEL R4, RZ, 0x1, !P0 ;  /* 0x00000001ff047807 */ /* 0x000fd20004000000 */
.L_x_4:
[----:B------:R-:W1:Y:S02]  /*0450*/  SHFL.IDX PT, R2, R10, RZ, 0x1f ;  /* 0x00001fff0a027589 */ /* 0x000e6400000e0000 */
[----:B-1----:R-:W-:-:S13]  /*0460*/  ISETP.NE.AND P0, PT, R2, RZ, PT ;  /* 0x000000ff0200720c */ /* 0x002fda0003f05270 */
[----:B------:R-:W-:Y:S05]  /*0470*/  @P0 BRA `(.L_x_5) ;  /* 0x0000000000500947 */ /* 0x000fea0003800000 */
[----:B------:R-:W1:Y:S01]  /*0480*/  S2UR UR8, SR_CgaCtaId ;  /* 0x00000000000879c3 */ /* 0x000e620000008800 */
[----:B------:R-:W-:Y:S01]  /*0490*/  UMOV UR4, 0x400 ;  /* 0x0000040000047882 */ /* 0x000fe20000000000 */
[----:B------:R-:W-:Y:S01]  /*04a0*/  UMOV UR5, 0x1 ;  /* 0x0000000100057882 */ /* 0x000fe20000000000 */
[----:B------:R-:W-:Y:S01]  /*04b0*/  UMOV UR6, 0x100 ;  /* 0x0000010000067882 */ /* 0x000fe20000000000 */
[----:B------:R-:W-:Y:S01]  /*04c0*/  ELECT P0, URZ, PT ;  /* 0x00000000003f782f */ /* 0x000fe20003800000 */
[----:B------:R-:W-:-:S04]  /*04d0*/  UIADD3 UR6, -UR6, 0x100000, URZ ;  /* 0x0010000006067890 */ /* 0x000fc8000fffe13f */
[----:B------:R-:W-:Y:S02]  /*04e0*/  USHF.L.U32 UR7, UR6, 0xb, URZ ;  /* 0x0000000b06077899 */ /* 0x000fe4000800063f */
[----:B------:R-:W-:Y:S02]  /*04f0*/  USHF.L.U32 UR6, UR6, 0x1, URZ ;  /* 0x0000000106067899 */ /* 0x000fe4000800063f */
[----:B-1----:R-:W-:Y:S02]  /*0500*/  ULEA UR8, UR8, UR4, 0x18 ;  /* 0x0000000408087291 */ /* 0x002fe4000f8ec03f */
[----:B------:R-:W-:-:S04]  /*0510*/  UIADD3 UR4, -UR5, 0x100000, URZ ;  /* 0x0010000005047890 */ /* 0x000fc8000fffe13f */
[----:B------:R-:W-:Y:S02]  /*0520*/  USHF.L.U32 UR5, UR4, 0xb, URZ ;  /* 0x0000000b04057899 */ /* 0x000fe4000800063f */
[----:B------:R-:W-:Y:S01]  /*0530*/  USHF.L.U32 UR4, UR4, 0x1, URZ ;  /* 0x0000000104047899 */ /* 0x000fe2000800063f */
[----:B------:R-:W1:Y:S11]  /*0540*/  FENCE.VIEW.ASYNC.S ;  /* 0x00000000000073c6 */ /* 0x000e760000000000 */
[----:B-1----:R1:W2:Y:S01]  /*0550*/  SYNCS.EXCH.64 URZ, [UR8], UR4 ;  /* 0x00000004083f75b2 */ /* 0x0022a20008000100 */
[----:B------:R1:W3:Y:S01]  /*0560*/  SYNCS.EXCH.64 URZ, [UR8+0x18], UR6 ;  /* 0x00001806083f75b2 */ /* 0x0002e20008000100 */
[----:B------:R1:W4:Y:S01]  /*0570*/  SYNCS.EXCH.64 URZ, [UR8+0x8], UR4 ;  /* 0x00000804083f75b2 */ /* 0x0003220008000100 */
[----:B------:R1:W1:Y:S01]  /*0580*/  SYNCS.EXCH.64 URZ, [UR8+0x20], UR6 ;  /* 0x00002006083f75b2 */ /* 0x0002620008000100 */
[----:B------:R1:W1:Y:S01]  /*0590*/  SYNCS.EXCH.64 URZ, [UR8+0x10], UR4 ;  /* 0x00001004083f75b2 */ /* 0x0002620008000100 */
[----:B------:R1:W1:Y:S01]  /*05a0*/  SYNCS.EXCH.64 URZ, [UR8+0x28], UR6 ;  /* 0x00002806083f75b2 */ /* 0x0002620008000100 */
[----:B------:R-:W-:Y:S01]  /*05b0*/  NOP ;  /* 0x0000000000007918 */ /* 0x000fe20000000000 */
.L_x_5:
[----:B------:R-:W5:Y:S01]  /*05c0*/  SHFL.IDX PT, R2, R10, RZ, 0x1f ;  /* 0x00001fff0a027589 */ /* 0x000f6200000e0000 */
[----:B------:R-:W1:Y:S01]  /*05d0*/  LDC R3, c[0x0][0x904] ;  /* 0x00024100ff037b82 */ /* 0x000e620000000800 */
[----:B------:R-:W-:Y:S01]  /*05e0*/  NOP ;  /* 0x0000000000007918 */ /* 0x000fe20000000000 */
[----:B-----5:R-:W-:-:S13]  /*05f0*/  ISETP.NE.AND P0, PT, R2, RZ, PT ;  /* 0x000000ff0200720c */ /* 0x020fda0003f05270 */
[----:B------:R-:W-:Y:S05]  /*0600*/  @P0 BRA `(.L_x_6) ;  /* 0x0000000000580947 */ /* 0x000fea0003800000 */
[----:B-1----:R-:W1:Y:S01]  /*0610*/  S2UR UR5, SR_CgaCtaId ;  /* 0x00000000000579c3 */ /* 0x002e620000008800 */
[----:B------:R-:W-:Y:S01]  /*0620*/  UMOV UR4, 0x400 ;  /* 0x0000040000047882 */ /* 0x000fe20000000000 */
[----:B------:R-:W-:Y:S01]  /*0630*/  UMOV UR6, 0x20 ;  /* 0x0000002000067882 */ /* 0x000fe20000000000 */
[----:B------:R-:W-:Y:S01]  /*0640*/  UMOV UR7, 0x100 ;  /* 0x0000010000077882 */ /* 0x000fe20000000000 */
[----:B------:R-:W-:Y:S01]  /*0650*/  ELECT P0, URZ, PT ;  /* 0x00000000003f782f */ /* 0x000fe20003800000 */
[----:B-1----:R-:W-:Y:S02]  /*0660*/  ULEA UR8, UR5, UR4, 0x18 ;  /* 0x0000000405087291 */ /* 0x002fe4000f8ec03f */
[----:B------:R-:W-:-:S04]  /*0670*/  UIADD3 UR4, -UR6, 0x100000, URZ ;  /* 0x0010000006047890 */ /* 0x000fc8000fffe13f */
[----:B------:R-:W-:Y:S02]  /*0680*/  USHF.L.U32 UR5, UR4, 0xb, URZ ;  /* 0x0000000b04057899 */ /* 0x000fe4000800063f */
[----:B------:R-:W-:Y:S02]  /*0690*/  USHF.L.U32 UR4, UR4, 0x1, URZ ;  /* 0x0000000104047899 */ /* 0x000fe4000800063f */
[----:B------:R-:W-:-:S04]  /*06a0*/  UIADD3 UR6, -UR7, 0x100000, URZ ;  /* 0x0010000007067890 */ /* 0x000fc8000fffe13f */
[----:B------:R-:W-:Y:S02]  /*06b0*/  USHF.L.U32 UR7, UR6, 0xb, URZ ;  /* 0x0000000b06077899 */ /* 0x000fe4000800063f */
[----:B------:R-:W-:Y:S01]  /*06c0*/  USHF.L.U32 UR6, UR6, 0x1, URZ ;  /* 0x0000000106067899 */ /* 0x000fe2000800063f */
[----:B------:R-:W1:Y:S03]  /*06d0*/  FENCE.VIEW.ASYNC.S ;  /* 0x00000000000073c6 */ /* 0x000e660000000000 */
[----:B-1----:R1:W1:Y:S08]  /*06e0*/  SYNCS.EXCH.64 URZ, [UR8+0x30], UR4 ;  /* 0x00003004083f75b2 */ /* 0x0022700008000100 */
[----:B------:R1:W1:Y:S01]  /*06f0*/  SYNCS.EXCH.64 URZ, [UR8+0x50], UR6 ;  /* 0x00005006083f75b2 */ /* 0x0002620008000100 */
[----:B------:R1:W1:Y:S01]  /*0700*/  SYNCS.EXCH.64 URZ, [UR8+0x38], UR4 ;  /* 0x00003804083f75b2 */ /* 0x0002620008000100 */
[----:B------:R1:W1:Y:S01]  /*0710*/  SYNCS.EXCH.64 URZ, [UR8+0x58], UR6 ;  /* 0x00005806083f75b2 */ /* 0x0002620008000100 */
[----:B------:R1:W1:Y:S01]  /*0720*/  SYNCS.EXCH.64 URZ, [UR8+0x40], UR4 ;  /* 0x00004004083f75b2 */ /* 0x0002620008000100 */
[----:B------:R1:W1:Y:S01]  /*0730*/  SYNCS.EXCH.64 URZ, [UR8+0x60], UR6 ;  /* 0x00006006083f75b2 */ /* 0x0002620008000100 */
[----:B------:R1:W1:Y:S01]  /*0740*/  SYNCS.EXCH.64 URZ, [UR8+0x48], UR4 ;  /* 0x00004804083f75b2 */ /* 0x0002620008000100 */
[----:B------:R1:W1:Y:S01]  /*0750*/  SYNCS.EXCH.64 URZ, [UR8+0x68], UR6 ;  /* 0x00006806083f75b2 */ /* 0x0002620008000100 */
[----:B------:R-:W-:Y:S01]  /*0760*/  NOP ;  /* 0x0000000000007918 */ /* 0x000fe20000000000 */
.L_x_6:
[----:B------:R-:W5:Y:S01]  /*0770*/  S2R R5, SR_CTAID.Y ;  /* 0x0000000000057919 */ /* 0x000f620000002600 */
[----:B-1----:R-:W-:Y:S02]  /*0780*/  ISETP.NE.AND P6, PT, R3, 0x1, PT ;  /* 0x000000010300780c */ /* 0x002fe40003fc5270 */
[----:B------:R-:W-:Y:S01]  /*0790*/  ELECT P0, URZ, PT ;  /* 0x00000000003f782f */ /* 0x000fe20003800000 */
[----:B------:R-:W1:Y:S01]  /*07a0*/  S2UR UR37, SR_CgaCtaId ;  /* 0x00000000002579c3 */ /* 0x000e620000008800 */
[----:B------:R-:W2:Y:S01]  /*07b0*/  SHFL.IDX PT, R10, R10, RZ, 0x1f ;  /* 0x00001fff0a0a7589 */ /* 0x000ea200000e0000 */
[----:B------:R-:W-:Y:S01]  /*07c0*/  ISETP.NE.AND P3, PT, R0, RZ, PT ;  /* 0x000000ff0000720c */ /* 0x000fe20003f65270 */
[----:B------:R-:W-:Y:S01]  /*07d0*/  UMOV UR4, 0x20 ;  /* 0x0000002000047882 */ /* 0x000fe20000000000 */
[----:B------:R-:W-:Y:S01]  /*07e0*/  ISETP.NE.AND P4, PT, R9, RZ, PT ;  /* 0x000000ff0900720c */ /* 0x000fe20003f85270 */
[----:B------:R-:W3:Y:S01]  /*07f0*/  S2R R8, SR_CTAID.X ;  /* 0x0000000000087919 */ /* 0x000ee20000002500 */
[----:B------:R-:W-:Y:S01]  /*0800*/  NOP ;  /* 0x0000000000007918 */ /* 0x000fe20000000000 */
[----:B------:R-:W-:Y:S01]  /*0810*/  UMOV UR38, 0x1 ;  /* 0x0000000100267882 */ /* 0x000fe20000000000 */
[----:B------:R-:W-:Y:S02]  /*0820*/  BSSY B6, `(.L_x_7) ;  /* 0x0001696000067945 */ /* 0x000fe40003800000 */
[----:B------:R-:W3:Y:S01]  /*0830*/  @P6 LDC R11, c[0x0][0x10] ;  /* 0x00000400ff0b6b82 */ /* 0x000ee20000000800 */
[----:B------:R-:W-:Y:S01]  /*0840*/  @P6 IMAD.MOV.U32 R3, RZ, RZ, RZ ;  /* 0x000000ffff036224 */ /* 0x000fe200078e00ff */
[----:B--2---:R-:W-:-:S06]  /*0850*/  ISETP.NE.OR P1, PT, R10, RZ, !P0 ;  /* 0x000000ff0a00720c */ /* 0x004fcc0004725670 */
[----:B------:R-:W2:Y:S01]  /*0860*/  @!P6 LDC R10, c[0x0][0xc] ;  /* 0x00000300ff0aeb82 */ /* 0x000ea20000000800 */
[----:B------:R-:W-:Y:S02]  /*0870*/  ISETP.EQ.OR P0, PT, R0, 0x3, !P3 ;  /* 0x000000030000780c */ /* 0x000fe40005f02670 */
[----:B-----5:R-:W-:Y:S02]  /*0880*/  @P6 MOV R2, R5 ;  /* 0x0000000500026202 */ /* 0x020fe40000000f00 */
[----:B------:R-:W-:-:S03]  /*0890*/  ISETP.EQ.AND P0, PT, R9, RZ, P0 ;  /* 0x000000ff0900720c */ /* 0x000fc60000702270 */
[----:B---3--:R-:W-:Y:S01]  /*08a0*/  @P6 IMAD.WIDE.U32 R2, R8, R11, R2 ;  /* 0x0000000b08026225 */ /* 0x008fe200078e0002 */
[----:B------:R-:W-:Y:S01]  /*08b0*/  VOTEU.ALL UP0, P1 ;  /* 0x00000000003f7886 */ /* 0x000fe20000800000 */
[----:B------:R-:W-:Y:S01]  /*08c0*/  @P6 MOV R11, RZ ;  /* 0x000000ff000b6202 */ /* 0x000fe20000000f00 */
[----:B------:R-:W-:Y:S01]  /*08d0*/  VOTEU.ALL UP1, P1 ;  /* 0x00000000003f7886 */ /* 0x000fe20000820000 */
[----:B------:R-:W-:Y:S02]  /*08e0*/  @P6 MOV R20, R2 ;  /* 0x0000000200146202 */ /* 0x000fe40000000f00 */
[----:B------:R-:W-:Y:S01]  /*08f0*/  @!UP0 UMOV UR6, 0x400 ;  /* 0x0000040000068882 */ /* 0x000fe20000000000 */
[----:B------:R-:W-:Y:S01]  /*0900*/  @P6 IMAD.IADD R21, R3, 0x1, R11 ;  /* 0x0000000103156824 */ /* 0x000fe200078e020b */
[----:B------:R-:W-:-:S04]  /*0910*/  @!UP0 UIADD3 UR4, -UR4, 0x100000, URZ ;  /* 0x0010000004048890 */ /* 0x000fc8000fffe13f */
[----:B------:R-:W-:Y:S02]  /*0920*/  @!UP0 USHF.L.U32 UR5, UR4, 0xb, URZ ;  /* 0x0000000b04058899 */ /* 0x000fe4000800063f */
[----:B------:R-:W-:Y:S01]  /*0930*/  @!UP0 USHF.L.U32 UR4, UR4, 0x1, URZ ;  /* 0x0000000104048899 */ /* 0x000fe2000800063f */
[----:B------:R-:W-:Y:S01]  /*0940*/  VIADD R11, R9, 0xffffffff ;  /* 0xffffffff090b7836 */ /* 0x000fe20000000000 */
[----:B-1----:R-:W-:Y:S01]  /*0950*/  @!UP0 ULEA UR8, UR37, UR6, 0x18 ;  /* 0x0000000625088291 */ /* 0x002fe2000f8ec03f */
[----:B------:R-:W-:Y:S01]  /*0960*/  MOV R9, RZ ;  /* 0x000000ff00097202 */ /* 0x000fe20000000f00 */
[----:B------:R-:W-:Y:S01]  /*0970*/  VOTEU.ALL UP0, P1 ;  /* 0x00000000003f7886 */ /* 0x000fe20000800000 */
[----:B------:R-:W-:Y:S01]  /*0980*/  ISETP.EQ.AND P1, PT, R0, 0x2, !P4 ;  /* 0x000000020000780c */ /* 0x000fe20006722270 */
[----:B------:R-:W-:Y:S01]  /*0990*/  ULDC UR6, c[0x0][0xc] ;  /* 0x0000030000067ab9 */ /* 0x000fe20000000800 */
[----:B------:R-:W-:Y:S01]  /*09a0*/  ISETP.GE.U32.AND P5, PT, R11, 0x2, PT ;  /* 0x000000020b00780c */ /* 0x000fe20003fa6070 */
[----:B--2---:R-:W-:Y:S01]  /*09b0*/  @!P6 IMAD.WIDE.U32 R2, R10, R5, R8 ;  /* 0x000000050a02e225 */ /* 0x004fe200078e0008 */
[----:B------:R-:W-:Y:S01]  /*09c0*/  SEL R12, RZ, 0x1, !P1 ;  /* 0x00000001ff0c7807 */ /* 0x000fe20004800000 */
[----:B------:R-:W-:Y:S01]  /*09d0*/  ULDC UR7, c[0x0][0x10] ;  /* 0x0000040000077ab9 */ /* 0x000fe20000000800 */
[----:B------:R-:W-:Y:S01]  /*09e0*/  SEL R10, RZ, 0x1, !P0 ;  /* 0x00000001ff0a7807 */ /* 0x000fe20004000000 */
[----:B------:R-:W-:Y:S01]  /*09f0*/  @!P6 IMAD.MOV.U32 R20, RZ, RZ, R2 ;  /* 0x000000ffff14e224 */ /* 0x000fe200078e0002 */
[----:B------:R-:W-:Y:S01]  /*0a00*/  SEL R12, R12, 0x2, P5 ;  /* 0x000000020c0c7807 */ /* 0x000fe20002800000 */
[----:B------:R-:W1:Y:S02]  /*0a10*/  FENCE.VIEW.ASYNC.S ;  /* 0x00000000000073c6 */ /* 0x000e640000000000 */
[----:B-1----:R-:W4:Y:S01]  /*0a20*/  @!UP0 SYNCS.EXCH.64 URZ, [UR8+0x70], UR4 ;  /* 0x00007004083f85b2 */ /* 0x002f220008000100 */
[----:B------:R-:W-:-:S02]  /*0a30*/  @!P6 MOV R21, R3 ;  /* 0x000000030015e202 */ /* 0x000fc40000000f00 */
[----:B------:R-:W-:Y:S01]  /*0a40*/  SEL R3, R10, 0x2, P5 ;  /* 0x000000020a037807 */ /* 0x000fe20002800000 */
[----:B------:R1:W-:Y:S04]  /*0a50*/  STL [R1+0x200], R20 ;  /* 0x0002001401007387 */ /* 0x0003e80000100800 */
[----:B------:R1:W-:Y:S04]  /*0a60*/  STL [R1+0x214], R12 ;  /* 0x0002140c01007387 */ /* 0x0003e80000100800 */
[----:B------:R1:W-:Y:S04]  /*0a70*/  STL [R1+0x204], R21 ;  /* 0x0002041501007387 */ /* 0x0003e80000100800 */
[----:B------:R1:W-:Y:S01]  /*0a80*/  STL [R1+0x208], R3 ;  /* 0x0002080301007387 */ /* 0x0003e20000100800 */
[----:B------:R2:W4:Y:S01]  /*0a90*/  @!UP1 SYNCS.EXCH.64 URZ, [UR8+0x78], UR4 ;  /* 0x00007804083f95b2 */ /* 0x0005220008000100 */
[----:B------:R-:W-:Y:S01]  /*0aa0*/  NOP ;  /* 0x0000000000007918 */ /* 0x000fe20000000000 */
[----:B--2---:R-:W-:-:S03]  /*0ab0*/  UIMAD.WIDE.U32 UR4, UR6, UR7, URZ ;  /* 0x00000007060472a5 */ /* 0x004fc6000f8e003f */
[----:B------:R-:W-:Y:S02]  /*0ac0*/  ULDC UR6, c[0x0][0x14] ;  /* 0x0000050000067ab9 */ /* 0x000fe40000000800 */
[----:B------:R-:W-:Y:S02]  /*0ad0*/  UIMAD.WIDE.U32 UR46, UR4, UR6, URZ ;  /* 0x00000006042e72a5 */ /* 0x000fe4000f8e003f */
[----:B------:R-:W-:-:S04]  /*0ae0*/  UIMAD UR39, UR5, UR6, URZ ;  /* 0x00000006052772a4 */ /* 0x000fc8000f8e023f */
[----:B------:R-:W-:Y:S01]  /*0af0*/  UIADD3 UR39, UR47, UR39, URZ ;  /* 0x000000272f277290 */ /* 0x000fe2000fffe03f */
[----:B----4-:R-:W-:Y:S06]  /*0b00*/  BAR.SYNC.DEFER_BLOCKING 0x0 ;  /* 0x0000000000007b1d */ /* 0x010fec0000010000 */
[----:B-1----:R-:W-:Y:S05]  /*0b10*/  @!P4 BRA `(.L_x_8) ;  /* 0x0000012c0004c947 */ /* 0x002fea0003800000 */
[----:B------:R-:W-:-:S13]  /*0b20*/  ISETP.GT.U32.AND P0, PT, R11, 0x1, PT ;  /* 0x000000010b00780c */ /* 0x000fda0003f04070 */
[----:B------:R-:W-:Y:S05]  /*0b30*/  @P0 BRA `(.L_x_9) ;  /* 0x0000016400900947 */ /* 0x000fea0003800000 */
[----:B------:R-:W-:Y:S01]  /*0b40*/  PRMT R2, RZ, 0x7610, R2 ;  /* 0x00007610ff027816 */ /* 0x000fe20000000002 */
[----:B------:R-:W-:Y:S01]  /*0b50*/  ULDC.64 UR4, c[0x0][0x8f8] ;  /* 0x00023e0000047ab9 */ /* 0x000fe20000000a00 */
[----:B------:R-:W-:Y:S01]  /*0b60*/  UMOV UR43, 0xffffffff ;  /* 0xffffffff002b7882 */ /* 0x000fe20000000000 */
[----:B------:R-:W-:Y:S01]  /*0b70*/  ISETP.GE.U32.AND P0, PT, R20, UR4, PT ;  /* 0x0000000414007c0c */ /* 0x000fe2000bf06070 */
[----:B------:R-:W-:Y:S01]  /*0b80*/  IMAD.MOV.U32 R19, RZ, RZ, -0x1 ;  /* 0xffffffffff137424 */ /* 0x000fe200078e00ff */
[----:B------:R1:W-:Y:S01]  /*0b90*/  STL.S16 [R1+0x20c], R2 ;  /* 0x00020c0201007387 */ /* 0x0003e20000100600 */
[----:B------:R-:W-:Y:S02]  /*0ba0*/  MOV R18, 0xffffffff ;  /* 0xffffffff00127802 */ /* 0x000fe40000000f00 */
[----:B------:R-:W-:Y:S02]  /*0bb0*/  ISETP.GE.U32.AND.EX P0, PT, R21, UR5, PT, P0 ;  /* 0x0000000515007c0c */ /* 0x000fe4000bf06100 */
[----:B------:R-:W-:-:S11]  /*0bc0*/  PRMT R0, RZ, 0x7610, R0 ;  /* 0x00007610ff007816 */ /* 0x000fd60000000000 */
[----:B-1----:R-:W-:Y:S05]  /*0bd0*/  @P0 BRA `(.L_x_10) ;  /* 0x0000000400640947 */ /* 0x002fea0003800000 */
[----:B------:R-:W1:Y:S01]  /*0be0*/  LDC.64 R14, c[0x0][0x8d0] ;  /* 0x00023400ff0e7b82 */ /* 0x000e620000000a00 */
[----:B------:R-:W-:Y:S01]  /*0bf0*/  IMAD.MOV.U32 R2, RZ, RZ, R20 ;  /* 0x000000ffff027224 */ /* 0x000fe200078e0014 */
[----:B------:R-:W-:-:S06]  /*0c00*/  MOV R3, R21 ;  /* 0x0000001500037202 */ /* 0x000fcc0000000f00 */
[----:B------:R-:W2:Y:S08]  /*0c10*/  LDC R0, c[0x0][0x8d8] ;  /* 0x00023600ff007b82 */ /* 0x000eb00000000800 */
[----:B------:R-:W3:Y:S01]  /*0c20*/  LDC.64 R16, c[0x0][0x8c8] ;  /* 0x00023200ff107b82 */ /* 0x000ee20000000a00 */
[----:B-1----:R-:W-:-:S04]  /*0c30*/  ISETP.NE.U32.AND P0, PT, R14, RZ, PT ;  /* 0x000000ff0e00720c */ /* 0x002fc80003f05070 */
[----:B------:R-:W-:-:S13]  /*0c40*/  ISETP.NE.AND.EX P0, PT, R15, RZ, PT, P0 ;  /* 0x000000ff0f00720c */ /* 0x000fda0003f05300 */
[----:B--23--:R-:W-:Y:S05]  /*0c50*/  @!P0 BRA `(.L_x_11) ;  /* 0x0000000000288947 */ /* 0x00cfea0003800000 */
[----:B------:R-:W1:Y:S02]  /*0c60*/  LDC R11, c[0x0][0x8dc] ;  /* 0x00023700ff0b7b82 */ /* 0x000e640000000800 */
[----:B-1----:R-:W-:-:S05]  /*0c70*/  IADD3 R11, P0, R20, R11, RZ ;  /* 0x0000000b140b7210 */ /* 0x002fca0007f1e0ff */
[----:B------:R-:W-:-:S04]  /*0c80*/  IMAD.X R13, RZ, RZ, R21, P0 ;  /* 0x000000ffff0d7224 */ /* 0x000fc800000e0615 */
[----:B------:R-:W-:-:S04]  /*0c90*/  IMAD.WIDE.U32 R2, R13, R14, RZ ;  /* 0x0000000e0d027225 */ /* 0x000fc800078e00ff */
[----:B------:R-:W-:-:S04]  /*0ca0*/  IMAD.WIDE.U32 R6, P0, R11, R15, R2 ;  /* 0x0000000f0b067225 */ /* 0x000fc80007800002 */
[----:B------:R-:W-:Y:S01]  /*0cb0*/  IMAD.WIDE.U32 R2, R11, R14, RZ ;  /* 0x0000000e0b027225 */ /* 0x000fe200078e00ff */
[----:B------:R-:W-:-:S03]  /*0cc0*/  IADD3.X R11, RZ, RZ, RZ, P0, !PT ;  /* 0x000000ffff0b7210 */ /* 0x000fc600007fe4ff */
[----:B------:R-:W-:Y:S01]  /*0cd0*/  IMAD.MOV.U32 R10, RZ, RZ, R7 ;  /* 0x000000ffff0a7224 */ /* 0x000fe200078e0007 */
[----:B------:R-:W-:-:S05]  /*0ce0*/  IADD3 RZ, P0, R3, R6, RZ ;  /* 0x0000000603ff7210 */ /* 0x000fca0007f1e0ff */
[----:B------:R-:W-:-:S08]  /*0cf0*/  IMAD.WIDE.U32.X R2, R13, R15, R10, P0 ;  /* 0x0000000f0d027225 */ /* 0x000fd000000e040a */
.L_x_11:
[-CC-:B------:R-:W-:Y:S01]  /*0d00*/  SHF.R.U64 R22, R2, R0.reuse, R3.reuse ;  /* 0x0000000002167219 */ /* 0x180fe20000001203 */
[----:B------:R-:W1:Y:S01]  /*0d10*/  LDC.64 R14, c[0x0][0x8e8] ;  /* 0x00023a00ff0e7b82 */ /* 0x000e620000000a00 */
[----:B------:R-:W-:Y:S01]  /*0d20*/  SHF.R.U32.HI R0, RZ, R0, R3 ;  /* 0x00000000ff007219 */ /* 0x000fe20000011603 */
[----:B------:R-:W-:Y:S01]  /*0d30*/  IMAD.MOV.U32 R2, RZ, RZ, R20 ;  /* 0x000000ffff027224 */ /* 0x000fe200078e0014 */
[----:B------:R-:W-:Y:S01]  /*0d40*/  IADD3 R7, P0, RZ, -R22, RZ ;  /* 0x80000016ff077210 */ /* 0x000fe20007f1e0ff */
[----:B------:R-:W-:Y:S01]  /*0d50*/  ULDC UR4, c[0x0][0x150] ;  /* 0x0000540000047ab9 */ /* 0x000fe20000000800 */
[----:B------:R-:W-:Y:S02]  /*0d60*/  IMAD.MOV.U32 R6, RZ, RZ, -0x1 ;  /* 0xffffffffff067424 */ /* 0x000fe400078e00ff */
[----:B------:R-:W-:Y:S01]  /*0d70*/  IADD3.X R3, RZ, ~R0, RZ, P0, !PT ;  /* 0x80000000ff037210 */ /* 0x000fe200007fe4ff */
[----:B------:R-:W2:Y:S04]  /*0d80*/  LDC R4, c[0x0][0x8c0] ;  /* 0x00023000ff047b82 */ /* 0x000ea80000000800 */
[----:B------:R-:W-:Y:S01]  /*0d90*/  IMAD R0, R3, R16, RZ ;  /* 0x0000001003007224 */ /* 0x000fe200078e02ff */
[----:B------:R-:W-:-:S03]  /*0da0*/  MOV R3, R21 ;  /* 0x0000001500037202 */ /* 0x000fc60000000f00 */
[----:B------:R-:W3:Y:S01]  /*0db0*/  LDC R9, c[0x0][0x8b0] ;  /* 0x00022c00ff097b82 */ /* 0x000ee20000000800 */
[----:B------:R-:W-:-:S04]  /*0dc0*/  IMAD.WIDE.U32 R2, R7, R16, R2 ;  /* 0x0000001007027225 */ /* 0x000fc800078e0002 */
[----:B------:R-:W-:Y:S01]  /*0dd0*/  IMAD R7, R7, R17, R0 ;  /* 0x0000001107077224 */ /* 0x000fe200078e0200 */
[----:B------:R-:W-:Y:S02]  /*0de0*/  I2FP.F32.U32 R0, R8 ;  /* 0x0000000800007245 */ /* 0x000fe40000201000 */
[----:B------:R-:W4:Y:S01]  /*0df0*/  LDC R12, c[0x0][0x148] ;  /* 0x00005200ff0c7b82 */ /* 0x000f220000000800 */
[----:B-1----:R-:W-:Y:S01]  /*0e00*/  ISETP.NE.U32.AND P0, PT, R14, RZ, PT ;  /* 0x000000ff0e00720c */ /* 0x002fe20003f05070 */
[----:B------:R-:W-:Y:S02]  /*0e10*/  IMAD.IADD R7, R3, 0x1, R7 ;  /* 0x0000000103077824 */ /* 0x000fe400078e0207 */
[----:B------:R-:W-:Y:S01]  /*0e20*/  FMUL R0, R0, UR4 ;  /* 0x0000000400007c20 */ /* 0x000fe20008400000 */
[----:B------:R-:W-:Y:S01]  /*0e30*/  ISETP.NE.AND.EX P0, PT, R15, RZ, PT, P0 ;  /* 0x000000ff0f00720c */ /* 0x000fe20003f05300 */
[----:B------:R-:W-:Y:S02]  /*0e40*/  ULDC UR4, c[0x0][0x154] ;  /* 0x0000550000047ab9 */ /* 0x000fe40000000800 */
[----:B------:R-:W1:Y:S01]  /*0e50*/  LDC R3, c[0x0][0x144] ;  /* 0x00005100ff037b82 */ /* 0x000e620000000800 */
[-CC-:B--2---:R-:W-:Y:S01]  /*0e60*/  SHF.R.U64 R13, R2, R4.reuse, R7.reuse ;  /* 0x00000004020d7219 */ /* 0x184fe20000001207 */
[----:B------:R-:W2:Y:S01]  /*0e70*/  F2I.U32.TRUNC.NTZ R0, R0 ;  /* 0x0000000000007305 */ /* 0x000ea2000020f000 */
[----:B------:R-:W-:-:S02]  /*0e80*/  SHF.R.U32.HI R4, RZ, R4, R7 ;  /* 0x00000004ff047219 */ /* 0x000fc40000011607 */
[----:B------:R-:W-:-:S03]  /*0e90*/  I2FP.F32.U32 R2, R5 ;  /* 0x0000000500027245 */ /* 0x000fc60000201000 */
[----:B------:R-:W4:Y:S01]  /*0ea0*/  LDC R19, c[0x0][0x8a8] ;  /* 0x00022a00ff137b82 */ /* 0x000f220000000800 */
[-CC-:B---3--:R-:W-:Y:S01]  /*0eb0*/  SHF.R.U64 R21, R13, R9.reuse, R4.reuse ;  /* 0x000000090d157219 */ /* 0x188fe20000001204 */
[----:B------:R-:W-:Y:S01]  /*0ec0*/  FMUL R2, R2, UR4 ;  /* 0x0000000402027c20 */ /* 0x000fe20008400000 */
[----:B------:R-:W-:Y:S01]  /*0ed0*/  SHF.R.U32.HI R4, RZ, R9, R4 ;  /* 0x00000009ff047219 */ /* 0x000fe20000011604 */
[----:B------:R-:W-:Y:S02]  /*0ee0*/  ULDC UR4, c[0x0][0x900] ;  /* 0x0002400000047ab9 */ /* 0x000fe40000000800 */
[----:B------:R3:W1:Y:S01]  /*0ef0*/  F2I.U32.TRUNC.NTZ R10, R2 ;  /* 0x00000002000a7305 */ /* 0x000662000020f000 */
[--C-:B------:R-:W-:Y:S01]  /*0f00*/  SHF.R.U32.HI R11, RZ, UR4, R4.reuse ;  /* 0x00000004ff0b7c19 */ /* 0x100fe20008011604 */
[----:B------:R-:W4:Y:S01]  /*0f10*/  LDC R16, c[0x0][0x8f0] ;  /* 0x00023c00ff107b82 */ /* 0x000f220000000800 */
[----:B--2---:R-:W-:Y:S02]  /*0f20*/  IADD3 R0, -R0, RZ, RZ ;  /* 0x000000ff00007210 */ /* 0x004fe40007ffe1ff */
[----:B------:R-:W-:-:S02]  /*0f30*/  SHF.R.U64 R20, R21, UR4, R4 ;  /* 0x0000000415147c19 */ /* 0x000fc40008001204 */
[----:B------:R-:W-:Y:S02]  /*0f40*/  SHF.L.U32 R4, R6, UR4, RZ ;  /* 0x0000000406047c19 */ /* 0x000fe400080006ff */
[----:B---3--:R-:W-:Y:S01]  /*0f50*/  MOV R2, R20 ;  /* 0x0000001400027202 */ /* 0x008fe20000000f00 */
[----:B------:R-:W2:Y:S01]  /*0f60*/  LDC R17, c[0x0][0x8e0] ;  /* 0x00023800ff117b82 */ /* 0x000ea20000000800 */
[----:B-1----:R-:W-:Y:S02]  /*0f70*/  IMAD R0, R3, R0, R8 ;  /* 0x0000000003007224 */ /* 0x002fe400078e0208 */
[----:B------:R-:W-:-:S05]  /*0f80*/  IMAD.MOV.U32 R3, RZ, RZ, R11 ;  /* 0x000000ffff037224 */ /* 0x000fca00078e000b */
[----:B------:R-:W1:Y:S01]  /*0f90*/  LDC R18, c[0x0][0x8b8] ;  /* 0x00022e00ff127b82 */ /* 0x000e620000000800 */
[----:B------:R-:W-:Y:S05]  /*0fa0*/  @!P0 BRA `(.L_x_12) ;  /* 0x0000000000288947 */ /* 0x000fea0003800000 */
[----:B------:R-:W3:Y:S02]  /*0fb0*/  LDC R9, c[0x0][0x8f4] ;  /* 0x00023d00ff097b82 */ /* 0x000ee40000000800 */
[----:B---3--:R-:W-:-:S04]  /*0fc0*/  IADD3 R9, P0, R20, R9, RZ ;  /* 0x0000000914097210 */ /* 0x008fc80007f1e0ff */
[----:B------:R-:W-:-:S05]  /*0fd0*/  IADD3.X R11, RZ, R11, RZ, P0, !PT ;  /* 0x0000000bff0b7210 */ /* 0x000fca00007fe4ff */
[----:B------:R-:W-:-:S04]  /*0fe0*/  IMAD.WIDE.U32 R2, R11, R14, RZ ;  /* 0x0000000e0b027225 */ /* 0x000fc800078e00ff */
[----:B------:R-:W-:-:S04]  /*0ff0*/  IMAD.WIDE.U32 R6, P0, R9, R15, R2 ;  /* 0x0000000f09067225 */ /* 0x000fc80007800002 */
[----:B------:R-:W-:Y:S01]  /*1000*/  IMAD.WIDE.U32 R2, R9, R14, RZ ;  /* 0x0000000e09027225 */ /* 0x000fe200078e00ff */
[----:B------:R-:W-:-:S03]  /*1010*/  MOV R8, R7 ;  /* 0x0000000700087202 */ /* 0x000fc60000000f00 */
[----:B------:R-:W-:Y:S01]  /*1020*/  IMAD.X R9, RZ, RZ, RZ, P0 ;  /* 0x000000ffff097224 */ /* 0x000fe200000e06ff */
[----:B------:R-:W-:-:S05]  /*1030*/  IADD3 RZ, P0, R3, R6, RZ ;  /* 0x0000000603ff7210 */ /* 0x000fca0007f1e0ff */
[----:B------:R-:W-:-:S08]  /*1040*/  IMAD.WIDE.U32.X R2, R11, R15, R8, P0 ;  /* 0x0000000f0b027225 */ /* 0x000fd000000e0408 */
.L_x_12:
[----:B------:R-:W-:Y:S01]  /*1050*/  LOP3.LUT R4, RZ, R4, RZ, 0x33, !PT ;  /* 0x00000004ff047212 */ /* 0x000fe200078e33ff */
[----:B------:R-:W-:Y:S01]  /*1060*/  USHF.L.U32 UR4, UR38, UR4, URZ ;  /* 0x0000000426047299 */ /* 0x000fe2000800063f */
[----:B----4-:R-:W-:Y:S01]  /*1070*/  SHF.R.U64 R3, R2, R16, R3 ;  /* 0x0000001002037219 */ /* 0x010fe20000001203 */
[----:B------:R-:W-:Y:S01]  /*1080*/  IMAD.MOV R10, RZ, RZ, -R10 ;  /* 0x000000ffff0a7224 */ /* 0x000fe200078e0a0a */
[----:B------:R-:W-:Y:S02]  /*1090*/  LOP3.LUT R4, R21, R4, RZ, 0xc0, !PT ;  /* 0x0000000415047212 */ /* 0x000fe400078ec0ff */
[----:B------:R-:W-:Y:S01]  /*10a0*/  IADD3 R2, R19, -0x1, RZ ;  /* 0xffffffff13027810 */ /* 0x000fe20007ffe0ff */
[----:B------:R-:W-:Y:S01]  /*10b0*/  IMAD.MOV R6, RZ, RZ, -R3 ;  /* 0x000000ffff067224 */ /* 0x000fe200078e0a03 */
[----:B------:R-:W-:Y:S01]  /*10c0*/  R2UR UR43, R22 ;  /* 0x00000000162b72ca */ /* 0x000fe200000e0000 */
[----:B------:R-:W-:Y:S01]  /*10d0*/  @P6 IMAD R0, R12, R10, R5 ;  /* 0x0000000a0c006224 */ /* 0x000fe200078e0205 */
[----:B------:R-:W-:Y:S01]  /*10e0*/  LOP3.LUT R13, R13, R2, RZ, 0xc0, !PT ;  /* 0x000000020d0d7212 */ /* 0x000fe200078ec0ff */
[----:B------:R-:W-:-:S02]  /*10f0*/  IMAD R3, R3, UR4, R4 ;  /* 0x0000000403037c24 */ /* 0x000fc4000f8e0204 */
[----:B--2---:R-:W-:Y:S02]  /*1100*/  IMAD R2, R6, R17, R20 ;  /* 0x0000001106027224 */ /* 0x004fe400078e0214 */
[----:B-1----:R-:W-:Y:S02]  /*1110*/  IMAD R0, R3, R18, R0 ;  /* 0x0000001203007224 */ /* 0x002fe400078e0200 */
[----:B------:R-:W-:Y:S01]  /*1120*/  IMAD R19, R2, R19, R13 ;  /* 0x0000001302137224 */ /* 0x000fe200078e020d */
[----:B------:R-:W-:-:S04]  /*1130*/  MOV R2, 0x1 ;  /* 0x0000000100027802 */ /* 0x000fc80000000f00 */
[----:B------:R-:W-:Y:S02]  /*1140*/  SEL R18, R19, R0, !P6 ;  /* 0x0000000013127207 */ /* 0x000fe40007000000 */
[----:B------:R-:W-:Y:S02]  /*1150*/  SEL R19, R0, R19, !P6 ;  /* 0x0000001300137207 */ /* 0x000fe40007000000 */
[----:B------:R-:W-:-:S07]  /*1160*/  PRMT R0, R2, 0x7610, R0 ;  /* 0x0000761002007816 */ /* 0x000fce0000000000 */
.L_x_10:
[----:B------:R-:W-:-:S08]  /*1170*/  NOP ;  /* 0x0000000000007918 */ /* 0x000fd00000000000 */
[----:B------:R-:W1:Y:S02]  /*1180*/  USETMAXREG.TRY_ALLOC.CTAPOOL UP0, 0xf0 ;  /* 0x000000f0000079c8 */ /* 0x000e640008000600 */
[----:B-1----:R-:W-:-:S13]  /*1190*/  PLOP3.LUT P0, PT, PT, PT, UP0, 0x80, 0x0 ;  /* 0x000000000000781c */ /* 0x002fda0003f0f008 */
[----:B------:R-:W-:Y:S05]  /*11a0*/  @!P0 BRA `(.L_x_10) ;  /* 0xfffffffc00f08947 */ /* 0x000fea000383ffff */
[----:B------:R-:W-:Y:S02]  /*11b0*/  ULDC.64 UR4, c[0x0][0x590] ;  /* 0x0001640000047ab9 */ /* 0x000fe40000000a00 */
[----:B------:R-:W-:Y:S01]  /*11c0*/  IMAD.U32 R170, RZ, RZ, UR4 ;  /* 0x00000004ffaa7e24 */ /* 0x000fe2000f8e00ff */
[----:B------:R-:W-:-:S04]  /*11d0*/  MOV R171, UR5 ;  /* 0x0000000500ab7c02 */ /* 0x000fc80008000f00 */
[----:B------:R-:W-:-:S04]  /*11e0*/  ISETP.NE.U32.AND P0, PT, R170, RZ, PT ;  /* 0x000000ffaa00720c */ /* 0x000fc80003f05070 */
[----:B------:R-:W-:-:S13]  /*11f0*/  ISETP.NE.AND.EX P0, PT, R171, RZ, PT, P0 ;  /* 0x000000ffab00720c */ /* 0x000fda0003f05300 */
[----:B------:R-:W-:Y:S05]  /*1200*/  @P0 BRA `(.L_x_13) ;  /* 0x0000000000340947 */ /* 0x000fea0003800000 */
[----:B------:R-:W-:Y:S02]  /*1210*/  ULDC.64 UR4, c[0x0][0x588] ;  /* 0x0001620000047ab9 */ /* 0x000fe40000000a00 */
[----:B------:R-:W-:-:S04]  /*1220*/  ISETP.NE.U32.AND P0, PT, RZ, UR4, PT ;  /* 0x00000004ff007c0c */ /* 0x000fc8000bf05070 */
[----:B------:R-:W-:-:S13]  /*1230*/  ISETP.NE.AND.EX P0, PT, RZ, UR5, PT, P0 ;  /* 0x00000005ff007c0c */ /* 0x000fda000bf05300 */
[----:B------:R-:W-:Y:S05]  /*1240*/  @!P0 BRA `(.L_x_14) ;  /* 0x0000000000148947 */ /* 0x000fea0003800000 */
[----:B------:R-:W1:Y:S02]  /*1250*/  LDC.64 R164, c[0x0][0x588] ;  /* 0x00016200ffa47b82 */ /* 0x000e640000000a00 */
[----:B-1----:R1:W5:Y:S01]  /*1260*/  LDG.E R164, desc[UR54][R164.64] ;  /* 0x00000036a4a47981 */ /* 0x002362000c1e1900 */
[----:B------:R-:W-:-:S05]  /*1270*/  IMAD.MOV.U32 R2, RZ, RZ, 0x1 ;  /* 0x00000001ff027424 */ /* 0x000fca00078e00ff */
[----:B------:R1:W-:Y:S01]  /*1280*/  STL.S16 [R1+0x20c], R2 ;  /* 0x00020c0201007387 */ /* 0x0003e20000100600 */
[----:B------:R-:W-:Y:S05]  /*1290*/  BRA `(.L_x_13) ;  /* 0x0000000000107947 */ /* 0x000fea0003800000 */
.L_x_14:
[----:B------:R-:W-:Y:S01]  /*12a0*/  MOV R2, 0x1 ;  /* 0x0000000100027802 */ /* 0x000fe20000000f00 */
[----:B------:R-:W-:Y:S02]  /*12b0*/  ULDC UR4, c[0x0][0x580] ;  /* 0x0001600000047ab9 */ /* 0x000fe40000000800 */
[----:B------:R-:W-:Y:S02]  /*12c0*/  IMAD.U32 R164, RZ, RZ, UR4 ;  /* 0x00000004ffa47e24 */ /* 0x000fe4000f8e00ff */
[----:B------:R2:W-:Y:S05]  /*12d0*/  STL.S16 [R1+0x20c], R2 ;  /* 0x00020c0201007387 */ /* 0x0005ea0000100600 */
.L_x_13:
[----:B------:R-:W-:Y:S02]  /*12e0*/  ULDC.64 UR4, c[0x0][0x5b0] ;  /* 0x00016c0000047ab9 */ /* 0x000fe40000000a00 */
[----:B------:R-:W-:-:S04]  /*12f0*/  ISETP.NE.U32.AND P0, PT, RZ, UR4, PT ;  /* 0x00000004ff007c0c */ /* 0x000fc8000bf05070 */
[----:B------:R-:W-:-:S13]  /*1300*/  ISETP.NE.AND.EX P0, PT, RZ, UR5, PT, P0 ;  /* 0x00000005ff007c0c */ /* 0x000fda000bf05300 */
[----:B------:R-:W-:Y:S05]  /*1310*/  @P0 BRA `(.L_x_15) ;  /* 0x0000000000240947 */ /* 0x000fea0003800000 */
[----:B------:R-:W-:Y:S02]  /*1320*/  ULDC.64 UR4, c[0x0][0x5a8] ;  /* 0x00016a0000047ab9 */ /* 0x000fe40000000a00 */
[----:B------:R-:W-:-:S04]  /*1330*/  ISETP.NE.U32.AND P0, PT, RZ, UR4, PT ;  /* 0x00000004ff007c0c */ /* 0x000fc8000bf05070 */
[----:B------:R-:W-:-:S13]  /*1340*/  ISETP.NE.AND.EX P0, PT, RZ, UR5, PT, P0 ;  /* 0x00000005ff007c0c */ /* 0x000fda000bf05300 */
[----:B------:R-:W-:Y:S05]  /*1350*/  @!P0 BRA `(.L_x_16) ;  /* 0x00000000000c8947 */ /* 0x000fea0003800000 */
[----:B-12---:R-:W1:Y:S02]  /*1360*/  LDC.64 R2, c[0x0][0x5a8] ;  /* 0x00016a00ff027b82 */ /* 0x006e640000000a00 */
[----:B-1----:R3:W5:Y:S01]  /*1370*/  LDG.E R17, desc[UR54][R2.64] ;  /* 0x0000003602117981 */ /* 0x002762000c1e1900 */
[----:B------:R-:W-:Y:S05]  /*1380*/  BRA `(.L_x_15) ;  /* 0x0000000000087947 */ /* 0x000fea0003800000 */
.L_x_16:
[----:B------:R-:W-:Y:S02]  /*1390*/  ULDC UR4, c[0x0][0x5a0] ;  /* 0x0001680000047ab9 */ /* 0x000fe40000000800 */
[----:B------:R-:W-:-:S07]  /*13a0*/  MOV R17, UR4 ;  /* 0x0000000400117c02 */ /* 0x000fce0008000f00 */
.L_x_15:
[----:B------:R-:W-:Y:S01]  /*13b0*/  LOP3.LUT P1, RZ, R0, 0xff, RZ, 0xc0, !PT ;  /* 0x000000ff00ff7812 */ /* 0x000fe2000782c0ff */
[----:B------:R-:W-:Y:S01]  /*13c0*/  UMOV UR36, URZ ;  /* 0x0000003f00247c82 */ /* 0x000fe20008000000 */
[----:B------:R-:W-:-:S11]  /*13d0*/  PLOP3.LUT P0, PT, PT, PT, PT, 0x80, 0x0 ;  /* 0x000000000000781c */ /* 0x000fd60003f0f070 */
[----:B------:R-:W-:Y:S05]  /*13e0*/  @!P1 BRA `(.L_x_17) ;  /* 0x00000120002c9947 */ /* 0x000fea0003800000 */
[----:B-123--:R-:W2:Y:S01]  /*13f0*/  LDL R2, [R1+0x20c] ;  /* 0x00020c0001027983 */ /* 0x00eea20000100800 */
[----:B------:R-:W-:-:S03]  /*1400*/  ULDC UR4, c[0x0][0x28c] ;  /* 0x0000a30000047ab9 */ /* 0x000fc60000000800 */
[----:B------:R-:W3:Y:S01]  /*1410*/  LDL R3, [R1+0x214] ;  /* 0x0002140001037983 */ /* 0x000ee20000100800 */
[----:B------:R-:W-:Y:S01]  /*1420*/  UIADD3 UR4, UR4, 0x3f, URZ ;  /* 0x0000003f04047890 */ /* 0x000fe2000fffe03f */
[----:B------:R-:W-:Y:S01]  /*1430*/  IMAD.MOV.U32 R158, RZ, RZ, 0x10 ;  /* 0x00000010ff9e7424 */ /* 0x000fe200078e00ff */
[----:B-----5:R-:W-:Y:S01]  /*1440*/  MOV R165, R164 ;  /* 0x000000a400a57202 */ /* 0x020fe20000000f00 */
[----:B------:R-:W1:Y:S01]  /*1450*/  S2R R4, SR_TID.X ;  /* 0x0000000000047919 */ /* 0x000e620000002100 */
[----:B------:R-:W-:Y:S01]  /*1460*/  USHF.R.S32.HI UR5, URZ, 0x1f, UR4 ;  /* 0x0000001f3f057899 */ /* 0x000fe20008011404 */
[----:B------:R-:W-:Y:S01]  /*1470*/  IMAD.MOV.U32 R16, RZ, RZ, R164 ;  /* 0x000000ffff107224 */ /* 0x000fe200078e00a4 */
[----:B------:R-:W-:Y:S01]  /*1480*/  ULDC.64 UR52, c[0x0][0x198] ;  /* 0x0000660000347ab9 */ /* 0x000fe20000000a00 */
[----:B------:R-:W-:Y:S01]  /*1490*/  UMOV UR44, URZ ;  /* 0x0000003f002c7c82 */ /* 0x000fe20008000000 */
[----:B------:R-:W-:Y:S01]  /*14a0*/  ULEA.HI UR5, UR5, UR4, URZ, 0x6 ;  /* 0x0000000405057291 */ /* 0x000fe2000f8f303f */
[----:B------:R-:W-:Y:S01]  /*14b0*/  UMOV UR45, URZ ;  /* 0x0000003f002d7c82 */ /* 0x000fe20008000000 */
[----:B------:R-:W-:-:S02]  /*14c0*/  UMOV UR41, URZ ;  /* 0x0000003f00297c82 */ /* 0x000fc40008000000 */
[----:B------:R-:W-:Y:S01]  /*14d0*/  USHF.R.S32.HI UR48, URZ, 0x6, UR5 ;  /* 0x000000063f307899 */ /* 0x000fe20008011405 */
[----:B------:R-:W-:Y:S01]  /*14e0*/  UMOV UR36, URZ ;  /* 0x0000003f00247c82 */ /* 0x000fe20008000000 */
[C---:B-1----:R-:W-:Y:S02]  /*14f0*/  LOP3.LUT P0, RZ, R4.reuse, 0x4, RZ, 0xc0, !PT ;  /* 0x0000000404ff7812 */ /* 0x042fe4000780c0ff */
[----:B------:R-:W-:Y:S02]  /*1500*/  LOP3.LUT R172, R4, 0xff, RZ, 0xc0, !PT ;  /* 0x000000ff04ac7812 */ /* 0x000fe400078ec0ff */
[----:B------:R-:W-:Y:S02]  /*1510*/  SEL R158, R158, 0xfffffff0, !P0 ;  /* 0xfffffff09e9e7807 */ /* 0x000fe40004000000 */
[----:B------:R-:W-:Y:S02]  /*1520*/  IADD3 R172, R172, 0x1f, RZ ;  /* 0x0000001facac7810 */ /* 0x000fe40007ffe0ff */
[----:B--2---:R-:W-:-:S02]  /*1530*/  PRMT R169, R2, 0x7610, R169 ;  /* 0x0000761002a97816 */ /* 0x004fc400000000a9 */
[----:B------:R-:W-:Y:S02]  /*1540*/  PRMT R167, R2, 0x7610, R167 ;  /* 0x0000761002a77816 */ /* 0x000fe400000000a7 */
[----:B---3--:R-:W-:-:S07]  /*1550*/  LOP3.LUT R156, R3, 0x1, RZ, 0xfc, !PT ;  /* 0x00000001039c7812 */ /* 0x008fce00078efcff */
.L_x_224:
[----:B-1----:R-:W1:Y:S01]  /*1560*/  S2R R0, SR_TID.X ;  /* 0x0000000000007919 */ /* 0x002e620000002100 */
[----:B------:R-:W2:Y:S01]  /*1570*/  S2UR UR49, SR_CgaCtaId ;  /* 0x00000000003179c3 */ /* 0x000ea20000008800 */
[----:B------:R-:W-:Y:S02]  /*1580*/  UMOV UR50, 0x400 ;  /* 0x0000040000327882 */ /* 0x000fe40000000000 */
[----:B--2---:R-:W-:Y:S01]  /*1590*/  ULEA UR50, UR49, UR50, 0x18 ;  /* 0x0000003231327291 */ /* 0x004fe2000f8ec03f */
[----:B-1----:R-:W-:-:S04]  /*15a0*/  LOP3.LUT R0, R0, 0x80, RZ, 0xc0, !PT ;  /* 0x0000008000007812 */ /* 0x002fc800078ec0ff */
[----:B------:R-:W-:-:S06]  /*15b0*/  SHF.R.U32.HI R0, RZ, 0x7, R0 ;  /* 0x00000007ff007819 */ /* 0x000fcc0000011600 */
[----:B------:R-:W1:Y:S02]  /*15c0*/  SHFL.IDX PT, R0, R0, RZ, 0x1f ;  /* 0x00001fff00007589 */ /* 0x000e6400000e0000 */
[----:B-1----:R-:W-:-:S13]  /*15d0*/  R2UR UR4, R0 ;  /* 0x00000000000472ca */ /* 0x002fda00000e0000 */
[----:B------:R-:W-:-:S04]  /*15e0*/  ULEA.HI UR5, UR4, UR4, URZ, 0x1 ;  /* 0x0000000404057291 */ /* 0x000fc8000f8f083f */
[----:B------:R-:W-:-:S04]  /*15f0*/  ULOP3.LUT UR5, UR5, 0x7fffe, URZ, 0xc0, !UPT ;  /* 0x0007fffe05057892 */ /* 0x000fc8000f8ec03f */
[----:B------:R-:W-:-:S03]  /*1600*/  UIADD3 UR5, UR4, -UR5, URZ ;  /* 0x8000000504057290 */ /* 0x000fc6000fffe03f */
[----:B------:R-:W-:Y:S01]  /*1610*/  ULDC UR4, c[0x0][0x28c] ;  /* 0x0000a30000047ab9 */ /* 0x000fe20000000800 */
[----:B------:R-:W-:Y:S01]  /*1620*/  ULEA UR5, UR5, UR50, 0xd ;  /* 0x0000003205057291 */ /* 0x000fe2000f8e683f */
[----:B------:R-:W-:-:S03]  /*1630*/  ISETP.LT.AND P0, PT, RZ, UR4, PT ;  /* 0x00000004ff007c0c */ /* 0x000fc6000bf01270 */
[----:B------:R-:W-:-:S04]  /*1640*/  UIADD3 UR5, UR5, 0x8400, URZ ;  /* 0x0000840005057890 */ /* 0x000fc8000fffe03f */
[----:B------:R-:W-:-:S04]  /*1650*/  USHF.R.U32.HI UR5, URZ, 0x4, UR5 ;  /* 0x000000043f057899 */ /* 0x000fc80008011605 */
[----:B------:R-:W-:-:S04]  /*1660*/  ULOP3.LUT UR5, UR5, 0x3fff, URZ, 0xc0, !UPT ;  /* 0x00003fff05057892 */ /* 0x000fc8000f8ec03f */
[----:B------:R-:W-:Y:S01]  /*1670*/  ULOP3.LUT UR40, UR5, 0x10000, URZ, 0xfc, !UPT ;  /* 0x0001000005287892 */ /* 0x000fe2000f8efc3f */
[----:B---3--:R-:W-:Y:S11]  /*1680*/  @P0 BRA `(.L_x_18) ;  /* 0x0000000000400947 */ /* 0x008ff60003800000 */
[----:B------:R-:W-:Y:S01]  /*1690*/  MOV R0, 0x0 ;  /* 0x0000000000007802 */ /* 0x000fe20000000f00 */
[----:B------:R-:W-:Y:S01]  /*16a0*/  ULDC.64 UR4, c[0x4][0x70] ;  /* 0x01001c0000047ab9 */ /* 0x000fe20000000a00 */
[----:B------:R-:W-:Y:S01]  /*16b0*/  ULDC.64 UR6, c[0x4][0x8] ;  /* 0x0100020000067ab9 */ /* 0x000fe20000000a00 */
[----:B------:R-:W-:Y:S01]  /*16c0*/  IMAD.U32 R4, RZ, RZ, UR4 ;  /* 0x00000004ff047e24 */ /* 0x000fe2000f8e00ff */
[----:B------:R1:W2:Y:S01]  /*16d0*/  LDC.64 R2, c[0x4][R0] ;  /* 0x0100000000027b82 */ /* 0x0002a20000000a00 */
[----:B------:R-:W-:Y:S01]  /*16e0*/  MOV R5, UR5 ;  /* 0x0000000500057c02 */ /* 0x000fe20008000f00 */
[----:B------:R-:W-:Y:S01]  /*16f0*/  ULDC.64 UR4, c[0x4][0x78] ;  /* 0x01001e0000047ab9 */ /* 0x000fe20000000a00 */
[----:B------:R-:W-:Y:S01]  /*1700*/  IMAD.U32 R10, RZ, RZ, UR6 ;  /* 0x00000006ff0a7e24 */ /* 0x000fe2000f8e00ff */
[----:B------:R-:W-:Y:S01]  /*1710*/  MOV R7, UR5 ;  /* 0x0000000500077c02 */ /* 0x000fe20008000f00 */
[----:B------:R-:W-:Y:S01]  /*1720*/  IMAD.U32 R6, RZ, RZ, UR4 ;  /* 0x00000004ff067e24 */ /* 0x000fe2000f8e00ff */
[----:B------:R-:W-:Y:S01]  /*1730*/  MOV R11, UR7 ;  /* 0x00000007000b7c02 */ /* 0x000fe20008000f00 */
[----:B------:R-:W-:Y:S01]  /*1740*/  IMAD.MOV.U32 R8, RZ, RZ, 0x1e1 ;  /* 0x000001e1ff087424 */ /* 0x000fe200078e00ff */
[----:B------:R-:W-:Y:S01]  /*1750*/  MOV R12, 0x1 ;  /* 0x00000001000c7802 */ /* 0x000fe20000000f00 */
[----:B-1----:R-:W-:-:S07]  /*1760*/  IMAD.MOV.U32 R13, RZ, RZ, RZ ;  /* 0x000000ffff0d7224 */ /* 0x002fce00078e00ff */
[----:B------:R-:W-:-:S07]  /*1770*/  LEPC R20, `(.L_x_18) ;  /* 0x000000001014794e */ /* 0x000fce0000000000 */
[----:B--2---:R-:W-:Y:S05]  /*1780*/  CALL.ABS.NOINC R2 ;  /* 0x0000000002007343 */ /* 0x004fea0003c00000 */
.L_x_18:
[----:B------:R-:W2:Y:S02]  /*1790*/  LDL R2, [R1+0x208] ;  /* 0x0002080001027983 */ /* 0x000ea40000100800 */
[----:B--2---:R-:W-:-:S04]  /*17a0*/  LOP3.LUT R0, R2, 0x1, RZ, 0xfc, !PT ;  /* 0x0000000102007812 */ /* 0x004fc800078efcff */
[----:B------:R-:W-:-:S13]  /*17b0*/  ISETP.NE.AND P0, PT, R0, 0x3, PT ;  /* 0x000000030000780c */ /* 0x000fda0003f05270 */
[----:B------:R-:W-:Y:S05]  /*17c0*/  @!P0 BRA `(.L_x_19) ;  /* 0x0000000000048947 */ /* 0x000fea0003800000 */
[----:B------:R-:W-:Y:S01]  /*17d0*/  BPT.TRAP 0x1 ;  /* 0x000000040000795c */ /* 0x000fe20000300000 */
.L_x_19:
[----:B------:R-:W-:Y:S01]  /*17e0*/  IMAD.U32 R0, RZ, RZ, UR45 ;  /* 0x0000002dff007e24 */ /* 0x000fe2000f8e00ff */
[----:B------:R-:W-:-:S04]  /*17f0*/  MOV R3, UR41 ;  /* 0x0000002900037c02 */ /* 0x000fc80008000f00 */
[----:B------:R-:W-:Y:S02]  /*1800*/  LEA R3, R3, UR50, 0x3 ;  /* 0x0000003203037c11 */ /* 0x000fe4000f8e18ff */
[----:B------:R-:W-:-:S04]  /*1810*/  SHF.L.U32 R0, R0, 0x1f, RZ ;  /* 0x0000001f00007819 */ /* 0x000fc800000006ff */
[----:B------:R1:W2:Y:S01]  /*1820*/  SYNCS.PHASECHK.TRANS64.TRYWAIT P1, [R3+URZ], R0 ;  /* 0x00000000030075a7 */ /* 0x0002a2000802017f */
[----:B------:R-:W-:Y:S05]  /*1830*/  @!P0 BRA `(.L_x_20) ;  /* 0x0000000000048947 */ /* 0x000fea0003800000 */
[----:B------:R-:W-:Y:S01]  /*1840*/  BPT.TRAP 0x1 ;  /* 0x000000040000795c */ /* 0x000fe20000300000 */
.L_x_20:
[----:B--2---:R-:W-:Y:S05]  /*1850*/  @P1 BRA `(.L_x_21) ;  /* 0x0000000000081947 */ /* 0x004fea0003800000 */
[----:B------:R-:W2:Y:S02]  /*1860*/  SYNCS.PHASECHK.TRANS64.TRYWAIT P1, [R3+URZ], R0 ;  /* 0x00000000030075a7 */ /* 0x000ea4000802017f */
[----:B--2---:R-:W-:Y:S05]  /*1870*/  @!P1 BRA `(.L_x_22) ;  /* 0x0000015800489947 */ /* 0x004fea0003800000 */
.L_x_21:
[----:B------:R-:W-:-:S04]  /*1880*/  UISETP.LT.AND UP0, UPT, UR48, 0x1, UPT ;  /* 0x000000013000788c */ /* 0x000fc8000bf01270 */
[----:B------:R-:W-:-:S04]  /*1890*/  USEL UR4, UR48, 0x1, UP0 ;  /* 0x0000000130047887 */ /* 0x000fc80008000000 */
[----:B------:R-:W-:-:S06]  /*18a0*/  UIADD3 UR4, UR48, -UR4, URZ ;  /* 0x8000000430047290 */ /* 0x000fcc000fffe03f */
[----:B-12---:R-:W-:Y:S01]  /*18b0*/  MOV R0, UR4 ;  /* 0x0000000400007c02 */ /* 0x006fe20008000f00 */
[----:B------:R-:W-:Y:S01]  /*18c0*/  IMAD.U32 R2, RZ, RZ, UR4 ;  /* 0x00000004ff027e24 */ /* 0x000fe2000f8e00ff */
[----:B------:R-:W-:Y:S05]  /*18d0*/  WARPSYNC.ALL ;  /* 0x0000000000007948 */ /* 0x000fea0003800000 */
[----:B------:R-:W-:Y:S01]  /*18e0*/  ISETP.GE.AND P1, PT, R0, 0x1, PT ;  /* 0x000000010000780c */ /* 0x000fe20003f26270 */
[----:B------:R-:W-:Y:S01]  /*18f0*/  UIADD3 UR4, UR50, 0x20400, URZ ;  /* 0x0002040032047890 */ /* 0x000fe2000fffe03f */
[----:B------:R-:W-:Y:S01]  /*1900*/  WARPGROUP.ARRIVE ;  /* 0x00000000000079c5 */ /* 0x000fe20000000000 */
[----:B------:R-:W-:Y:S01]  /*1910*/  ULEA UR9, UR41, UR40, 0xb ;  /* 0x0000002829097291 */ /* 0x000fe2000f8e583f */
[----:B------:R1:W-:Y:S01]  /*1920*/  STL [R1+0x2f4], R19 ;  /* 0x0002f41301007387 */ /* 0x0003e20000100800 */
[----:B------:R-:W-:Y:S01]  /*1930*/  USHF.R.U32.HI UR4, URZ, 0x4, UR4 ;  /* 0x000000043f047899 */ /* 0x000fe20008011604 */
[----:B------:R-:W-:Y:S01]  /*1940*/  UMOV UR5, 0x40000040 ;  /* 0x4000004000057882 */ /* 0x000fe20000000000 */
[----:B------:R-:W-:-:S02]  /*1950*/  UMOV UR7, 0x40000040 ;  /* 0x4000004000077882 */ /* 0x000fc40000000000 */
[----:B------:R-:W-:Y:S01]  /*1960*/  ULOP3.LUT UR4, UR4, 0x3fff, URZ, 0xc0, !UPT ;  /* 0x00003fff04047892 */ /* 0x000fe2000f8ec03f */
[----:B------:R2:W-:Y:S03]  /*1970*/  STL [R1+0x2f0], R18 ;  /* 0x0002f01201007387 */ /* 0x0005e60000100800 */
[----:B------:R-:W-:Y:S01]  /*1980*/  ULOP3.LUT UR8, UR4, 0x10000, URZ, 0xfc, !UPT ;  /* 0x0001000004087892 */ /* 0x000fe2000f8efc3f */
[----:B------:R3:W-:Y:S02]  /*1990*/  STL [R1+0x2ec], R17 ;  /* 0x0002ec1101007387 */ /* 0x0007e40000100800 */
[----:B------:R-:W-:Y:S01]  /*19a0*/  UMOV UR4, UR9 ;  /* 0x0000000900047c82 */ /* 0x000fe20008000000 */
[----:B------:R-:W-:Y:S01]  /*19b0*/  ULEA UR10, UR41, UR8, 0xb ;  /* 0x00000008290a7291 */ /* 0x000fe2000f8e583f */
[----:B------:R4:W-:Y:S04]  /*19c0*/  STL [R1+0x2e8], R16 ;  /* 0x0002e81001007387 */ /* 0x0009e80000100800 */
[----:B------:R4:W-:Y:S02]  /*19d0*/  STL [R1+0x2e4], R2 ;  /* 0x0002e40201007387 */ /* 0x0009e40000100800 */
[----:B------:R-:W-:-:S02]  /*19e0*/  UMOV UR6, UR10 ;  /* 0x0000000a00067c82 */ /* 0x000fc40008000000 */
[----:B------:R-:W-:Y:S01]  /*19f0*/  HGMMA.64x256x16.F32.BF16 R24, gdesc[UR4], RZ, !UPT, gsb0 ;  /* 0x03e00000041879f0 */ /* 0x000fe2000c0018ff */
[----:B------:R-:W-:Y:S01]  /*1a00*/  UIADD3 UR4, UR9, 0x400, URZ ;  /* 0x0000040009047890 */ /* 0x000fe2000fffe03f */
[----:B------:R-:W-:Y:S01]  /*1a10*/  UMOV UR5, 0x40000040 ;  /* 0x4000004000057882 */ /* 0x000fe20000000000 */
[----:B------:R-:W-:Y:S02]  /*1a20*/  WARPGROUP.DEPBAR.LE gsb0, 0x0 ;  /* 0x00008000000079c5 */ /* 0x000fe40000010000 */
[----:B------:R-:W-:Y:S01]  /*1a30*/  STL.64 [R1], R24 ;  /* 0x0000001801007387 */ /* 0x000fe20000100a00 */
[----:B------:R-:W-:Y:S01]  /*1a40*/  MOV R235, R52 ;  /* 0x0000003400eb7202 */ /* 0x000fe20000000f00 */
[----:B------:R-:W-:Y:S01]  /*1a50*/  IMAD.MOV.U32 R234, RZ, RZ, R53 ;  /* 0x000000ffffea7224 */ /* 0x000fe200078e0035 */
[----:B------:R-:W-:Y:S01]  /*1a60*/  MOV R233, R54 ;  /* 0x0000003600e97202 */ /* 0x000fe20000000f00 */
[----:B------:R-:W-:Y:S01]  /*1a70*/  STL.64 [R1+0x8], R26 ;  /* 0x0000081a01007387 */ /* 0x000fe20000100a00 */
[----:B------:R-:W-:Y:S01]  /*1a80*/  IMAD.MOV.U32 R232, RZ, RZ, R55 ;  /* 0x000000ffffe87224 */ /* 0x000fe200078e0037 */
[----:B------:R-:W-:Y:S01]  /*1a90*/  MOV R231, R56 ;  /* 0x0000003800e77202 */ /* 0x000fe20000000f00 */
[----:B------:R-:W-:Y:S01]  /*1aa0*/  IMAD.MOV.U32 R230, RZ, RZ, R57 ;  /* 0x000000ffffe67224 */ /* 0x000fe200078e0039 */
[----:B------:R-:W-:Y:S01]  /*1ab0*/  STL.64 [R1+0x10], R28 ;  /* 0x0000101c01007387 */ /* 0x000fe20000100a00 */
        /* <DEDUP_REMOVED lines=85> */
[----:B-1----:R-:W-:Y:S01]  /*2010*/  IMAD.MOV.U32 R19, RZ, RZ, R133 ;  /* 0x000000ffff137224 */ /* 0x002fe200078e0085 */
[----:B--2---:R-:W-:Y:S01]  /*2020*/  MOV R18, R134 ;  /* 0x0000008600127202 */ /* 0x004fe20000000f00 */
[----:B---3--:R-:W-:Y:S01]  /*2030*/  IMAD.MOV.U32 R17, RZ, RZ, R135 ;  /* 0x000000ffff117224 */ /* 0x008fe200078e0087 */
[----:B----4-:R-:W-:Y:S01]  /*2040*/  MOV R16, R136 ;  /* 0x0000008800107202 */ /* 0x010fe20000000f00 */
        /* <DEDUP_REMOVED lines=14> */
[----:B------:R1:W-:Y:S01]  /*2130*/  STL.64 [R1+0x68], R50 ;  /* 0x0000683201007387 */ /* 0x0003e20000100a00 */
[----:B------:R-:W-:-:S03]  /*2140*/  IMAD.MOV.U32 R0, RZ, RZ, R151 ;  /* 0x000000ffff007224 */ /* 0x000fc600078e0097 */
[----:B------:R-:W-:Y:S04]  /*2150*/  STL [R1+0x5c0], R172 ;  /* 0x0005c0ac01007387 */ /* 0x000fe80000100800 */
[----:B------:R-:W-:Y:S01]  /*2160*/  STL [R1+0x5bc], R169 ;  /* 0x0005bca901007387 */ /* 0x000fe20000100800 */
[----:B-1----:R-:W-:-:S03]  /*2170*/  WARPGROUP.ARRIVE ;  /* 0x00000000000079c5 */ /* 0x002fc60000000000 */
[----:B------:R-:W-:Y:S04]  /*2180*/  STL [R1+0x5b8], R167 ;  /* 0x0005b8a701007387 */ /* 0x000fe80000100800 */
[----:B------:R-:W-:Y:S01]  /*2190*/  STL.64 [R1+0x5b0], R164 ;  /* 0x0005b0a401007387 */ /* 0x000fe20000100a00 */
[----:B------:R-:W-:Y:S03]  /*21a0*/  HGMMA.64x256x16.F32.BF16 R24, gdesc[UR4], RZ, !UPT, gsb0 ;  /* 0x03e00000041879f0 */ /* 0x000fe6000c0018ff */
[----:B------:R-:W-:Y:S04]  /*21b0*/  STL [R1+0x5ac], R158 ;  /* 0x0005ac9e01007387 */ /* 0x000fe80000100800 */
[----:B------:R-:W-:Y:S01]  /*21c0*/  STL [R1+0x5a8], R156 ;  /* 0x0005a89c01007387 */ /* 0x000fe20000100800 */
[----:B------:R-:W-:-:S03]  /*21d0*/  WARPGROUP.DEPBAR.LE gsb0, 0x0 ;  /* 0x00008000000079c5 */ /* 0x000fc60000010000 */
[----:B------:R-:W-:Y:S04]  /*21e0*/  STL.64 [R1+0x5a0], R150 ;  /* 0x0005a09601007387 */ /* 0x000fe80000100a00 */
        /* <DEDUP_REMOVED lines=20> */
[----:B------:R1:W-:Y:S04]  /*2330*/  STL.64 [R1+0x4f8], R108 ;  /* 0x0004f86c01007387 */ /* 0x0003e80000100a00 */
[----:B-1----:R-:W2:Y:S04]  /*2340*/  LDL.LU R108, [R1] ;  /* 0x00000000016c7983 */ /* 0x002ea80000300800 */
[----:B------:R-:W2:Y:S04]  /*2350*/  LDL.LU R109, [R1+0x4] ;  /* 0x00000400016d7983 */ /* 0x000ea80000300800 */
        /* <DEDUP_REMOVED lines=25> */
[----:B------:R-:W2:Y:S01]  /*24f0*/  LDL.LU R135, [R1+0x6c] ;  /* 0x00006c0001877983 */ /* 0x000ea20000300800 */
        /* <DEDUP_REMOVED lines=46> */
[----:B------:R-:W-:-:S02]  /*27e0*/  UIADD3 UR4, UR9, 0x2, URZ ;  /* 0x0000000209047890 */ /* 0x000fc4000fffe03f */
[----:B------:R-:W-:Y:S01]  /*27f0*/  UIADD3 UR6, UR10, 0x2, URZ ;  /* 0x000000020a067890 */ /* 0x000fe2000fffe03f */
[----:B------:R-:W-:Y:S01]  /*2800*/  UMOV UR5, 0x40000040 ;  /* 0x4000004000057882 */ /* 0x000fe20000000000 */
[----:B------:R-:W-:Y:S01]  /*2810*/  UMOV UR7, 0x40000040 ;  /* 0x4000004000077882 */ /* 0x000fe20000000000 */
[----:B--2---:R-:W-:-:S06]  /*2820*/  WARPGROUP.ARRIVE ;  /* 0x00000000000079c5 */ /* 0x004fcc0000000000 */
[----:B------:R-:W-:Y:S03]  /*2830*/  HGMMA.64x256x16.F32.BF16 R108, gdesc[UR4], R108, gsb0 ;  /* 0x03e00000046c79f0 */ /* 0x000fe6000800186c */
[----:B------:R-:W-:Y:S02]  /*2840*/  WARPGROUP.DEPBAR.LE gsb0, 0x0 ;  /* 0x00008000000079c5 */ /* 0x000fe40000010000 */
[----:B------:R-:W-:Y:S04]  /*2850*/  STL.64 [R1], R108 ;  /* 0x0000006c01007387 */ /* 0x000fe80000100a00 */
        /* <DEDUP_REMOVED lines=63> */
[----:B-1----:R-:W2:Y:S04]  /*2c50*/  LDL.LU R172, [R1+0x5c0] ;  /* 0x0005c00001ac7983 */ /* 0x002ea80000300800 */
[----:B------:R-:W3:Y:S04]  /*2c60*/  LDL.LU R169, [R1+0x5bc] ;  /* 0x0005bc0001a97983 */ /* 0x000ee80000300800 */
[----:B------:R-:W4:Y:S04]  /*2c70*/  LDL.LU R167, [R1+0x5b8] ;  /* 0x0005b80001a77983 */ /* 0x000f280000300800 */
[----:B------:R-:W4:Y:S04]  /*2c80*/  LDL.LU.64 R164, [R1+0x5b0] ;  /* 0x0005b00001a47983 */ /* 0x000f280000300a00 */
[----:B------:R-:W4:Y:S04]  /*2c90*/  LDL.LU R158, [R1+0x5ac] ;  /* 0x0005ac00019e7983 */ /* 0x000f280000300800 */
[----:B------:R-:W4:Y:S04]  /*2ca0*/  LDL.LU R156, [R1+0x5a8] ;  /* 0x0005a800019c7983 */ /* 0x000f280000300800 */
[----:B------:R-:W2:Y:S04]  /*2cb0*/  LDL.LU.64 R150, [R1+0x5a0] ;  /* 0x0005a00001967983 */ /* 0x000ea80000300a00 */
        /* <DEDUP_REMOVED lines=20> */
[----:B------:R-:W2:Y:S01]  /*2e00*/  LDL.LU.64 R108, [R1+0x4f8] ;  /* 0x0004f800016c7983 */ /* 0x000ea20000300a00 */
[----:B------:R-:W-:Y:S01]  /*2e10*/  UIADD3 UR4, UR9, 0x402, URZ ;  /* 0x0000040209047890 */ /* 0x000fe2000fffe03f */
[----:B------:R-:W-:Y:S01]  /*2e20*/  UMOV UR5, 0x40000040 ;  /* 0x4000004000057882 */ /* 0x000fe20000000000 */
[----:B--2---:R-:W-:-:S07]  /*2e30*/  WARPGROUP.ARRIVE ;  /* 0x00000000000079c5 */ /* 0x004fce0000000000 */
[----:B------:R-:W-:Y:S03]  /*2e40*/  HGMMA.64x256x16.F32.BF16 R24, gdesc[UR4], R24, gsb0 ;  /* 0x03e00000041879f0 */ /* 0x000fe60008001818 */
[----:B------:R-:W-:Y:S02]  /*2e50*/  WARPGROUP.DEPBAR.LE gsb0, 0x0 ;  /* 0x00008000000079c5 */ /* 0x000fe40000010000 */
        /* <DEDUP_REMOVED lines=64> */
[----:B-1----:R-:W2:Y:S04]  /*3260*/  LDL.LU.64 R24, [R1] ;  /* 0x0000000001187983 */ /* 0x002ea80000300a00 */
        /* <DEDUP_REMOVED lines=63> */
[----:B------:R-:W-:-:S02]  /*3660*/  UIADD3 UR4, UR9, 0x4, URZ ;  /* 0x0000000409047890 */ /* 0x000fc4000fffe03f */
[----:B------:R-:W-:Y:S01]  /*3670*/  UIADD3 UR6, UR10, 0x4, URZ ;  /* 0x000000040a067890 */ /* 0x000fe2000fffe03f */
[----:B------:R-:W-:Y:S01]  /*3680*/  UMOV UR5, 0x40000040 ;  /* 0x4000004000057882 */ /* 0x000fe20000000000 */
[----:B------:R-:W-:Y:S01]  /*3690*/  UMOV UR7, 0x40000040 ;  /* 0x4000004000077882 */ /* 0x000fe20000000000 */
[----:B--2---:R-:W-:-:S06]  /*36a0*/  WARPGROUP.ARRIVE ;  /* 0x00000000000079c5 */ /* 0x004fcc0000000000 */
[----:B------:R-:W-:Y:S03]  /*36b0*/  HGMMA.64x256x16.F32.BF16 R24, gdesc[UR4], R24, gsb0 ;  /* 0x03e00000041879f0 */ /* 0x000fe60008001818 */
        /* <DEDUP_REMOVED lines=53> */
[----:B------:R1:W-:Y:S01]  /*3a10*/  STL.64 [R1+0x68], R50 ;  /* 0x0000683201007387 */ /* 0x0003e20000100a00 */
[----:B------:R-:W-:Y:S01]  /*3a20*/  IMAD.MOV.U32 R197, RZ, RZ, R113 ;  /* 0x000000ffffc57224 */ /* 0x000fe200078e0071 */
[----:B------:R-:W-:Y:S01]  /*3a30*/  MOV R194, R110 ;  /* 0x0000006e00c27202 */ /* 0x000fe20000000f00 */
[----:B------:R-:W-:Y:S01]  /*3a40*/  IMAD.MOV.U32 R195, RZ, RZ, R111 ;  /* 0x000000ffffc37224 */ /* 0x000fe200078e006f */
[----:B------:R-:W2:Y:S01]  /*3a50*/  LDL.LU.64 R150, [R1+0x4f0] ;  /* 0x0004f00001967983 */ /* 0x000ea20000300a00 */
[----:B------:R-:W-:Y:S01]  /*3a60*/  MOV R192, R108 ;  /* 0x0000006c00c07202 */ /* 0x000fe20000000f00 */
[----:B------:R-:W-:Y:S01]  /*3a70*/  IMAD.MOV.U32 R193, RZ, RZ, R109 ;  /* 0x000000ffffc17224 */ /* 0x000fe200078e006d */
[----:B------:R-:W-:Y:S01]  /*3a80*/  MOV R190, R106 ;  /* 0x0000006a00be7202 */ /* 0x000fe20000000f00 */
[----:B------:R-:W2:Y:S01]  /*3a90*/  LDL.LU.64 R148, [R1+0x4e8] ;  /* 0x0004e80001947983 */ /* 0x000ea20000300a00 */
        /* <DEDUP_REMOVED lines=72> */
[----:B------:R-:W-:-:S03]  /*3f20*/  IMAD.MOV.U32 R18, RZ, RZ, R53 ;  /* 0x000000ffff127224 */ /* 0x000fc600078e0035 */
        /* <DEDUP_REMOVED lines=30> */
[----:B-1----:R-:W2:Y:S04]  /*4110*/  LDL.LU.64 R50, [R1+0x360] ;  /* 0x0003600001327983 */ /* 0x002ea80000300a00 */
        /* <DEDUP_REMOVED lines=14> */
[----:B------:R-:W-:-:S02]  /*4200*/  UMOV UR5, 0x40000040 ;  /* 0x4000004000057882 */ /* 0x000fc40000000000 */
[----:B------:R-:W-:Y:S04]  /*4210*/  STL [R1+0x2e0], R172 ;  /* 0x0002e0ac01007387 */ /* 0x000fe80000100800 */
[----:B---3--:R-:W-:Y:S04]  /*4220*/  STL [R1+0x2dc], R169 ;  /* 0x0002dca901007387 */ /* 0x008fe80000100800 */
[----:B----4-:R-:W-:Y:S04]  /*4230*/  STL [R1+0x2d8], R167 ;  /* 0x0002d8a701007387 */ /* 0x010fe80000100800 */
[----:B------:R-:W-:Y:S04]  /*4240*/  STL.64 [R1+0x2d0], R164 ;  /* 0x0002d0a401007387 */ /* 0x000fe80000100a00 */
[----:B------:R-:W-:Y:S04]  /*4250*/  STL [R1+0x2cc], R158 ;  /* 0x0002cc9e01007387 */ /* 0x000fe80000100800 */
[----:B------:R-:W-:Y:S01]  /*4260*/  STL [R1+0x2c8], R156 ;  /* 0x0002c89c01007387 */ /* 0x000fe20000100800 */
[----:B--2---:R-:W-:-:S06]  /*4270*/  WARPGROUP.ARRIVE ;  /* 0x00000000000079c5 */ /* 0x004fcc0000000000 */
        /* <DEDUP_REMOVED lines=92> */
[----:B------:R-:W-:Y:S01]  /*4840*/  UIADD3 UR4, UR9, 0x6, URZ ;  /* 0x0000000609047890 */ /* 0x000fe2000fffe03f */
[----:B------:R-:W-:Y:S01]  /*4850*/  MOV R235, R0 ;  /* 0x0000000000eb7202 */ /* 0x000fe20000000f00 */
[----:B------:R-:W-:Y:S01]  /*4860*/  UIADD3 UR6, UR10, 0x6, URZ ;  /* 0x000000060a067890 */ /* 0x000fe2000fffe03f */
[----:B------:R1:W5:Y:S01]  /*4870*/  LDL.LU R19, [R1+0x2f4] ;  /* 0x0002f40001137983 */ /* 0x0003620000300800 */
[----:B------:R-:W-:Y:S01]  /*4880*/  UMOV UR5, 0x40000040 ;  /* 0x4000004000057882 */ /* 0x000fe20000000000 */
[----:B------:R-:W-:-:S02]  /*4890*/  UMOV UR7, 0x40000040 ;  /* 0x4000004000077882 */ /* 0x000fc40000000000 */
[----:B------:R1:W5:Y:S04]  /*48a0*/  LDL.LU R18, [R1+0x2f0] ;  /* 0x0002f00001127983 */ /* 0x0003680000300800 */
[----:B------:R1:W5:Y:S04]  /*48b0*/  LDL.LU R17, [R1+0x2ec] ;  /* 0x0002ec0001117983 */ /* 0x0003680000300800 */
[----:B------:R1:W5:Y:S04]  /*48c0*/  LDL.LU R16, [R1+0x2e8] ;  /* 0x0002e80001107983 */ /* 0x0003680000300800 */
[----:B------:R1:W5:Y:S01]  /*48d0*/  LDL.LU R2, [R1+0x2e4] ;  /* 0x0002e40001027983 */ /* 0x0003620000300800 */
        /* <DEDUP_REMOVED lines=67> */
[----:B--2---:R1:W5:Y:S04]  /*4d10*/  LDL.LU R172, [R1+0x2e0] ;  /* 0x0002e00001ac7983 */ /* 0x0043680000300800 */
[----:B------:R1:W5:Y:S04]  /*4d20*/  LDL.LU R169, [R1+0x2dc] ;  /* 0x0002dc0001a97983 */ /* 0x0003680000300800 */
[----:B------:R1:W5:Y:S04]  /*4d30*/  LDL.LU R167, [R1+0x2d8] ;  /* 0x0002d80001a77983 */ /* 0x0003680000300800 */
[----:B------:R1:W5:Y:S04]  /*4d40*/  LDL.LU.64 R164, [R1+0x2d0] ;  /* 0x0002d00001a47983 */ /* 0x0003680000300a00 */
[----:B------:R1:W5:Y:S04]  /*4d50*/  LDL.LU R158, [R1+0x2cc] ;  /* 0x0002cc00019e7983 */ /* 0x0003680000300800 */
[----:B------:R1:W5:Y:S04]  /*4d60*/  LDL.LU R156, [R1+0x2c8] ;  /* 0x0002c800019c7983 */ /* 0x0003680000300800 */
        /* <DEDUP_REMOVED lines=27> */
[----:B-1----:R-:W-:Y:S05]  /*4f20*/  @!P1 BRA `(.L_x_23) ;  /* 0x0000004400189947 */ /* 0x002fea0003800000 */
[----:B------:R-:W-:Y:S02]  /*4f30*/  UIADD3 UR9, UR41, 0x1, URZ ;  /* 0x0000000129097890 */ /* 0x000fe4000fffe03f */
[----:B------:R-:W-:Y:S02]  /*4f40*/  UMOV UR10, UR41 ;  /* 0x00000029000a7c82 */ /* 0x000fe40008000000 */
[----:B------:R-:W-:-:S04]  /*4f50*/  UISETP.NE.AND UP0, UPT, UR9, 0x3, UPT ;  /* 0x000000030900788c */ /* 0x000fc8000bf05270 */
[----:B------:R-:W-:Y:S02]  /*4f60*/  USEL UR4, URZ, 0x1, UP0 ;  /* 0x000000013f047887 */ /* 0x000fe40008000000 */
[----:B------:R-:W-:Y:S02]  /*4f70*/  USEL UR9, UR9, URZ, UP0 ;  /* 0x0000003f09097287 */ /* 0x000fe40008000000 */
[----:B------:R-:W-:-:S06]  /*4f80*/  ULOP3.LUT UR4, UR45, UR4, URZ, 0x3c, !UPT ;  /* 0x000000042d047292 */ /* 0x000fcc000f8e3c3f */
[----:B------:R-:W-:-:S07]  /*4f90*/  IMAD.U32 R0, RZ, RZ, UR4 ;  /* 0x00000004ff007e24 */ /* 0x000fce000f8e00ff */
.L_x_30:
[----:B------:R-:W-:Y:S05]  /*4fa0*/  @!P0 BRA `(.L_x_24) ;  /* 0x0000000000048947 */ /* 0x000fea0003800000 */
[----:B------:R-:W-:Y:S01]  /*4fb0*/  BPT.TRAP 0x1 ;  /* 0x000000040000795c */ /* 0x000fe20000300000 */
.L_x_24:
[----:B------:R-:W-:Y:S01]  /*4fc0*/  ULEA UR4, UR9, UR50, 0x3 ;  /* 0x0000003209047291 */ /* 0x000fe2000f8e183f */
[----:B------:R-:W-:-:S08]  /*4fd0*/  SHF.L.U32 R3, R0, 0x1f, RZ ;  /* 0x0000001f00037819 */ /* 0x000fd000000006ff */
[----:B------:R1:W2:Y:S01]  /*4fe0*/  SYNCS.PHASECHK.TRANS64.TRYWAIT P1, [UR4], R3 ;  /* 0x00000003ff0075a7 */ /* 0x0002a20008020144 */
[----:B------:R-:W-:Y:S05]  /*4ff0*/  @!P0 BRA `(.L_x_25) ;  /* 0x0000000000048947 */ /* 0x000fea0003800000 */
[----:B------:R-:W-:Y:S01]  /*5000*/  BPT.TRAP 0x1 ;  /* 0x000000040000795c */ /* 0x000fe20000300000 */
.L_x_25:
[----:B--2---:R-:W-:Y:S05]  /*5010*/  @P1 BRA `(.L_x_26) ;  /* 0x0000000000081947 */ /* 0x004fea0003800000 */
[----:B------:R-:W2:Y:S02]  /*5020*/  SYNCS.PHASECHK.TRANS64.TRYWAIT P1, [UR4], R3 ;  /* 0x00000003ff0075a7 */ /* 0x000ea40008020144 */
[----:B--2---:R-:W-:Y:S05]  /*5030*/  @!P1 BRA `(.L_x_27) ;  /* 0x00000120006c9947 */ /* 0x004fea0003800000 */
.L_x_26:
        /* <DEDUP_REMOVED lines=64> */
[----:B---3--:R-:W3:Y:S04]  /*5440*/  LDL.LU.64 R24, [R1] ;  /* 0x0000000001187983 */ /* 0x008ee80000300a00 */
[----:B------:R-:W3:Y:S04]  /*5450*/  LDL.LU.64 R26, [R1+0x8] ;  /* 0x00000800011a7983 */ /* 0x000ee80000300a00 */
        /* <DEDUP_REMOVED lines=61> */
[----:B------:R-:W3:Y:S01]  /*5830*/  LDL.LU.64 R150, [R1+0x1f8] ;  /* 0x0001f80001967983 */ /* 0x000ee20000300a00 */
[----:B------:R-:W-:-:S02]  /*5840*/  ULEA UR11, UR9, UR40, 0xb ;  /* 0x00000028090b7291 */ /* 0x000fc4000f8e583f */
[----:B------:R-:W-:Y:S01]  /*5850*/  ULEA UR12, UR9, UR8, 0xb ;  /* 0x00000008090c7291 */ /* 0x000fe2000f8e583f */
[----:B-----5:R-:W-:Y:S01]  /*5860*/  STL [R1+0x2f8], R19 ;  /* 0x0002f81301007387 */ /* 0x020fe20000100800 */
[----:B------:R-:W-:Y:S01]  /*5870*/  UMOV UR5, 0x40000040 ;  /* 0x4000004000057882 */ /* 0x000fe20000000000 */
[----:B------:R-:W-:Y:S02]  /*5880*/  UMOV UR7, 0x40000040 ;  /* 0x4000004000077882 */ /* 0x000fe40000000000 */
[----:B------:R-:W-:Y:S01]  /*5890*/  UMOV UR4, UR11 ;  /* 0x0000000b00047c82 */ /* 0x000fe20008000000 */
[----:B------:R-:W-:Y:S01]  /*58a0*/  STL [R1+0x2f4], R18 ;  /* 0x0002f41201007387 */ /* 0x000fe20000100800 */
[----:B------:R-:W-:-:S03]  /*58b0*/  UMOV UR6, UR12 ;  /* 0x0000000c00067c82 */ /* 0x000fc60008000000 */
[----:B------:R-:W-:Y:S04]  /*58c0*/  STL [R1+0x2f0], R17 ;  /* 0x0002f01101007387 */ /* 0x000fe80000100800 */
[----:B------:R-:W-:Y:S04]  /*58d0*/  STL [R1+0x2ec], R16 ;  /* 0x0002ec1001007387 */ /* 0x000fe80000100800 */
[----:B------:R4:W-:Y:S04]  /*58e0*/  STL [R1+0x2e8], R2 ;  /* 0x0002e80201007387 */ /* 0x0009e80000100800 */
[----:B------:R1:W-:Y:S01]  /*58f0*/  STL [R1+0x2e4], R0 ;  /* 0x0002e40001007387 */ /* 0x0003e20000100800 */
[----:B---3--:R-:W-:-:S06]  /*5900*/  WARPGROUP.ARRIVE ;  /* 0x00000000000079c5 */ /* 0x008fcc0000000000 */
[----:B------:R-:W-:Y:S03]  /*5910*/  HGMMA.64x256x16.F32.BF16 R24, gdesc[UR4], R24, gsb0 ;  /* 0x03e00000041879f0 */ /* 0x000fe60008001818 */
[----:B------:R-:W-:Y:S02]  /*5920*/  WARPGROUP.DEPBAR.LE gsb0, 0x0 ;  /* 0x00008000000079c5 */ /* 0x000fe40000010000 */
[----:B------:R-:W-:Y:S01]  /*5930*/  STL.64 [R1], R24 ;  /* 0x0000001801007387 */ /* 0x000fe20000100a00 */
[----:B----4-:R-:W-:Y:S01]  /*5940*/  MOV R2, R150 ;  /* 0x0000009600027202 */ /* 0x010fe20000000f00 */
[----:B-1----:R-:W-:Y:S01]  /*5950*/  IMAD.MOV.U32 R0, RZ, RZ, R151 ;  /* 0x000000ffff007224 */ /* 0x002fe200078e0097 */
[----:B--2---:R-:W-:Y:S01]  /*5960*/  MOV R4, R148 ;  /* 0x0000009400047202 */ /* 0x004fe20000000f00 */
        /* <DEDUP_REMOVED lines=177> */
[----:B------:R-:W-:Y:S04]  /*6480*/  STL [R1+0x5c4], R169 ;  /* 0x0005c4a901007387 */ /* 0x000fe80000100800 */
[----:B------:R-:W-:Y:S04]  /*6490*/  STL [R1+0x5c0], R167 ;  /* 0x0005c0a701007387 */ /* 0x000fe80000100800 */
        /* <DEDUP_REMOVED lines=350> */
[----:B------:R-:W-:Y:S01]  /*7a80*/  STL.64 [R1+0x48], R42 ;  /* 0x0000482a01007387 */ /* 0x000fe20000100a00 */
[----:B------:R-:W-:-:S03]  /*7a90*/  MOV R4, R150 ;  /* 0x0000009600047202 */ /* 0x000fc60000000f00 */
[----:B------:R-:W-:Y:S01]  /*7aa0*/  STL.64 [R1+0x50], R44 ;  /* 0x0000502c01007387 */ /* 0x000fe20000100a00 */
[----:B------:R-:W-:-:S03]  /*7ab0*/  IMAD.MOV.U32 R3, RZ, RZ, R151 ;  /* 0x000000ffff037224 */ /* 0x000fc600078e0097 */
[----:B------:R-:W-:Y:S01]  /*7ac0*/  STL.64 [R1+0x58], R46 ;  /* 0x0000582e01007387 */ /* 0x000fe20000100a00 */
[----:B------:R-:W-:Y:S01]  /*7ad0*/  MOV R6, R148 ;  /* 0x0000009400067202 */ /* 0x000fe20000000f00 */
[----:B------:R-:W-:Y:S02]  /*7ae0*/  IMAD.MOV.U32 R5, RZ, RZ, R149 ;  /* 0x000000ffff057224 */ /* 0x000fe400078e0095 */
[----:B------:R-:W-:Y:S01]  /*7af0*/  STL.64 [R1+0x60], R48 ;  /* 0x0000603001007387 */ /* 0x000fe20000100a00 */
[----:B------:R-:W-:Y:S01]  /*7b00*/  MOV R8, R146 ;  /* 0x0000009200087202 */ /* 0x000fe20000000f00 */
[----:B------:R-:W-:Y:S02]  /*7b10*/  IMAD.MOV.U32 R7, RZ, RZ, R147 ;  /* 0x000000ffff077224 */ /* 0x000fe400078e0093 */
[----:B------:R1:W-:Y:S01]  /*7b20*/  STL.64 [R1+0x68], R50 ;  /* 0x0000683201007387 */ /* 0x0003e20000100a00 */
[----:B------:R-:W-:Y:S01]  /*7b30*/  MOV R10, R144 ;  /* 0x00000090000a7202 */ /* 0x000fe20000000f00 */
[----:B------:R-:W-:-:S02]  /*7b40*/  IMAD.MOV.U32 R9, RZ, RZ, R145 ;  /* 0x000000ffff097224 */ /* 0x000fc400078e0091 */
[----:B------:R-:W2:Y:S01]  /*7b50*/  LDL.LU.64 R150, [R1+0x4f8] ;  /* 0x0004f80001967983 */ /* 0x000ea20000300a00 */
[----:B------:R-:W-:Y:S01]  /*7b60*/  MOV R12, R142 ;  /* 0x0000008e000c7202 */ /* 0x000fe20000000f00 */
[----:B------:R-:W-:Y:S02]  /*7b70*/  IMAD.MOV.U32 R11, RZ, RZ, R143 ;  /* 0x000000ffff0b7224 */ /* 0x000fe400078e008f */
[----:B------:R-:W2:Y:S01]  /*7b80*/  LDL.LU.64 R148, [R1+0x4f0] ;  /* 0x0004f00001947983 */ /* 0x000ea20000300a00 */
[----:B------:R-:W-:Y:S01]  /*7b90*/  MOV R14, R140 ;  /* 0x0000008c000e7202 */ /* 0x000fe20000000f00 */
[----:B------:R-:W-:Y:S02]  /*7ba0*/  IMAD.MOV.U32 R13, RZ, RZ, R141 ;  /* 0x000000ffff0d7224 */ /* 0x000fe400078e008d */
[----:B------:R-:W2:Y:S01]  /*7bb0*/  LDL.LU.64 R146, [R1+0x4e8] ;  /* 0x0004e80001927983 */ /* 0x000ea20000300a00 */
        /* <DEDUP_REMOVED lines=250> */
[----:B------:R-:W-:Y:S01]  /*8b60*/  UIADD3 UR4, UR11, 0x6, URZ ;  /* 0x000000060b047890 */ /* 0x000fe2000fffe03f */
[----:B------:R1:W5:Y:S01]  /*8b70*/  LDL.LU R19, [R1+0x2f8] ;  /* 0x0002f80001137983 */ /* 0x0003620000300800 */
[----:B------:R-:W-:Y:S01]  /*8b80*/  UIADD3 UR6, UR12, 0x6, URZ ;  /* 0x000000060c067890 */ /* 0x000fe2000fffe03f */
[----:B------:R-:W-:Y:S01]  /*8b90*/  UMOV UR5, 0x40000040 ;  /* 0x4000004000057882 */ /* 0x000fe20000000000 */
[----:B------:R-:W-:Y:S01]  /*8ba0*/  UMOV UR7, 0x40000040 ;  /* 0x4000004000077882 */ /* 0x000fe20000000000 */
[----:B------:R1:W5:Y:S04]  /*8bb0*/  LDL.LU R18, [R1+0x2f4] ;  /* 0x0002f40001127983 */ /* 0x0003680000300800 */
        /* <DEDUP_REMOVED lines=105> */
[----:B------:R-:W-:Y:S01]  /*9250*/  BPT.TRAP 0x1 ;  /* 0x000000040000795c */ /* 0x000fe20000300000 */
.L_x_28:
[----:B------:R-:W2:Y:S01]  /*9260*/  LDL R3, [R1+0x208] ;  /* 0x0002080001037983 */ /* 0x000ea20000100800 */
[----:B------:R-:W-:-:S04]  /*9270*/  ULEA UR4, UR10, UR50, 0x3 ;  /* 0x000000320a047291 */ /* 0x000fc8000f8e183f */
[----:B------:R-:W-:-:S04]  /*9280*/  UIADD3 UR4, UR4, 0x18, URZ ;  /* 0x0000001804047890 */ /* 0x000fc8000fffe03f */
[----:B------:R-:W-:-:S09]  /*9290*/  UPRMT UR4, URZ, 0x654, UR4 ;  /* 0x000006543f047896 */ /* 0x000fd20008000004 */
[----:B------:R-:W-:Y:S01]  /*92a0*/  SYNCS.ARRIVE.TRANS64.RED.A1T0 RZ, [UR4], RZ ;  /* 0x000000ffffff79a7 */ /* 0x000fe20008100404 */
[----:B--2---:R-:W-:-:S13]  /*92b0*/  ISETP.GT.U32.AND P1, PT, R3, 0x1, PT ;  /* 0x000000010300780c */ /* 0x004fda0003f24070 */
[----:B------:R-:W-:Y:S05]  /*92c0*/  @P1 BRA `(.L_x_29) ;  /* 0x0000000000041947 */ /* 0x000fea0003800000 */
[----:B------:R-:W-:Y:S01]  /*92d0*/  BPT.TRAP 0x1 ;  /* 0x000000040000795c */ /* 0x000fe20000300000 */
.L_x_29:
[----:B------:R-:W-:Y:S01]  /*92e0*/  UIADD3 UR9, UR9, 0x1, URZ ;  /* 0x0000000109097890 */ /* 0x000fe2000fffe03f */
[C---:B-----5:R-:W-:Y:S01]  /*92f0*/  ISETP.GT.AND P1, PT, R2.reuse, 0x1, PT ;  /* 0x000000010200780c */ /* 0x060fe20003f24270 */
[----:B------:R-:W-:Y:S01]  /*9300*/  UIADD3 UR10, UR10, 0x1, URZ ;  /* 0x000000010a0a7890 */ /* 0x000fe2000fffe03f */
[----:B------:R-:W-:Y:S01]  /*9310*/  IADD3 R2, R2, -0x1, RZ ;  /* 0xffffffff02027810 */ /* 0x000fe20007ffe0ff */
[----:B------:R-:W-:Y:S02]  /*9320*/  UISETP.NE.AND UP0, UPT, UR9, 0x3, UPT ;  /* 0x000000030900788c */ /* 0x000fe4000bf05270 */
[----:B------:R-:W-:Y:S02]  /*9330*/  UISETP.NE.AND UP1, UPT, UR10, 0x3, UPT ;  /* 0x000000030a00788c */ /* 0x000fe4000bf25270 */
[----:B------:R-:W-:Y:S02]  /*9340*/  USEL UR4, URZ, 0x1, UP0 ;  /* 0x000000013f047887 */ /* 0x000fe40008000000 */
[----:B------:R-:W-:-:S02]  /*9350*/  USEL UR9, UR9, URZ, UP0 ;  /* 0x0000003f09097287 */ /* 0x000fc40008000000 */
[----:B------:R-:W-:Y:S02]  /*9360*/  USEL UR10, UR10, URZ, UP1 ;  /* 0x0000003f0a0a7287 */ /* 0x000fe40008800000 */
[----:B------:R-:W-:Y:S01]  /*9370*/  LOP3.LUT R0, R0, UR4, RZ, 0x3c, !PT ;  /* 0x0000000400007c12 */ /* 0x000fe2000f8e3cff */
[----:B------:R-:W-:Y:S09]  /*9380*/  @P1 BRA `(.L_x_30) ;  /* 0xffffffbc00041947 */ /* 0x000ff2000383ffff */
.L_x_23:
[----:B------:R-:W1:Y:S02]  /*9390*/  LDC R0, c[0x0][0x28c] ;  /* 0x0000a300ff007b82 */ /* 0x000e640000000800 */
[----:B-1----:R-:W-:-:S13]  /*93a0*/  ISETP.GE.AND P1, PT, R0, 0x1, PT ;  /* 0x000000010000780c */ /* 0x002fda0003f26270 */
[----:B------:R-:W-:Y:S05]  /*93b0*/  @!P1 BRA `(.L_x_31) ;  /* 0x0000000000409947 */ /* 0x000fea0003800000 */
[----:B------:R-:W-:Y:S05]  /*93c0*/  @!P0 BRA `(.L_x_32) ;  /* 0x0000000000048947 */ /* 0x000fea0003800000 */
[----:B------:R-:W-:Y:S01]  /*93d0*/  BPT.TRAP 0x1 ;  /* 0x000000040000795c */ /* 0x000fe20000300000 */
.L_x_32:
[----:B------:R-:W2:Y:S01]  /*93e0*/  LDL R0, [R1+0x208] ;  /* 0x0002080001007983 */ /* 0x000ea20000100800 */
[----:B------:R-:W-:-:S04]  /*93f0*/  UISETP.LT.AND UP0, UPT, UR48, 0x1, UPT ;  /* 0x000000013000788c */ /* 0x000fc8000bf01270 */
[----:B------:R-:W-:-:S04]  /*9400*/  USEL UR6, UR48, 0x1, UP0 ;  /* 0x0000000130067887 */ /* 0x000fc80008000000 */
[----:B------:R-:W-:-:S04]  /*9410*/  UIADD3 UR6, UR41, UR48, -UR6 ;  /* 0x0000003029067290 */ /* 0x000fc8000fffe806 */
[----:B------:R-:W-:-:S04]  /*9420*/  UIMAD.WIDE.U32 UR4, UR6, -0x55555555, URZ ;  /* 0xaaaaaaab060478a5 */ /* 0x000fc8000f8e003f */
[----:B------:R-:W-:-:S04]  /*9430*/  USHF.R.U32.HI UR4, URZ, 0x1, UR5 ;  /* 0x000000013f047899 */ /* 0x000fc80008011605 */
[----:B------:R-:W-:-:S04]  /*9440*/  UIMAD UR6, UR4, -0x3, UR6 ;  /* 0xfffffffd040678a4 */ /* 0x000fc8000f8e0206 */
[----:B------:R-:W-:-:S04]  /*9450*/  ULEA UR6, UR6, UR50, 0x3 ;  /* 0x0000003206067291 */ /* 0x000fc8000f8e183f */
[----:B------:R-:W-:-:S04]  /*9460*/  UIADD3 UR6, UR6, 0x18, URZ ;  /* 0x0000001806067890 */ /* 0x000fc8000fffe03f */
[----:B------:R-:W-:-:S09]  /*9470*/  UPRMT UR6, URZ, 0x654, UR6 ;  /* 0x000006543f067896 */ /* 0x000fd20008000006 */
[----:B------:R-:W-:Y:S01]  /*9480*/  SYNCS.ARRIVE.TRANS64.RED.A1T0 RZ, [UR6], RZ ;  /* 0x000000ffffff79a7 */ /* 0x000fe20008100406 */
[----:B--2---:R-:W-:-:S13]  /*9490*/  ISETP.GT.U32.AND P0, PT, R0, 0x1, PT ;  /* 0x000000010000780c */ /* 0x004fda0003f04070 */
[----:B------:R-:W-:Y:S05]  /*94a0*/  @P0 BRA `(.L_x_31) ;  /* 0x0000000000040947 */ /* 0x000fea0003800000 */
[----:B------:R-:W-:Y:S01]  /*94b0*/  BPT.TRAP 0x1 ;  /* 0x000000040000795c */ /* 0x000fe20000300000 */
.L_x_31:
[----:B------:R-:W-:Y:S01]  /*94c0*/  UIADD3 UR6, UR50, 0x200, URZ ;  /* 0x0000020032067890 */ /* 0x000fe2000fffe03f */
[----:B-----5:R-:W-:Y:S01]  /*94d0*/  R2UR UR42, R19 ;  /* 0x00000000132a72ca */ /* 0x020fe200000e0000 */
[----:B------:R-:W-:Y:S01]  /*94e0*/  UIADD3 UR51, UR48, UR41, URZ ;  /* 0x0000002930337290 */ /* 0x000fe2000fffe03f */
[----:B------:R-:W-:Y:S01]  /*94f0*/  R2UR UR41, R18 ;  /* 0x00000000122972ca */ /* 0x000fe200000e0000 */
[----:B------:R-:W-:Y:S02]  /*9500*/  UISETP.GE.U32.AND UP1, UPT, UR48, 0x3, UPT ;  /* 0x000000033000788c */ /* 0x000fe4000bf26070 */
[----:B------:R-:W-:Y:S02]  /*9510*/  ULOP3.LUT UP2, URZ, UR6, 0x1bf, URZ, 0xc0, !UPT ;  /* 0x000001bf063f7892 */ /* 0x000fe4000f84c03f */
[----:B------:R-:W-:-:S04]  /*9520*/  UISETP.GT.U32.AND UP0, UPT, UR51, 0x2, UPT ;  /* 0x000000023300788c */ /* 0x000fc8000bf04070 */
[----:B------:R-:W-:Y:S01]  /*9530*/  UISETP.LT.U32.AND UP0, UPT, UR48, 0x3, UP0 ;  /* 0x000000033000788c */ /* 0x000fe20008701070 */
[----:B------:R-:W-:Y:S01]  /*9540*/  PLOP3.LUT P0, PT, PT, PT, UP2, 0x80, 0x0 ;  /* 0x000000000000781c */ /* 0x000fe20003f0f028 */
[----:B------:R-:W-:Y:S02]  /*9550*/  USHF.L.U32 UR42, UR42, 0x8, URZ ;  /* 0x000000082a2a7899 */ /* 0x000fe4000800063f */
[----:B------:R-:W-:Y:S02]  /*9560*/  @UP1 UIMAD.WIDE.U32 UR4, UR51, -0x55555555, URZ ;  /* 0xaaaaaaab330418a5 */ /* 0x000fe4000f8e003f */
[----:B------:R-:W-:Y:S02]  /*9570*/  USEL UR6, URZ, 0x1, !UP0 ;  /* 0x000000013f067887 */ /* 0x000fe4000c000000 */
[----:B------:R-:W-:Y:S02]  /*9580*/  @UP1 USHF.R.U32.HI UR4, URZ, 0x1, UR5 ;  /* 0x000000013f041899 */ /* 0x000fe40008011605 */
[----:B------:R-:W-:-:S02]  /*9590*/  ULOP3.LUT UR45, UR45, UR6, URZ, 0x3c, !UPT ;  /* 0x000000062d2d7292 */ /* 0x000fc4000f8e3c3f */
[----:B------:R-:W-:Y:S02]  /*95a0*/  USHF.L.U32 UR41, UR41, 0x8, URZ ;  /* 0x0000000829297899 */ /* 0x000fe4000800063f */
[----:B------:R-:W-:Y:S01]  /*95b0*/  @UP1 ULOP3.LUT UR45, UR45, 0x1, UR4, 0x78, !UPT ;  /* 0x000000012d2d1892 */ /* 0x000fe2000f8e7804 */
[----:B------:R-:W-:Y:S11]  /*95c0*/  @!P0 BRA `(.L_x_33) ;  /* 0x00000000007c8947 */ /* 0x000ff60003800000 */
[----:B------:R-:W-:Y:S01]  /*95d0*/  MOV R22, 0x0 ;  /* 0x0000000000167802 */ /* 0x000fe20000000f00 */
[----:B------:R-:W-:Y:S01]  /*95e0*/  ULDC.64 UR4, c[0x4][0x80] ;  /* 0x0100200000047ab9 */ /* 0x000fe20000000a00 */
[----:B------:R-:W-:Y:S01]  /*95f0*/  ULDC.64 UR6, c[0x4][0x88] ;  /* 0x0100220000067ab9 */ /* 0x000fe20000000a00 */
[----:B------:R-:W-:Y:S01]  /*9600*/  ULDC.64 UR8, c[0x4][0x10] ;  /* 0x0100040000087ab9 */ /* 0x000fe20000000a00 */
[----:B------:R1:W2:Y:S01]  /*9610*/  LDC.64 R2, c[0x4][R22] ;  /* 0x0100000016027b82 */ /* 0x0002a20000000a00 */
[----:B------:R-:W-:Y:S01]  /*9620*/  IMAD.U32 R4, RZ, RZ, UR4 ;  /* 0x00000004ff047e24 */ /* 0x000fe2000f8e00ff */
[----:B------:R-:W-:Y:S01]  /*9630*/  MOV R5, UR5 ;  /* 0x0000000500057c02 */ /* 0x000fe20008000f00 */
        /* <DEDUP_REMOVED lines=9> */
.L_x_34:
[----:B------:R1:W2:Y:S01]  /*96d0*/  LDC.64 R2, c[0x4][R22] ;  /* 0x0100000016027b82 */ /* 0x0002a20000000a00 */
[----:B------:R-:W-:Y:S01]  /*96e0*/  ULDC.64 UR4, c[0x4][0x80] ;  /* 0x0100200000047ab9 */ /* 0x000fe20000000a00 */
[----:B------:R-:W-:Y:S01]  /*96f0*/  ULDC.64 UR6, c[0x4][0x88] ;  /* 0x0100220000067ab9 */ /* 0x000fe20000000a00 */
[----:B------:R-:W-:Y:S01]  /*9700*/  ULDC.64 UR8, c[0x4][0x10] ;  /* 0x0100040000087ab9 */ /* 0x000fe20000000a00 */
[----:B------:R-:W-:Y:S01]  /*9710*/  MOV R4, UR4 ;  /* 0x0000000400047c02 */ /* 0x000fe20008000f00 */
[----:B------:R-:W-:Y:S01]  /*9720*/  IMAD.U32 R5, RZ, RZ, UR5 ;  /* 0x00000005ff057e24 */ /* 0x000fe2000f8e00ff */
[----:B------:R-:W-:Y:S01]  /*9730*/  MOV R6, UR6 ;  /* 0x0000000600067c02 */ /* 0x000fe20008000f00 */
[----:B------:R-:W-:Y:S01]  /*9740*/  IMAD.U32 R7, RZ, RZ, UR7 ;  /* 0x00000007ff077e24 */ /* 0x000fe2000f8e00ff */
[----:B------:R-:W-:Y:S01]  /*9750*/  MOV R10, UR8 ;  /* 0x00000008000a7c02 */ /* 0x000fe20008000f00 */
[----:B------:R-:W-:Y:S01]  /*9760*/  IMAD.U32 R11, RZ, RZ, UR9 ;  /* 0x00000009ff0b7e24 */ /* 0x000fe2000f8e00ff */
[----:B------:R-:W-:Y:S01]  /*9770*/  MOV R8, 0x70 ;  /* 0x0000007000087802 */ /* 0x000fe20000000f00 */
[----:B------:R-:W-:Y:S01]  /*9780*/  IMAD.MOV.U32 R12, RZ, RZ, 0x1 ;  /* 0x00000001ff0c7424 */ /* 0x000fe200078e00ff */
[----:B-1----:R-:W-:-:S07]  /*9790*/  MOV R13, RZ ;  /* 0x000000ff000d7202 */ /* 0x002fce0000000f00 */
[----:B------:R-:W-:-:S07]  /*97a0*/  LEPC R20, `(.L_x_33) ;  /* 0x000000001014794e */ /* 0x000fce0000000000 */
[----:B--2---:R-:W-:Y:S05]  /*97b0*/  CALL.ABS.NOINC R2 ;  /* 0x0000000002007343 */ /* 0x004fea0003c00000 */
.L_x_33:
[----:B------:R-:W1:Y:S01]  /*97c0*/  S2R R20, SR_TID.X ;  /* 0x0000000000147919 */ /* 0x000e620000002100 */
[----:B------:R-:W-:Y:S01]  /*97d0*/  ULDC UR4, c[0x0][0x284] ;  /* 0x0000a10000047ab9 */ /* 0x000fe20000000800 */
[----:B------:R-:W2:Y:S01]  /*97e0*/  LDC R2, c[0x0][0x288] ;  /* 0x0000a200ff027b82 */ /* 0x000ea20000000800 */
[----:B-1----:R-:W-:Y:S02]  /*97f0*/  SHF.R.U32.HI R5, RZ, 0x2, R20 ;  /* 0x00000002ff057819 */ /* 0x002fe40000011614 */
[C---:B------:R-:W-:Y:S02]  /*9800*/  LOP3.LUT R7, R20.reuse, 0xe0, RZ, 0xc0, !PT ;  /* 0x000000e014077812 */ /* 0x040fe400078ec0ff */
[----:B------:R-:W-:Y:S02]  /*9810*/  LOP3.LUT R5, R5, 0x7, RZ, 0xc0, !PT ;  /* 0x0000000705057812 */ /* 0x000fe400078ec0ff */
[----:B------:R-:W-:Y:S02]  /*9820*/  SHF.R.U32.HI R10, RZ, 0x1, R7 ;  /* 0x00000001ff0a7819 */ /* 0x000fe40000011607 */
[----:B------:R-:W-:-:S02]  /*9830*/  LOP3.LUT R0, R20, 0x3, RZ, 0xc0, !PT ;  /* 0x0000000314007812 */ /* 0x000fc400078ec0ff */
[----:B------:R-:W-:Y:S01]  /*9840*/  IADD3 R10, -R10, UR4, -R5 ;  /* 0x000000040a0a7c10 */ /* 0x000fe2000fffe905 */
[----:B------:R-:W-:Y:S02]  /*9850*/  ULDC.64 UR4, c[0x0][0x590] ;  /* 0x0001640000047ab9 */ /* 0x000fe40000000a00 */
[----:B------:R-:W-:Y:S01]  /*9860*/  IMAD.U32 R170, RZ, RZ, UR4 ;  /* 0x00000004ffaa7e24 */ /* 0x000fe2000f8e00ff */
[----:B------:R-:W-:Y:S01]  /*9870*/  MOV R171, UR5 ;  /* 0x0000000500ab7c02 */ /* 0x000fe20008000f00 */
[----:B--2---:R-:W-:Y:S02]  /*9880*/  IMAD R0, R0, -0x2, R2 ;  /* 0xfffffffe00007824 */ /* 0x004fe400078e0202 */
[----:B------:R-:W-:Y:S01]  /*9890*/  IMAD R10, R19, -0x100, R10 ;  /* 0xffffff00130a7824 */ /* 0x000fe200078e020a */
[----:B------:R-:W-:Y:S01]  /*98a0*/  ISETP.NE.U32.AND P0, PT, R170, RZ, PT ;  /* 0x000000ffaa00720c */ /* 0x000fe20003f05070 */
[----:B------:R-:W-:-:S03]  /*98b0*/  IMAD R18, R18, -0x100, R0 ;  /* 0xffffff0012127824 */ /* 0x000fc600078e0200 */
[----:B------:R-:W-:-:S13]  /*98c0*/  ISETP.NE.AND.EX P0, PT, R171, RZ, PT, P0 ;  /* 0x000000ffab00720c */ /* 0x000fda0003f05300 */
[----:B------:R-:W-:Y:S05]  /*98d0*/  @!P0 BRA `(.L_x_35) ;  /* 0x00000000005c8947 */ /* 0x000fea0003800000 */
[----:B------:R-:W-:Y:S02]  /*98e0*/  ULDC.64 UR4, c[0x0][0x588] ;  /* 0x0001620000047ab9 */ /* 0x000fe40000000a00 */
[----:B------:R-:W-:-:S04]  /*98f0*/  ISETP.NE.U32.AND P1, PT, RZ, UR4, PT ;  /* 0x00000004ff007c0c */ /* 0x000fc8000bf25070 */
[----:B------:R-:W-:-:S13]  /*9900*/  ISETP.NE.AND.EX P1, PT, RZ, UR5, PT, P1 ;  /* 0x00000005ff007c0c */ /* 0x000fda000bf25310 */
[----:B------:R-:W-:Y:S05]  /*9910*/  @!P1 BRA `(.L_x_36) ;  /* 0x00000000002c9947 */ /* 0x000fea0003800000 */
[----:B------:R-:W1:Y:S01]  /*9920*/  LDC.64 R2, c[0x0][0x588] ;  /* 0x00016200ff027b82 */ /* 0x000e620000000a00 */
[----:B------:R-:W-:-:S04]  /*9930*/  IMAD R164, R170, UR43, RZ ;  /* 0x0000002baaa47c24 */ /* 0x000fc8000f8e02ff */
[----:B-1----:R-:W-:-:S06]  /*9940*/  IMAD.WIDE R164, R164, 0x4, R2 ;  /* 0x00000004a4a47825 */ /* 0x002fcc00078e0202 */
[----:B------:R-:W2:Y:S01]  /*9950*/  LDG.E R164, desc[UR54][R164.64] ;  /* 0x00000036a4a47981 */ /* 0x000ea2000c1e1900 */
[----:B------:R-:W-:Y:S01]  /*9960*/  IMAD.MOV.U32 R0, RZ, RZ, 0x1 ;  /* 0x00000001ff007424 */ /* 0x000fe200078e00ff */
[----:B------:R-:W-:Y:S01]  /*9970*/  MOV R169, 0x1 ;  /* 0x0000000100a97802 */ /* 0x000fe20000000f00 */
[----:B------:R-:W-:-:S03]  /*9980*/  IMAD.MOV.U32 R167, RZ, RZ, 0x1 ;  /* 0x00000001ffa77424 */ /* 0x000fc600078e00ff */
[----:B------:R3:W-:Y:S01]  /*9990*/  STL.S16 [R1+0x20c], R0 ;  /* 0x00020c0001007387 */ /* 0x0007e20000100600 */
[----:B--2---:R-:W-:Y:S01]  /*99a0*/  MOV R165, R164 ;  /* 0x000000a400a57202 */ /* 0x004fe20000000f00 */
[----:B------:R-:W-:Y:S01]  /*99b0*/  IMAD.MOV.U32 R16, RZ, RZ, R164 ;  /* 0x000000ffff107224 */ /* 0x000fe200078e00a4 */
[----:B---3--:R-:W-:Y:S06]  /*99c0*/  BRA `(.L_x_35) ;  /* 0x0000000000207947 */ /* 0x008fec0003800000 */
.L_x_36:
[----:B------:R-:W-:Y:S01]  /*99d0*/  MOV R0, 0x1 ;  /* 0x0000000100007802 */ /* 0x000fe20000000f00 */
[----:B------:R-:W-:Y:S01]  /*99e0*/  ULDC UR4, c[0x0][0x580] ;  /* 0x0001600000047ab9 */ /* 0x000fe20000000800 */
[----:B------:R-:W-:Y:S01]  /*99f0*/  IMAD.MOV.U32 R169, RZ, RZ, 0x1 ;  /* 0x00000001ffa97424 */ /* 0x000fe200078e00ff */
[----:B------:R-:W-:Y:S01]  /*9a00*/  MOV R167, 0x1 ;  /* 0x0000000100a77802 */ /* 0x000fe20000000f00 */
[----:B------:R-:W-:Y:S01]  /*9a10*/  IMAD.U32 R164, RZ, RZ, UR4 ;  /* 0x00000004ffa47e24 */ /* 0x000fe2000f8e00ff */
[----:B------:R1:W-:Y:S01]  /*9a20*/  STL.S16 [R1+0x20c], R0 ;  /* 0x00020c0001007387 */ /* 0x0003e20000100600 */
[----:B------:R-:W-:Y:S01]  /*9a30*/  MOV R165, UR4 ;  /* 0x0000000400a57c02 */ /* 0x000fe20008000f00 */
[----:B------:R-:W-:-:S07]  /*9a40*/  IMAD.U32 R16, RZ, RZ, UR4 ;  /* 0x00000004ff107e24 */ /* 0x000fce000f8e00ff */
.L_x_35:
[----:B------:R-:W2:Y:S02]  /*9a50*/  LDC.64 R2, c[0x0][0x5b0] ;  /* 0x00016c00ff027b82 */ /* 0x000ea40000000a00 */
[----:B--2---:R-:W-:-:S04]  /*9a60*/  ISETP.NE.U32.AND P1, PT, R2, RZ, PT ;  /* 0x000000ff0200720c */ /* 0x004fc80003f25070 */
[----:B------:R-:W-:-:S13]  /*9a70*/  ISETP.NE.AND.EX P1, PT, R3, RZ, PT, P1 ;  /* 0x000000ff0300720c */ /* 0x000fda0003f25310 */
[----:B------:R-:W-:Y:S05]  /*9a80*/  @!P1 BRA `(.L_x_37) ;  /* 0x00000000002c9947 */ /* 0x000fea0003800000 */
[----:B------:R-:W-:Y:S02]  /*9a90*/  ULDC.64 UR4, c[0x0][0x5a8] ;  /* 0x00016a0000047ab9 */ /* 0x000fe40000000a00 */
[----:B------:R-:W-:-:S04]  /*9aa0*/  ISETP.NE.U32.AND P1, PT, RZ, UR4, PT ;  /* 0x00000004ff007c0c */ /* 0x000fc8000bf25070 */
[----:B------:R-:W-:-:S13]  /*9ab0*/  ISETP.NE.AND.EX P1, PT, RZ, UR5, PT, P1 ;  /* 0x00000005ff007c0c */ /* 0x000fda000bf25310 */
[----:B------:R-:W-:Y:S05]  /*9ac0*/  @!P1 BRA `(.L_x_38) ;  /* 0x0000000000149947 */ /* 0x000fea0003800000 */
[----:B------:R-:W2:Y:S01]  /*9ad0*/  LDC.64 R8, c[0x0][0x5a8] ;  /* 0x00016a00ff087b82 */ /* 0x000ea20000000a00 */
[----:B------:R-:W-:-:S04]  /*9ae0*/  IMAD R2, R2, UR43, RZ ;  /* 0x0000002b02027c24 */ /* 0x000fc8000f8e02ff */
[----:B--2---:R-:W-:-:S05]  /*9af0*/  IMAD.WIDE R2, R2, 0x4, R8 ;  /* 0x0000000402027825 */ /* 0x004fca00078e0208 */
[----:B------:R2:W5:Y:S01]  /*9b00*/  LDG.E R17, desc[UR54][R2.64] ;  /* 0x0000003602117981 */ /* 0x000562000c1e1900 */
[----:B------:R-:W-:Y:S05]  /*9b10*/  BRA `(.L_x_37) ;  /* 0x0000000000087947 */ /* 0x000fea0003800000 */
.L_x_38:
[----:B------:R-:W-:Y:S02]  /*9b20*/  ULDC UR4, c[0x0][0x5a0] ;  /* 0x0001680000047ab9 */ /* 0x000fe40000000800 */
[----:B------:R-:W-:-:S07]  /*9b30*/  MOV R17, UR4 ;  /* 0x0000000400117c02 */ /* 0x000fce0008000f00 */
.L_x_37:
[----:B------:R-:W3:Y:S01]  /*9b40*/  LDC.64 R8, c[0x0][0x5c0] ;  /* 0x00017000ff087b82 */ /* 0x000ee20000000a00 */
[----:B------:R-:W-:Y:S01]  /*9b50*/  ULDC.64 UR4, c[0x0][0x588] ;  /* 0x0001620000047ab9 */ /* 0x000fe20000000a00 */
[----:B------:R-:W-:Y:S01]  /*9b60*/  ISETP.EQ.U32.AND P3, PT, R170, RZ, PT ;  /* 0x000000ffaa00720c */ /* 0x000fe20003f62070 */
[----:B------:R-:W-:Y:S01]  /*9b70*/  IMAD.MOV.U32 R11, RZ, RZ, 0x1 ;  /* 0x00000001ff0b7424 */ /* 0x000fe200078e00ff */
[----:B------:R-:W-:Y:S02]  /*9b80*/  ISETP.NE.U32.AND P1, PT, RZ, UR4, PT ;  /* 0x00000004ff007c0c */ /* 0x000fe4000bf25070 */
[----:B------:R-:W-:Y:S02]  /*9b90*/  LOP3.LUT P4, RZ, R167, 0xff, RZ, 0xc0, !PT ;  /* 0x000000ffa7ff7812 */ /* 0x000fe4000788c0ff */
[----:B-1----:R-:W1:Y:S01]  /*9ba0*/  LDC R0, c[0x0][0x5c8] ;  /* 0x00017200ff007b82 */ /* 0x002e620000000800 */
[----:B------:R-:W-:Y:S02]  /*9bb0*/  ISETP.NE.AND.EX P1, PT, RZ, UR5, PT, P1 ;  /* 0x00000005ff007c0c */ /* 0x000fe4000bf25310 */
[----:B------:R-:W-:-:S02]  /*9bc0*/  FSEL R168, R16, R165, !P4 ;  /* 0x000000a510a87208 */ /* 0x000fc40006000000 */
[----:B------:R-:W-:Y:S02]  /*9bd0*/  ISETP.EQ.OR.EX P3, PT, R171, RZ, !P1, P3 ;  /* 0x000000ffab00720c */ /* 0x000fe40004f62730 */
[----:B------:R-:W-:Y:S02]  /*9be0*/  PLOP3.LUT P1, PT, P1, PT, PT, 0x8, 0x0 ;  /* 0x000000000000781c */ /* 0x000fe40000f2e170 */
[C---:B------:R-:W-:Y:S02]  /*9bf0*/  FSEL R165, R164.reuse, R165, !P0 ;  /* 0x000000a5a4a57208 */ /* 0x040fe40004000000 */
[----:B------:R-:W-:Y:S02]  /*9c00*/  FSEL R168, R164, R168, !P0 ;  /* 0x000000a8a4a87208 */ /* 0x000fe40004000000 */
[----:B------:R-:W-:Y:S02]  /*9c10*/  MOV R173, 0x1 ;  /* 0x0000000100ad7802 */ /* 0x000fe40000000f00 */
[----:B---3--:R-:W-:-:S04]  /*9c20*/  ISETP.NE.U32.AND P2, PT, R8, RZ, PT ;  /* 0x000000ff0800720c */ /* 0x008fc80003f45070 */
[----:B------:R-:W-:-:S04]  /*9c30*/  ISETP.NE.AND.EX P2, PT, R9, RZ, PT, P2 ;  /* 0x000000ff0900720c */ /* 0x000fc80003f45320 */
[----:B-1----:R-:W-:Y:S01]  /*9c40*/  FSEL R0, R0, RZ, !P2 ;  /* 0x000000ff00007208 */ /* 0x002fe20005000000 */
[----:B------:R-:W-:Y:S08]  /*9c50*/  @!P3 BRA `(.L_x_39) ;  /* 0x000000000040b947 */ /* 0x000ff00003800000 */
[----:B------:R-:W-:Y:S04]  /*9c60*/  BSSY B0, `(.L_x_40) ;  /* 0x000000e000007945 */ /* 0x000fe80003800000 */
[----:B------:R-:W-:Y:S05]  /*9c70*/  @!P0 BRA `(.L_x_41) ;  /* 0x0000000000248947 */ /* 0x000fea0003800000 */
[----:B------:R-:W-:Y:S02]  /*9c80*/  LOP3.LUT P4, RZ, R169, 0xff, RZ, 0xc0, !PT ;  /* 0x000000ffa9ff7812 */ /* 0x000fe4000788c0ff */
[----:B------:R-:W-:Y:S02]  /*9c90*/  PLOP3.LUT P3, PT, P1, PT, PT, 0x80, 0x0 ;  /* 0x000000000000781c */ /* 0x000fe40000f6f070 */
[----:B------:R-:W-:-:S09]  /*9ca0*/  PRMT R167, RZ, 0x7610, R167 ;  /* 0x00007610ffa77816 */ /* 0x000fd200000000a7 */
[----:B------:R-:W-:Y:S05]  /*9cb0*/  @!P4 BRA `(.L_x_42) ;  /* 0x000000000020c947 */ /* 0x000fea0003800000 */
[----:B------:R-:W-:Y:S01]  /*9cc0*/  FSETP.EQ.AND P3, PT, R164, RZ, PT ;  /* 0x000000ffa400720b */ /* 0x000fe20003f62000 */
[----:B------:R-:W-:Y:S01]  /*9cd0*/  IMAD.MOV.U32 R165, RZ, RZ, R164 ;  /* 0x000000ffffa57224 */ /* 0x000fe200078e00a4 */
[----:B------:R-:W-:Y:S02]  /*9ce0*/  PRMT R167, R169, 0x7610, R167 ;  /* 0x00007610a9a77816 */ /* 0x000fe400000000a7 */
[----:B------:R-:W-:Y:S01]  /*9cf0*/  MOV R168, R164 ;  /* 0x000000a400a87202 */ /* 0x000fe20000000f00 */
[----:B------:R-:W-:Y:S08]  /*9d00*/  BRA `(.L_x_42) ;  /* 0x00000000000c7947 */ /* 0x000ff00003800000 */
.L_x_41:
[----:B------:R-:W-:Y:S01]  /*9d10*/  FSETP.EQ.AND P3, PT, R164, RZ, PT ;  /* 0x000000ffa400720b */ /* 0x000fe20003f62000 */
[----:B------:R-:W-:Y:S01]  /*9d20*/  IMAD.MOV.U32 R165, RZ, RZ, R164 ;  /* 0x000000ffffa57224 */ /* 0x000fe200078e00a4 */
[----:B------:R-:W-:-:S11]  /*9d30*/  MOV R168, R164 ;  /* 0x000000a400a87202 */ /* 0x000fd60000000f00 */
.L_x_42:
[----:B------:R-:W-:Y:S05]  /*9d40*/  BSYNC B0 ;  /* 0x0000000000007941 */ /* 0x000fea0003800000 */
.L_x_40:
[----:B------:R-:W-:-:S07]  /*9d50*/  SEL R11, RZ, 0x1, P3 ;  /* 0x00000001ff0b7807 */ /* 0x000fce0001800000 */
.L_x_39:
[----:B------:R-:W-:Y:S04]  /*9d60*/  BSSY B0, `(.L_x_43) ;  /* 0x0000010000007945 */ /* 0x000fe80003800000 */
[----:B------:R-:W-:Y:S05]  /*9d70*/  @!P0 BRA `(.L_x_44) ;  /* 0x00000000002c8947 */ /* 0x000fea0003800000 */
[----:B--2---:R-:W2:Y:S01]  /*9d80*/  LDL R2, [R1+0x20c] ;  /* 0x00020c0001027983 */ /* 0x004ea20000100800 */
[----:B------:R-:W-:Y:S02]  /*9d90*/  PRMT R169, RZ, 0x7610, R169 ;  /* 0x00007610ffa97816 */ /* 0x000fe400000000a9 */
[----:B------:R-:W-:Y:S02]  /*9da0*/  PRMT R167, RZ, 0x7610, R167 ;  /* 0x00007610ffa77816 */ /* 0x000fe400000000a7 */
[----:B--2---:R-:W-:-:S13]  /*9db0*/  LOP3.LUT P0, RZ, R2, 0xff, RZ, 0xc0, !PT ;  /* 0x000000ff02ff7812 */ /* 0x004fda000780c0ff */
[----:B------:R-:W-:Y:S05]  /*9dc0*/  @!P0 BRA `(.L_x_45) ;  /* 0x0000000000248947 */ /* 0x000fea0003800000 */
[----:B------:R-:W-:Y:S01]  /*9dd0*/  FSETP.EQ.AND P1, PT, R164, RZ, PT ;  /* 0x000000ffa400720b */ /* 0x000fe20003f22000 */
[----:B------:R-:W-:Y:S01]  /*9de0*/  IMAD.MOV.U32 R165, RZ, RZ, R164 ;  /* 0x000000ffffa57224 */ /* 0x000fe200078e00a4 */
[C---:B------:R-:W-:Y:S02]  /*9df0*/  PRMT R169, R2.reuse, 0x7610, R169 ;  /* 0x0000761002a97816 */ /* 0x040fe400000000a9 */
[----:B------:R-:W-:Y:S02]  /*9e00*/  PRMT R167, R2, 0x7610, R167 ;  /* 0x0000761002a77816 */ /* 0x000fe400000000a7 */
[----:B------:R-:W-:Y:S01]  /*9e10*/  MOV R168, R164 ;  /* 0x000000a400a87202 */ /* 0x000fe20000000f00 */
[----:B------:R-:W-:Y:S06]  /*9e20*/  BRA `(.L_x_45) ;  /* 0x00000000000c7947 */ /* 0x000fec0003800000 */
.L_x_44:
[----:B------:R-:W-:Y:S01]  /*9e30*/  FSETP.EQ.AND P1, PT, R164, RZ, PT ;  /* 0x000000ffa400720b */ /* 0x000fe20003f22000 */
[----:B------:R-:W-:Y:S01]  /*9e40*/  IMAD.MOV.U32 R165, RZ, RZ, R164 ;  /* 0x000000ffffa57224 */ /* 0x000fe200078e00a4 */
[----:B------:R-:W-:-:S11]  /*9e50*/  MOV R168, R164 ;  /* 0x000000a400a87202 */ /* 0x000fd60000000f00 */
.L_x_45:
[----:B------:R-:W-:Y:S05]  /*9e60*/  BSYNC B0 ;  /* 0x0000000000007941 */ /* 0x000fea0003800000 */
.L_x_43:
[--C-:B------:R-:W-:Y:S01]  /*9e70*/  IMAD.MOV.U32 R6, RZ, RZ, R0.reuse ;  /* 0x000000ffff067224 */ /* 0x100fe200078e0000 */
[----:B------:R-:W-:Y:S01]  /*9e80*/  MOV R4, R0 ;  /* 0x0000000000047202 */ /* 0x000fe20000000f00 */
[----:B--2---:R-:W-:Y:S01]  /*9e90*/  IMAD.MOV.U32 R2, RZ, RZ, R0 ;  /* 0x000000ffff027224 */ /* 0x004fe200078e0000 */
[----:B------:R-:W-:Y:S06]  /*9ea0*/  @!P2 BRA `(.L_x_46) ;  /* 0x000000000080a947 */ /* 0x000fec0003800000 */
[----:B------:R-:W-:Y:S01]  /*9eb0*/  SHF.R.U32.HI R0, RZ, 0x5, R7 ;  /* 0x00000005ff007819 */ /* 0x000fe20000011607 */
[----:B------:R-:W-:Y:S01]  /*9ec0*/  USHF.R.S32.HI UR4, URZ, 0x1f, UR43 ;  /* 0x0000001f3f047899 */ /* 0x000fe2000801142b */
[----:B------:R-:W1:Y:S02]  /*9ed0*/  LDC.64 R6, c[0x0][0x5d0] ;  /* 0x00017400ff067b82 */ /* 0x000e640000000a00 */
[----:B------:R-:W-:-:S04]  /*9ee0*/  SHF.L.U32 R0, R0, 0x4, RZ ;  /* 0x0000000400007819 */ /* 0x000fc800000006ff */
[----:B------:R-:W-:-:S05]  /*9ef0*/  LOP3.LUT R0, R0, 0xfffffff0, R5, 0xe2, !PT ;  /* 0xfffffff000007812 */ /* 0x000fca00078ee205 */
[----:B------:R-:W-:-:S05]  /*9f00*/  VIADD R2, R0, UR42 ;  /* 0x0000002a00027c36 */ /* 0x000fca0008000000 */
[----:B------:R-:W-:-:S03]  /*9f10*/  SHF.R.S32.HI R3, RZ, 0x1f, R2 ;  /* 0x0000001fff037819 */ /* 0x000fc60000011402 */
[----:B-1----:R-:W-:-:S04]  /*9f20*/  IMAD.WIDE.U32 R4, R6, UR43, R2 ;  /* 0x0000002b06047c25 */ /* 0x002fc8000f8e0002 */
[----:B------:R-:W-:Y:S01]  /*9f30*/  IMAD R6, R6, UR4, RZ ;  /* 0x0000000406067c24 */ /* 0x000fe2000f8e02ff */
[----:B------:R-:W-:-:S03]  /*9f40*/  LEA R2, P0, R4, R8, 0x1 ;  /* 0x0000000804027211 */ /* 0x000fc600078008ff */
[----:B------:R-:W-:-:S05]  /*9f50*/  IMAD R7, R7, UR43, R6 ;  /* 0x0000002b07077c24 */ /* 0x000fca000f8e0206 */
[----:B------:R-:W-:-:S04]  /*9f60*/  IADD3 R7, R5, R7, RZ ;  /* 0x0000000705077210 */ /* 0x000fc80007ffe0ff */
[----:B------:R-:W-:Y:S02]  /*9f70*/  LEA.HI.X R3, R4, R9, R7, 0x1, P0 ;  /* 0x0000000904037211 */ /* 0x000fe400000f0c07 */
[----:B------:R-:W-:-:S04]  /*9f80*/  ISETP.GE.AND P0, PT, R18, 0x1, PT ;  /* 0x000000011200780c */ /* 0x000fc80003f06270 */
[C---:B------:R-:W-:Y:S02]  /*9f90*/  ISETP.LT.OR P2, PT, R10.reuse, 0x1, !P0 ;  /* 0x000000010a00780c */ /* 0x040fe40004741670 */
[C---:B------:R-:W-:Y:S02]  /*9fa0*/  ISETP.LT.OR P4, PT, R10.reuse, 0x81, !P0 ;  /* 0x000000810a00780c */ /* 0x040fe40004781670 */
[C---:B------:R-:W-:Y:S02]  /*9fb0*/  ISETP.LT.OR P3, PT, R10.reuse, 0x9, !P0 ;  /* 0x000000090a00780c */ /* 0x040fe40004761670 */
[----:B------:R-:W-:-:S07]  /*9fc0*/  ISETP.LT.OR P0, PT, R10, 0x89, !P0 ;  /* 0x000000890a00780c */ /* 0x000fce0004701670 */
[----:B------:R-:W2:Y:S04]  /*9fd0*/  @!P2 LDG.E.U16 R0, desc[UR54][R2.64] ;  /* 0x000000360200a981 */ /* 0x000ea8000c1e1500 */
[----:B------:R-:W3:Y:S04]  /*9fe0*/  @!P4 LDG.E.U16 R4, desc[UR54][R2.64+0x100] ;  /* 0x000100360204c981 */ /* 0x000ee8000c1e1500 */
[----:B------:R-:W4:Y:S04]  /*9ff0*/  @!P3 LDG.E.U16 R5, desc[UR54][R2.64+0x10] ;  /* 0x000010360205b981 */ /* 0x000f28000c1e1500 */
[----:B------:R1:W4:Y:S01]  /*a000*/  @!P0 LDG.E.U16 R3, desc[UR54][R2.64+0x110] ;  /* 0x0001103602038981 */ /* 0x000322000c1e1500 */
[----:B------:R-:W-:Y:S01]  /*a010*/  IMAD.MOV.U32 R6, RZ, RZ, RZ ;  /* 0x000000ffff067224 */ /* 0x000fe200078e00ff */
[----:B-1----:R-:W-:-:S02]  /*a020*/  MOV R2, RZ ;  /* 0x000000ff00027202 */ /* 0x002fc40000000f00 */
[----:B--2---:R-:W-:Y:S02]  /*a030*/  @!P2 PRMT R6, R0, 0x5410, RZ ;  /* 0x000054100006a816 */ /* 0x004fe400000000ff */
[----:B---3--:R-:W-:Y:S02]  /*a040*/  @!P4 PRMT R2, R4, 0x5410, RZ ;  /* 0x000054100402c816 */ /* 0x008fe400000000ff */
[----:B----4-:R-:W-:-:S05]  /*a050*/  @!P3 PRMT R6, R6, 0x5410, R5 ;  /* 0x000054100606b816 */ /* 0x010fca0000000005 */
[C---:B------:R-:W-:Y:S01]  /*a060*/  IMAD.U32 R0, R6.reuse, 0x10000, RZ ;  /* 0x0001000006007824 */ /* 0x040fe200078e00ff */
[----:B------:R-:W-:Y:S02]  /*a070*/  LOP3.LUT R6, R6, 0xffff0000, RZ, 0xc0, !PT ;  /* 0xffff000006067812 */ /* 0x000fe400078ec0ff */
[----:B------:R-:W-:-:S04]  /*a080*/  @!P0 PRMT R2, R2, 0x5410, R3 ;  /* 0x0000541002028816 */ /* 0x000fc80000000003 */
[C---:B------:R-:W-:Y:S02]  /*a090*/  SHF.L.U32 R4, R2.reuse, 0x10, RZ ;  /* 0x0000001002047819 */ /* 0x040fe400000006ff */
[----:B------:R-:W-:-:S07]  /*a0a0*/  LOP3.LUT R2, R2, 0xffff0000, RZ, 0xc0, !PT ;  /* 0xffff000002027812 */ /* 0x000fce00078ec0ff */
.L_x_46:
[----:B------:R-:W-:Y:S01]  /*a0b0*/  PRMT R11, R11, 0x9910, RZ ;  /* 0x000099100b0b7816 */ /* 0x000fe200000000ff */
[----:B------:R-:W-:Y:S01]  /*a0c0*/  BSSY B0, `(.L_x_47) ;  /* 0x0000025000007945 */ /* 0x000fe20003800000 */
[----:B------:R-:W-:Y:S01]  /*a0d0*/  IMAD.MOV.U32 R3, RZ, RZ, RZ ;  /* 0x000000ffff037224 */ /* 0x000fe200078e00ff */
[----:B------:R-:W-:Y:S02]  /*a0e0*/  CS2R R14, SRZ ;  /* 0x00000000000e7805 */ /* 0x000fe4000001ff00 */
[----:B------:R-:W-:Y:S02]  /*a0f0*/  ISETP.NE.AND P0, PT, R11, RZ, PT ;  /* 0x000000ff0b00720c */ /* 0x000fe40003f05270 */
[----:B------:R-:W-:Y:S02]  /*a100*/  CS2R R12, SRZ ;  /* 0x00000000000c7805 */ /* 0x000fe4000001ff00 */
[----:B------:R-:W-:Y:S02]  /*a110*/  CS2R R10, SRZ ;  /* 0x00000000000a7805 */ /* 0x000fe4000001ff00 */
[----:B------:R-:W-:-:S07]  /*a120*/  CS2R R8, SRZ ;  /* 0x0000000000087805 */ /* 0x000fce000001ff00 */
[----:B------:R-:W-:Y:S05]  /*a130*/  @!P0 BRA `(.L_x_48) ;  /* 0x0000000000748947 */ /* 0x000fea0003800000 */
[----:B------:R-:W-:-:S13]  /*a140*/  ISETP.NE.AND P2, PT, R156, 0x3, PT ;  /* 0x000000039c00780c */ /* 0x000fda0003f45270 */
[----:B------:R-:W-:Y:S05]  /*a150*/  @!P2 BRA `(.L_x_49) ;  /* 0x000000000004a947 */ /* 0x000fea0003800000 */
[----:B------:R-:W-:Y:S01]  /*a160*/  BPT.TRAP 0x1 ;  /* 0x000000040000795c */ /* 0x000fe20000300000 */
.L_x_49:
[----:B------:R-:W-:-:S04]  /*a170*/  SHF.L.U32 R3, RZ, 0x1f, RZ ;  /* 0x0000001fff037819 */ /* 0x000fc800000006ff */
[----:B------:R-:W1:Y:S02]  /*a180*/  SYNCS.PHASECHK.TRANS64.TRYWAIT P2, [UR50+0x30], R3 ;  /* 0x00003003ff0075a7 */ /* 0x000e640008040172 */
[----:B-1----:R-:W-:Y:S05]  /*a190*/  @!P2 BRA `(.L_x_50) ;  /* 0x000000d0002ca947 */ /* 0x002fea0003800000 */
.L_x_369:
[----:B-1----:R-:W-:Y:S02]  /*a1a0*/  MOV R3, 0x1 ;  /* 0x0000000100037802 */ /* 0x002fe40000000f00 */
[----:B------:R-:W-:Y:S02]  /*a1b0*/  CS2R R14, SRZ ;  /* 0x00000000000e7805 */ /* 0x000fe4000001ff00 */
[----:B------:R-:W-:Y:S02]  /*a1c0*/  CS2R R12, SRZ ;  /* 0x00000000000c7805 */ /* 0x000fe4000001ff00 */
[----:B------:R-:W-:Y:S02]  /*a1d0*/  CS2R R10, SRZ ;  /* 0x00000000000a7805 */ /* 0x000fe4000001ff00 */
[----:B------:R-:W-:Y:S01]  /*a1e0*/  CS2R R8, SRZ ;  /* 0x0000000000087805 */ /* 0x000fe2000001ff00 */
[----:B------:R-:W-:Y:S06]  /*a1f0*/  @P1 BRA `(.L_x_48) ;  /* 0x0000000000441947 */ /* 0x000fec0003800000 */
[----:B------:R-:W1:Y:S01]  /*a200*/  S2R R18, SR_TID.X ;  /* 0x0000000000127919 */ /* 0x000e620000002100 */
[----:B------:R-:W-:Y:S05]  /*a210*/  WARPSYNC.ALL ;  /* 0x0000000000007948 */ /* 0x000fea0003800000 */
[C---:B-1----:R-:W-:Y:S01]  /*a220*/  IMAD.SHL.U32 R5, R18.reuse, 0x10, RZ ;  /* 0x0000001012057824 */ /* 0x042fe200078e00ff */
[----:B------:R-:W-:-:S04]  /*a230*/  SHF.L.U32 R7, R18, 0x5, RZ ;  /* 0x0000000512077819 */ /* 0x000fc800000006ff */
[----:B------:R-:W-:Y:S02]  /*a240*/  LOP3.LUT R5, R5, 0xe00, RZ, 0xc0, !PT ;  /* 0x00000e0005057812 */ /* 0x000fe400078ec0ff */
[----:B------:R-:W-:Y:S02]  /*a250*/  LOP3.LUT R8, R7, 0xc0, RZ, 0xc0, !PT ;  /* 0x000000c007087812 */ /* 0x000fe400078ec0ff */
[----:B------:R-:W-:-:S04]  /*a260*/  LOP3.LUT R5, R5, 0x20, R7, 0xf8, !PT ;  /* 0x0000002005057812 */ /* 0x000fc800078ef807 */
[----:B------:R-:W-:Y:S02]  /*a270*/  LOP3.LUT R5, R5, 0x100, R7, 0xf8, !PT ;  /* 0x0000010005057812 */ /* 0x000fe400078ef807 */
[----:B------:R-:W-:-:S04]  /*a280*/  SHF.R.U32.HI R7, RZ, 0x1, R18 ;  /* 0x00000001ff077819 */ /* 0x000fc80000011612 */
[----:B------:R-:W-:Y:S01]  /*a290*/  LOP3.LUT R8, R8, 0x8, R7, 0xf8, !PT ;  /* 0x0000000808087812 */ /* 0x000fe200078ef807 */
[----:B------:R-:W-:-:S05]  /*a2a0*/  IMAD.SHL.U32 R7, R18, 0x4, RZ ;  /* 0x0000000412077824 */ /* 0x000fca00078e00ff */
[----:B------:R-:W-:-:S04]  /*a2b0*/  LOP3.LUT R8, R8, 0x18, R7, 0x78, !PT ;  /* 0x0000001808087812 */ /* 0x000fc800078e7807 */
[----:B------:R-:W-:-:S04]  /*a2c0*/  LOP3.LUT R8, R5, R8, RZ, 0xfc, !PT ;  /* 0x0000000805087212 */ /* 0x000fc800078efcff */
[----:B------:R-:W-:-:S04]  /*a2d0*/  LEA R8, R8, UR50, 0x1 ;  /* 0x0000003208087c11 */ /* 0x000fc8000f8e08ff */
[----:B------:R-:W-:Y:S02]  /*a2e0*/  LEA R12, R158, R8, 0x1 ;  /* 0x000000089e0c7211 */ /* 0x000fe400078e08ff */
[----:B------:R-:W1:Y:S04]  /*a2f0*/  LDSM.16.M88.4 R8, [R8+0x200] ;  /* 0x000200000808783b */ /* 0x000e680000000200 */
[----:B------:R-:W2:Y:S02]  /*a300*/  LDSM.16.M88.4 R12, [R12+0x200] ;  /* 0x000200000c0c783b */ /* 0x000ea40000000200 */
.L_x_48:
[----:B------:R-:W-:Y:S05]  /*a310*/  BSYNC B0 ;  /* 0x0000000000007941 */ /* 0x000fea0003800000 */
.L_x_47:
[----:B------:R-:W3:Y:S01]  /*a320*/  S2R R19, SR_TID.X ;  /* 0x0000000000137919 */ /* 0x000ee20000002100 */
[----:B------:R-:W4:Y:S04]  /*a330*/  LDL.LU R154, [R1] ;  /* 0x00000000019a7983 */ /* 0x000f280000300800 */
[----:B------:R-:W2:Y:S04]  /*a340*/  LDL.LU R153, [R1+0x4] ;  /* 0x0000040001997983 */ /* 0x000ea80000300800 */
[----:B------:R-:W2:Y:S04]  /*a350*/  LDL.LU R152, [R1+0x8] ;  /* 0x0000080001987983 */ /* 0x000ea80000300800 */
[----:B------:R-:W2:Y:S04]  /*a360*/  LDL.LU R23, [R1+0xc] ;  /* 0x00000c0001177983 */ /* 0x000ea80000300800 */
[----:B------:R-:W2:Y:S04]  /*a370*/  LDL.LU R22, [R1+0x10] ;  /* 0x0000100001167983 */ /* 0x000ea80000300800 */
[----:B------:R-:W2:Y:S04]  /*a380*/  LDL.LU R21, [R1+0x14] ;  /* 0x0000140001157983 */ /* 0x000ea80000300800 */
[----:B------:R-:W2:Y:S01]  /*a390*/  LDL.LU R20, [R1+0x18] ;  /* 0x0000180001147983 */ /* 0x000ea20000300800 */
[C---:B---3--:R-:W-:Y:S01]  /*a3a0*/  IMAD.SHL.U32 R5, R19.reuse, 0x10, RZ ;  /* 0x0000001013057824 */ /* 0x048fe200078e00ff */
[----:B------:R-:W-:-:S04]  /*a3b0*/  SHF.L.U32 R18, R19, 0x5, RZ ;  /* 0x0000000513127819 */ /* 0x000fc800000006ff */
[----:B------:R-:W-:-:S04]  /*a3c0*/  LOP3.LUT R5, R5, 0xe00, RZ, 0xc0, !PT ;  /* 0x00000e0005057812 */ /* 0x000fc800078ec0ff */
[----:B------:R-:W-:-:S04]  /*a3d0*/  LOP3.LUT R5, R5, 0x20, R18, 0xf8, !PT ;  /* 0x0000002005057812 */ /* 0x000fc800078ef812 */
[----:B------:R-:W-:Y:S02]  /*a3e0*/  LOP3.LUT R7, R5, 0x100, R18, 0xf8, !PT ;  /* 0x0000010005077812 */ /* 0x000fe400078ef812 */
[----:B------:R-:W-:Y:S02]  /*a3f0*/  LOP3.LUT R5, R18, 0xc0, RZ, 0xc0, !PT ;  /* 0x000000c012057812 */ /* 0x000fe400078ec0ff */
[----:B------:R-:W-:-:S04]  /*a400*/  SHF.R.U32.HI R18, RZ, 0x1, R19 ;  /* 0x00000001ff127819 */ /* 0x000fc80000011613 */
[----:B------:R-:W-:Y:S01]  /*a410*/  LOP3.LUT R5, R5, 0x8, R18, 0xf8, !PT ;  /* 0x0000000805057812 */ /* 0x000fe200078ef812 */
[----:B------:R-:W-:Y:S02]  /*a420*/  IMAD.SHL.U32 R18, R19, 0x4, RZ ;  /* 0x0000000413127824 */ /* 0x000fe400078e00ff */
[----:B------:R-:W3:Y:S04]  /*a430*/  LDL.LU R19, [R1+0x1c] ;  /* 0x00001c0001137983 */ /* 0x000ee80000300800 */
[----:B------:R-:W3:Y:S04]  /*a440*/  LDL.LU R175, [R1+0x20] ;  /* 0x0000200001af7983 */ /* 0x000ee80000300800 */
[----:B------:R-:W3:Y:S04]  /*a450*/  LDL.LU R160, [R1+0x24] ;  /* 0x0000240001a07983 */ /* 0x000ee80000300800 */
[----:B------:R-:W3:Y:S04]  /*a460*/  LDL.LU R174, [R1+0x28] ;  /* 0x0000280001ae7983 */ /* 0x000ee80000300800 */
[----:B------:R-:W3:Y:S04]  /*a470*/  LDL.LU R161, [R1+0x2c] ;  /* 0x00002c0001a17983 */ /* 0x000ee80000300800 */
[----:B------:R-:W3:Y:S04]  /*a480*/  LDL.LU R166, [R1+0x30] ;  /* 0x0000300001a67983 */ /* 0x000ee80000300800 */
[----:B------:R-:W3:Y:S04]  /*a490*/  LDL.LU R162, [R1+0x34] ;  /* 0x0000340001a27983 */ /* 0x000ee80000300800 */
[----:B------:R-:W3:Y:S04]  /*a4a0*/  LDL.LU R163, [R1+0x38] ;  /* 0x0000380001a37983 */ /* 0x000ee80000300800 */
[----:B------:R-:W3:Y:S01]  /*a4b0*/  LDL.LU R159, [R1+0x3c] ;  /* 0x00003c00019f7983 */ /* 0x000ee20000300800 */
[----:B------:R-:W-:-:S02]  /*a4c0*/  LOP3.LUT R5, R5, 0x18, R18, 0x78, !PT ;  /* 0x0000001805057812 */ /* 0x000fc400078e7812 */
[C---:B-1----:R-:W-:Y:S02]  /*a4d0*/  SHF.L.U32 R155, R8.reuse, 0x10, RZ ;  /* 0x00000010089b7819 */ /* 0x042fe400000006ff */
[----:B------:R-:W-:Y:S02]  /*a4e0*/  LOP3.LUT R8, R8, 0xffff0000, RZ, 0xc0, !PT ;  /* 0xffff000008087812 */ /* 0x000fe400078ec0ff */
[----:B------:R-:W-:Y:S01]  /*a4f0*/  LOP3.LUT R157, R7, R5, RZ, 0xfc, !PT ;  /* 0x00000005079d7212 */ /* 0x000fe200078efcff */
[----:B------:R-:W-:-:S03]  /*a500*/  FMUL R155, R155, R16 ;  /* 0x000000109b9b7220 */ /* 0x000fc60000400000 */
[----:B------:R-:W-:Y:S01]  /*a510*/  LEA R157, R157, UR50, 0x1 ;  /* 0x000000329d9d7c11 */ /* 0x000fe2000f8e08ff */
[----:B------:R-:W-:Y:S05]  /*a520*/  WARPSYNC.ALL ;  /* 0x0000000000007948 */ /* 0x000fea0003800000 */
[----:B------:R-:W-:Y:S01]  /*a530*/  ISETP.GT.U32.AND P2, PT, R172, 0x3e, PT ;  /* 0x0000003eac00780c */ /* 0x000fe20003f44070 */
[----:B------:R-:W-:Y:S01]  /*a540*/  BSSY B0, `(.L_x_51) ;  /* 0x0000057000007945 */ /* 0x000fe20003800000 */
[C-C-:B----45:R-:W-:Y:S01]  /*a550*/  FFMA R5, R17.reuse, R154, R0.reuse ;  /* 0x0000009a11057223 */ /* 0x170fe20000000000 */
[----:B------:R-:W-:Y:S01]  /*a560*/  FMUL R154, R8, R16 ;  /* 0x00000010089a7220 */ /* 0x000fe20000400000 */
[----:B--2---:R-:W-:-:S02]  /*a570*/  FFMA R7, R17, R153, R0 ;  /* 0x0000009911077223 */ /* 0x004fc40000000000 */
[----:B------:R-:W-:Y:S01]  /*a580*/  FADD R5, R5, R155 ;  /* 0x0000009b05057221 */ /* 0x000fe20000000000 */
[----:B------:R-:W-:Y:S02]  /*a590*/  IMAD.U32 R153, R9, 0x10000, RZ ;  /* 0x0001000009997824 */ /* 0x000fe400078e00ff */
[----:B------:R-:W-:Y:S01]  /*a5a0*/  FADD R8, R7, R154 ;  /* 0x0000009a07087221 */ /* 0x000fe20000000000 */
[----:B------:R-:W-:Y:S01]  /*a5b0*/  LOP3.LUT R9, R9, 0xffff0000, RZ, 0xc0, !PT ;  /* 0xffff000009097812 */ /* 0x000fe200078ec0ff */
[----:B------:R-:W-:-:S03]  /*a5c0*/  FMUL R153, R153, R16 ;  /* 0x0000001099997220 */ /* 0x000fc60000400000 */
[----:B------:R-:W-:Y:S01]  /*a5d0*/  F2FP.BF16.F32.PACK_AB R8, R8, R5 ;  /* 0x000000050808723e */ /* 0x000fe200000010ff */
[C-C-:B------:R-:W-:Y:S01]  /*a5e0*/  FFMA R5, R17.reuse, R152, R6.reuse ;  /* 0x0000009811057223 */ /* 0x140fe20000000006 */
[----:B------:R-:W-:Y:S01]  /*a5f0*/  FFMA R7, R17, R23, R6 ;  /* 0x0000001711077223 */ /* 0x000fe20000000006 */
[-C--:B------:R-:W-:Y:S01]  /*a600*/  FMUL R152, R9, R16.reuse ;  /* 0x0000001009987220 */ /* 0x080fe20000400000 */
[C---:B------:R-:W-:Y:S01]  /*a610*/  SHF.L.U32 R23, R10.reuse, 0x10, RZ ;  /* 0x000000100a177819 */ /* 0x040fe200000006ff */
[----:B------:R-:W-:Y:S02]  /*a620*/  FADD R5, R5, R153 ;  /* 0x0000009905057221 */ /* 0x000fe40000000000 */
[----:B------:R-:W-:Y:S01]  /*a630*/  FADD R9, R7, R152 ;  /* 0x0000009807097221 */ /* 0x000fe20000000000 */
[----:B------:R-:W-:Y:S01]  /*a640*/  LOP3.LUT R10, R10, 0xffff0000, RZ, 0xc0, !PT ;  /* 0xffff00000a0a7812 */ /* 0x000fe200078ec0ff */
[----:B------:R-:W-:Y:S01]  /*a650*/  FFMA R7, R17, R21, R0 ;  /* 0x0000001511077223 */ /* 0x000fe20000000000 */
[----:B------:R-:W-:-:S02]  /*a660*/  FMUL R23, R23, R16 ;  /* 0x0000001017177220 */ /* 0x000fc40000400000 */
[----:B------:R-:W-:Y:S01]  /*a670*/  F2FP.BF16.F32.PACK_AB R9, R9, R5 ;  /* 0x000000050909723e */ /* 0x000fe200000010ff */
[----:B------:R-:W-:Y:S01]  /*a680*/  FFMA R5, R17, R22, R0 ;  /* 0x0000001611057223 */ /* 0x000fe20000000000 */
[-C--:B------:R-:W-:Y:S01]  /*a690*/  FMUL R22, R10, R16.reuse ;  /* 0x000000100a167220 */ /* 0x080fe20000400000 */
[----:B------:R-:W-:Y:S02]  /*a6a0*/  IMAD.U32 R21, R11, 0x10000, RZ ;  /* 0x000100000b157824 */ /* 0x000fe400078e00ff */
[----:B------:R-:W-:Y:S01]  /*a6b0*/  FADD R5, R5, R23 ;  /* 0x0000001705057221 */ /* 0x000fe20000000000 */
[----:B------:R-:W-:Y:S01]  /*a6c0*/  FADD R10, R7, R22 ;  /* 0x00000016070a7221 */ /* 0x000fe20000000000 */
[----:B------:R-:W-:Y:S01]  /*a6d0*/  LOP3.LUT R11, R11, 0xffff0000, RZ, 0xc0, !PT ;  /* 0xffff00000b0b7812 */ /* 0x000fe200078ec0ff */
[----:B------:R-:W-:-:S03]  /*a6e0*/  FMUL R21, R21, R16 ;  /* 0x0000001015157220 */ /* 0x000fc60000400000 */
[----:B------:R-:W-:Y:S01]  /*a6f0*/  F2FP.BF16.F32.PACK_AB R10, R10, R5 ;  /* 0x000000050a0a723e */ /* 0x000fe200000010ff */
[----:B------:R-:W-:Y:S01]  /*a700*/  FFMA R5, R17, R20, R6 ;  /* 0x0000001411057223 */ /* 0x000fe20000000006 */
[----:B------:R-:W-:-:S03]  /*a710*/  FMUL R20, R11, R16 ;  /* 0x000000100b147220 */ /* 0x000fc60000400000 */
[----:B------:R-:W-:Y:S01]  /*a720*/  FADD R5, R5, R21 ;  /* 0x0000001505057221 */ /* 0x000fe20000000000 */
[----:B---3--:R-:W-:Y:S01]  /*a730*/  FFMA R7, R17, R19, R6 ;  /* 0x0000001311077223 */ /* 0x008fe20000000006 */
[C---:B------:R-:W-:Y:S02]  /*a740*/  SHF.L.U32 R19, R12.reuse, 0x10, RZ ;  /* 0x000000100c137819 */ /* 0x040fe400000006ff */
[----:B------:R-:W-:Y:S01]  /*a750*/  LOP3.LUT R12, R12, 0xffff0000, RZ, 0xc0, !PT ;  /* 0xffff00000c0c7812 */ /* 0x000fe200078ec0ff */
[----:B------:R-:W-:Y:S02]  /*a760*/  FADD R11, R7, R20 ;  /* 0x00000014070b7221 */ /* 0x000fe40000000000 */
[----:B------:R-:W-:Y:S01]  /*a770*/  FMUL R19, R19, R16 ;  /* 0x0000001013137220 */ /* 0x000fe20000400000 */
[--C-:B------:R-:W-:Y:S02]  /*a780*/  FFMA R160, R17, R160, R0.reuse ;  /* 0x000000a011a07223 */ /* 0x100fe40000000000 */
[----:B------:R-:W-:Y:S01]  /*a790*/  F2FP.BF16.F32.PACK_AB R11, R11, R5 ;  /* 0x000000050b0b723e */ /* 0x000fe200000010ff */
[----:B------:R-:W-:Y:S01]  /*a7a0*/  FFMA R5, R17, R175, R0 ;  /* 0x000000af11057223 */ /* 0x000fe20000000000 */
[----:B------:R-:W-:-:S03]  /*a7b0*/  FMUL R18, R12, R16 ;  /* 0x000000100c127220 */ /* 0x000fc60000400000 */
[----:B------:R-:W-:Y:S01]  /*a7c0*/  FADD R5, R5, R19 ;  /* 0x0000001305057221 */ /* 0x000fe20000000000 */
[----:B------:R-:W-:Y:S01]  /*a7d0*/  FADD R160, R160, R18 ;  /* 0x00000012a0a07221 */ /* 0x000fe20000000000 */
[----:B------:R1:W-:Y:S01]  /*a7e0*/  STSM.16.M88.4 [R157+0x200], R8 ;  /* 0x000200089d007844 */ /* 0x0003e20000000200 */
[----:B------:R-:W-:-:S03]  /*a7f0*/  IMAD.U32 R12, R13, 0x10000, RZ ;  /* 0x000100000d0c7824 */ /* 0x000fc600078e00ff */
[----:B------:R-:W-:Y:S01]  /*a800*/  F2FP.BF16.F32.PACK_AB R160, R160, R5 ;  /* 0x00000005a0a0723e */ /* 0x000fe200000010ff */
[C---:B------:R-:W-:Y:S01]  /*a810*/  IMAD.U32 R7, R15.reuse, 0x10000, RZ ;  /* 0x000100000f077824 */ /* 0x040fe200078e00ff */
[----:B------:R-:W-:Y:S01]  /*a820*/  LOP3.LUT R5, R15, 0xffff0000, RZ, 0xc0, !PT ;  /* 0xffff00000f057812 */ /* 0x000fe200078ec0ff */
[C---:B------:R-:W-:Y:S01]  /*a830*/  FFMA R161, R17.reuse, R161, R6 ;  /* 0x000000a111a17223 */ /* 0x040fe20000000006 */
[----:B------:R-:W-:Y:S01]  /*a840*/  FFMA R162, R17, R162, R0 ;  /* 0x000000a211a27223 */ /* 0x000fe20000000000 */
[-C--:B------:R-:W-:Y:S01]  /*a850*/  FMUL R12, R12, R16.reuse ;  /* 0x000000100c0c7220 */ /* 0x080fe20000400000 */
[-C--:B------:R-:W-:Y:S01]  /*a860*/  FMUL R7, R7, R16.reuse ;  /* 0x0000001007077220 */ /* 0x080fe20000400000 */
[----:B------:R-:W-:Y:S01]  /*a870*/  FMUL R5, R5, R16 ;  /* 0x0000001005057220 */ /* 0x000fe20000400000 */
[----:B-1----:R-:W-:Y:S02]  /*a880*/  LOP3.LUT R10, R13, 0xffff0000, RZ, 0xc0, !PT ;  /* 0xffff00000d0a7812 */ /* 0x002fe400078ec0ff */
[----:B------:R-:W-:-:S02]  /*a890*/  SHF.L.U32 R9, R14, 0x10, RZ ;  /* 0x000000100e097819 */ /* 0x000fc400000006ff */
[----:B------:R-:W-:Y:S01]  /*a8a0*/  LOP3.LUT R8, R14, 0xffff0000, RZ, 0xc0, !PT ;  /* 0xffff00000e087812 */ /* 0x000fe200078ec0ff */
[C-C-:B------:R-:W-:Y:S01]  /*a8b0*/  FFMA R14, R17.reuse, R163, R6.reuse ;  /* 0x000000a3110e7223 */ /* 0x140fe20000000006 */
[C---:B------:R-:W-:Y:S01]  /*a8c0*/  FFMA R11, R17.reuse, R174, R6 ;  /* 0x000000ae110b7223 */ /* 0x040fe20000000006 */
[C---:B------:R-:W-:Y:S01]  /*a8d0*/  FFMA R13, R17.reuse, R166, R0 ;  /* 0x000000a6110d7223 */ /* 0x040fe20000000000 */
[----:B------:R-:W-:Y:S01]  /*a8e0*/  FFMA R163, R17, R159, R6 ;  /* 0x0000009f11a37223 */ /* 0x000fe20000000006 */
[-C--:B------:R-:W-:Y:S01]  /*a8f0*/  FMUL R10, R10, R16.reuse ;  /* 0x000000100a0a7220 */ /* 0x080fe20000400000 */
[-C--:B------:R-:W-:Y:S01]  /*a900*/  FMUL R9, R9, R16.reuse ;  /* 0x0000001009097220 */ /* 0x080fe20000400000 */
[----:B------:R-:W-:Y:S01]  /*a910*/  FMUL R8, R8, R16 ;  /* 0x0000001008087220 */ /* 0x000fe20000400000 */
[----:B------:R-:W-:Y:S01]  /*a920*/  FADD R11, R11, R12 ;  /* 0x0000000c0b0b7221 */ /* 0x000fe20000000000 */
[----:B------:R-:W-:Y:S01]  /*a930*/  FADD R161, R161, R10 ;  /* 0x0000000aa1a17221 */ /* 0x000fe20000000000 */
[----:B------:R-:W-:Y:S01]  /*a940*/  FADD R13, R13, R9 ;  /* 0x000000090d0d7221 */ /* 0x000fe20000000000 */
[----:B------:R-:W-:Y:S01]  /*a950*/  FADD R162, R162, R8 ;  /* 0x00000008a2a27221 */ /* 0x000fe20000000000 */
[----:B------:R-:W-:Y:S01]  /*a960*/  FADD R14, R14, R7 ;  /* 0x000000070e0e7221 */ /* 0x000fe20000000000 */
[----:B------:R-:W-:Y:S01]  /*a970*/  FADD R163, R163, R5 ;  /* 0x00000005a3a37221 */ /* 0x000fe20000000000 */
[----:B------:R-:W-:-:S02]  /*a980*/  F2FP.BF16.F32.PACK_AB R161, R161, R11 ;  /* 0x0000000ba1a1723e */ /* 0x000fc400000010ff */
[----:B------:R-:W-:Y:S02]  /*a990*/  F2FP.BF16.F32.PACK_AB R162, R162, R13 ;  /* 0x0000000da2a2723e */ /* 0x000fe400000010ff */
[----:B------:R-:W-:Y:S02]  /*a9a0*/  F2FP.BF16.F32.PACK_AB R163, R163, R14 ;  /* 0x0000000ea3a3723e */ /* 0x000fe400000010ff */
[----:B------:R-:W-:-:S05]  /*a9b0*/  LEA R166, R158, R157, 0x1 ;  /* 0x0000009d9ea67211 */ /* 0x000fca00078e08ff */
[----:B------:R1:W-:Y:S01]  /*a9c0*/  STSM.16.M88.4 [R166+0x200], R160 ;  /* 0x000200a0a6007844 */ /* 0x0003e20000000200 */
[----:B------:R-:W-:Y:S01]  /*a9d0*/  @!PT LDS RZ, [RZ] ;  /* 0x00000000fffff984 */ /* 0x000fe20000000800 */
[----:B------:R-:W-:Y:S01]  /*a9e0*/  @!PT LDS RZ, [RZ] ;  /* 0x00000000fffff984 */ /* 0x000fe20000000800 */
[----:B------:R-:W-:Y:S01]  /*a9f0*/  @!PT LDS RZ, [RZ] ;  /* 0x00000000fffff984 */ /* 0x000fe20000000800 */
[----:B------:R-:W-:Y:S01]  /*aa00*/  @!PT LDS RZ, [RZ] ;  /* 0x00000000fffff984 */ /* 0x000fe20000000800 */
[----:B------:R2:W-:Y:S06]  /*aa10*/  MEMBAR.ALL.CTA ;  /* 0x0000000000007992 */ /* 0x0005ec0000008000 */
[----:B--2---:R-:W2:Y:S02]  /*aa20*/  FENCE.VIEW.ASYNC.S ;  /* 0x00000000000073c6 */ /* 0x004ea40000000000 */
[----:B--2---:R-:W-:Y:S06]  /*aa30*/  BAR.SYNC.DEFER_BLOCKING 0x1, 0x100 ;  /* 0x0044000000007b1d */ /* 0x004fec0000010000 */
[----:B------:R-:W-:Y:S05]  /*aa40*/  @P2 BRA `(.L_x_52) ;  /* 0x0000000000182947 */ /* 0x000fea0003800000 */
[----:B------:R-:W-:Y:S02]  /*aa50*/  UIADD3 UR4, UP0, UR52, 0x4f0, URZ ;  /* 0x000004f034047890 */ /* 0x000fe4000ff1e03f */
[----:B------:R-:W-:Y:S02]  /*aa60*/  UIADD3 UR40, UR50, 0x200, URZ ;  /* 0x0000020032287890 */ /* 0x000fe4000fffe03f */
[----:B------:R-:W-:-:S09]  /*aa70*/  UIADD3.X UR5, URZ, UR53, URZ, UP0, !UPT ;  /* 0x000000353f057290 */ /* 0x000fd200087fe43f */
[----:B------:R2:W-:Y:S01]  /*aa80*/  UTMASTG.3D [UR40], [UR4] ;  /* 0x00000028040073b5 */ /* 0x0005e20008010000 */
[----:B------:R0:W-:Y:S01]  /*aa90*/  UTMACMDFLUSH ;  /* 0x00000000000079b7 */ /* 0x0001e20000000000 */
[----:B--2---:R-:W-:-:S04]  /*aaa0*/  DEPBAR.LE SB0, 0x1 ;  /* 0x000080400000791a */ /* 0x004fc80000000000 */
.L_x_52:
[----:B------:R-:W-:Y:S05]  /*aab0*/  BSYNC B0 ;  /* 0x0000000000007941 */ /* 0x000fea0003800000 */
.L_x_51:
[----:B------:R-:W-:Y:S01]  /*aac0*/  BAR.SYNC.DEFER_BLOCKING 0x1, 0x100 ;  /* 0x0044000000007b1d */ /* 0x000fe20000010000 */
[----:B------:R-:W-:Y:S01]  /*aad0*/  ISETP.NE.AND P3, PT, RZ, UR44, PT ;  /* 0x0000002cff007c0c */ /* 0x000fe2000bf65270 */
[----:B------:R-:W-:-:S05]  /*aae0*/  VIADD R159, R157, 0x200 ;  /* 0x000002009d9f7836 */ /* 0x000fca0000000000 */
[----:B-1----:R-:W-:-:S07]  /*aaf0*/  LEA R160, R158, R159, 0x1 ;  /* 0x0000009f9ea07211 */ /* 0x002fce00078e08ff */
[----:B------:R-:W-:Y:S05]  /*ab00*/  @!P3 BRA `(.L_x_53) ;  /* 0x000000000034b947 */ /* 0x000fea0003800000 */
[----:B------:R-:W-:Y:S04]  /*ab10*/  BSSY B0, `(.L_x_54) ;  /* 0x0000009000007945 */ /* 0x000fe80003800000 */
[----:B------:R-:W-:Y:S05]  /*ab20*/  @!P0 BRA `(.L_x_55) ;  /* 0x00000000001c8947 */ /* 0x000fea0003800000 */
[----:B------:R-:W-:-:S13]  /*ab30*/  ISETP.NE.AND P3, PT, R156, 0x3, PT ;  /* 0x000000039c00780c */ /* 0x000fda0003f65270 */
[----:B------:R-:W-:Y:S05]  /*ab40*/  @!P3 BRA `(.L_x_56) ;  /* 0x000000000004b947 */ /* 0x000fea0003800000 */
[----:B------:R-:W-:Y:S01]  /*ab50*/  BPT.TRAP 0x1 ;  /* 0x000000040000795c */ /* 0x000fe20000300000 */
.L_x_56:
[----:B------:R-:W-:-:S04]  /*ab60*/  ULEA UR4, UR36, UR50, 0x3 ;  /* 0x0000003224047291 */ /* 0x000fc8000f8e183f */
[----:B------:R-:W-:-:S04]  /*ab70*/  UIADD3 UR4, UR4, 0x50, URZ ;  /* 0x0000005004047890 */ /* 0x000fc8000fffe03f */
[----:B------:R-:W-:-:S09]  /*ab80*/  UPRMT UR4, UR49, 0x654, UR4 ;  /* 0x0000065431047896 */ /* 0x000fd20008000004 */
[----:B------:R-:W-:Y:S03]  /*ab90*/  SYNCS.ARRIVE.TRANS64.RED.A1T0 RZ, [UR4], RZ ;  /* 0x000000ffffff79a7 */ /* 0x000fe60008100404 */
.L_x_55:
[----:B------:R-:W-:Y:S05]  /*aba0*/  BSYNC B0 ;  /* 0x0000000000007941 */ /* 0x000fea0003800000 */
.L_x_54:
[----:B------:R-:W-:-:S04]  /*abb0*/  UIADD3 UR36, UR36, 0x1, URZ ;  /* 0x0000000124247890 */ /* 0x000fc8000fffe03f */
[----:B------:R-:W-:-:S04]  /*abc0*/  UISETP.NE.AND UP0, UPT, UR36, 0x4, UPT ;  /* 0x000000042400788c */ /* 0x000fc8000bf05270 */
[----:B------:R-:W-:-:S12]  /*abd0*/  USEL UR36, UR36, URZ, UP0 ;  /* 0x0000003f24247287 */ /* 0x000fd80008000000 */
.L_x_53:
[----:B------:R-:W-:Y:S04]  /*abe0*/  BSSY B0, `(.L_x_57) ;  /* 0x0000032000007945 */ /* 0x000fe80003800000 */
[----:B------:R-:W-:Y:S05]  /*abf0*/  @!P0 BRA `(.L_x_58) ;  /* 0x0000000000c08947 */ /* 0x000fea0003800000 */
[----:B------:R-:W-:-:S13]  /*ac00*/  ISETP.NE.AND P3, PT, R156, 0x3, PT ;  /* 0x000000039c00780c */ /* 0x000fda0003f65270 */
[----:B------:R-:W-:Y:S05]  /*ac10*/  @!P3 BRA `(.L_x_59) ;  /* 0x000000000004b947 */ /* 0x000fea0003800000 */
[----:B------:R-:W-:Y:S01]  /*ac20*/  BPT.TRAP 0x1 ;  /* 0x000000040000795c */ /* 0x000fe20000300000 */
.L_x_59:
[----:B------:R-:W-:Y:S01]  /*ac30*/  LEA R11, R3, UR50, 0x3 ;  /* 0x00000032030b7c11 */ /* 0x000fe2000f8e18ff */
[----:B------:R-:W-:Y:S01]  /*ac40*/  BSSY B1, `(.L_x_60) ;  /* 0x0000004000017945 */ /* 0x000fe20003800000 */
[----:B------:R-:W-:-:S04]  /*ac50*/  SHF.L.U32 R13, RZ, 0x1f, RZ ;  /* 0x0000001fff0d7819 */ /* 0x000fc800000006ff */
[----:B------:R-:W1:Y:S02]  /*ac60*/  SYNCS.PHASECHK.TRANS64.TRYWAIT P3, [R11+URZ+0x30], R13 ;  /* 0x0000300d0b0075a7 */ /* 0x000e64000806017f */
[----:B-1----:R-:W-:Y:S05]  /*ac70*/  @!P3 BRA `(.L_x_61) ;  /* 0x000000c4008cb947 */ /* 0x002fea0003800000 */
.L_x_370:
[----:B------:R-:W-:Y:S05]  /*ac80*/  BSYNC B1 ;  /* 0x0000000000017941 */ /* 0x000fea0003800000 */
.L_x_60:
[----:B------:R-:W-:Y:S05]  /*ac90*/  @P1 BRA `(.L_x_62) ;  /* 0x0000000000941947 */ /* 0x000fea0003800000 */
[----:B------:R-:W-:Y:S01]  /*aca0*/  IMAD R12, R3, 0x2000, R159 ;  /* 0x00002000030c7824 */ /* 0x000fe200078e029f */
[----:B------:R-:W-:Y:S05]  /*acb0*/  WARPSYNC.ALL ;  /* 0x0000000000007948 */ /* 0x000fea0003800000 */
[----:B------:R-:W-:Y:S02]  /*acc0*/  LEA R8, R158, R12, 0x1 ;  /* 0x0000000c9e087211 */ /* 0x000fe400078e08ff */
[----:B-1----:R-:W1:Y:S04]  /*acd0*/  LDSM.16.M88.4 R12, [R12] ;  /* 0x000000000c0c783b */ /* 0x002e680000000200 */
[----:B------:R-:W2:Y:S01]  /*ace0*/  LDSM.16.M88.4 R8, [R8] ;  /* 0x000000000808783b */ /* 0x000ea20000000200 */
[C---:B-1----:R-:W-:Y:S01]  /*acf0*/  IMAD.U32 R155, R12.reuse, 0x10000, RZ ;  /* 0x000100000c9b7824 */ /* 0x042fe200078e00ff */
[----:B------:R-:W-:Y:S01]  /*ad00*/  LOP3.LUT R12, R12, 0xffff0000, RZ, 0xc0, !PT ;  /* 0xffff00000c0c7812 */ /* 0x000fe200078ec0ff */
[----:B------:R-:W-:Y:S01]  /*ad10*/  IMAD.U32 R23, R14, 0x10000, RZ ;  /* 0x000100000e177824 */ /* 0x000fe200078e00ff */
[----:B------:R-:W-:Y:S01]  /*ad20*/  SHF.L.U32 R153, R13, 0x10, RZ ;  /* 0x000000100d997819 */ /* 0x000fe200000006ff */
[C---:B--2---:R-:W-:Y:S01]  /*ad30*/  IMAD.U32 R19, R8.reuse, 0x10000, RZ ;  /* 0x0001000008137824 */ /* 0x044fe200078e00ff */
[----:B------:R-:W-:Y:S01]  /*ad40*/  LOP3.LUT R8, R8, 0xffff0000, RZ, 0xc0, !PT ;  /* 0xffff000008087812 */ /* 0x000fe200078ec0ff */
[----:B------:R-:W-:Y:S01]  /*ad50*/  IMAD.U32 R161, R10, 0x10000, RZ ;  /* 0x000100000aa17824 */ /* 0x000fe200078e00ff */
[----:B------:R-:W-:Y:S01]  /*ad60*/  SHF.L.U32 R5, R9, 0x10, RZ ;  /* 0x0000001009057819 */ /* 0x000fe200000006ff */
[-C--:B------:R-:W-:Y:S01]  /*ad70*/  FMUL R154, R12, R16.reuse ;  /* 0x000000100c9a7220 */ /* 0x080fe20000400000 */
[----:B------:R-:W-:Y:S01]  /*ad80*/  SHF.L.U32 R21, R15, 0x10, RZ ;  /* 0x000000100f157819 */ /* 0x000fe200000006ff */
[-C--:B------:R-:W-:Y:S01]  /*ad90*/  FMUL R18, R8, R16.reuse ;  /* 0x0000001008127220 */ /* 0x080fe20000400000 */
[----:B------:R-:W-:Y:S01]  /*ada0*/  LOP3.LUT R9, R9, 0xffff0000, RZ, 0xc0, !PT ;  /* 0xffff000009097812 */ /* 0x000fe200078ec0ff */
[-C--:B------:R-:W-:Y:S01]  /*adb0*/  FMUL R12, R5, R16.reuse ;  /* 0x00000010050c7220 */ /* 0x080fe20000400000 */
[----:B------:R-:W-:Y:S01]  /*adc0*/  LOP3.LUT R7, R10, 0xffff0000, RZ, 0xc0, !PT ;  /* 0xffff00000a077812 */ /* 0x000fe200078ec0ff */
[-C--:B------:R-:W-:Y:S01]  /*add0*/  FMUL R155, R155, R16.reuse ;  /* 0x000000109b9b7220 */ /* 0x080fe20000400000 */
[----:B------:R-:W-:Y:S01]  /*ade0*/  SHF.L.U32 R162, R11, 0x10, RZ ;  /* 0x000000100ba27819 */ /* 0x000fe200000006ff */
[-C--:B------:R-:W-:Y:S01]  /*adf0*/  FMUL R10, R9, R16.reuse ;  /* 0x00000010090a7220 */ /* 0x080fe20000400000 */
[----:B------:R-:W-:Y:S01]  /*ae00*/  LOP3.LUT R13, R13, 0xffff0000, RZ, 0xc0, !PT ;  /* 0xffff00000d0d7812 */ /* 0x000fe200078ec0ff */
[-C--:B------:R-:W-:Y:S01]  /*ae10*/  FMUL R8, R7, R16.reuse ;  /* 0x0000001007087220 */ /* 0x080fe20000400000 */
[----:B------:R-:W-:Y:S01]  /*ae20*/  LOP3.LUT R14, R14, 0xffff0000, RZ, 0xc0, !PT ;  /* 0xffff00000e0e7812 */ /* 0x000fe200078ec0ff */
[-C--:B------:R-:W-:Y:S01]  /*ae30*/  FMUL R153, R153, R16.reuse ;  /* 0x0000001099997220 */ /* 0x080fe20000400000 */
[----:B------:R-:W-:Y:S01]  /*ae40*/  LOP3.LUT R15, R15, 0xffff0000, RZ, 0xc0, !PT ;  /* 0xffff00000f0f7812 */ /* 0x000fe200078ec0ff */
[-C--:B------:R-:W-:Y:S01]  /*ae50*/  FMUL R152, R13, R16.reuse ;  /* 0x000000100d987220 */ /* 0x080fe20000400000 */
[----:B------:R-:W-:Y:S01]  /*ae60*/  LOP3.LUT R11, R11, 0xffff0000, RZ, 0xc0, !PT ;  /* 0xffff00000b0b7812 */ /* 0x000fe200078ec0ff */
[-C--:B------:R-:W-:Y:S01]  /*ae70*/  FMUL R23, R23, R16.reuse ;  /* 0x0000001017177220 */ /* 0x080fe20000400000 */
[-C--:B------:R-:W-:Y:S01]  /*ae80*/  FMUL R22, R14, R16.reuse ;  /* 0x000000100e167220 */ /* 0x080fe20000400000 */
[-C--:B------:R-:W-:Y:S01]  /*ae90*/  FMUL R21, R21, R16.reuse ;  /* 0x0000001015157220 */ /* 0x080fe20000400000 */
[-C--:B------:R-:W-:Y:S01]  /*aea0*/  FMUL R20, R15, R16.reuse ;  /* 0x000000100f147220 */ /* 0x080fe20000400000 */
[-C--:B------:R-:W-:Y:S01]  /*aeb0*/  FMUL R19, R19, R16.reuse ;  /* 0x0000001013137220 */ /* 0x080fe20000400000 */
[-C--:B------:R-:W-:Y:S01]  /*aec0*/  FMUL R9, R161, R16.reuse ;  /* 0x00000010a1097220 */ /* 0x080fe20000400000 */
[-C--:B------:R-:W-:Y:S01]  /*aed0*/  FMUL R7, R162, R16.reuse ;  /* 0x00000010a2077220 */ /* 0x080fe20000400000 */
[----:B------:R-:W-:-:S07]  /*aee0*/  FMUL R5, R11, R16 ;  /* 0x000000100b057220 */ /* 0x000fce0000400000 */
.L_x_62:
[----:B------:R-:W-:-:S07]  /*aef0*/  VIADD R3, R3, 0x1 ;  /* 0x0000000103037836 */ /* 0x000fce0000000000 */
.L_x_58:
[----:B------:R-:W-:Y:S05]  /*af00*/  BSYNC B0 ;  /* 0x0000000000007941 */ /* 0x000fea0003800000 */
.L_x_57:
[C-C-:B-1----:R-:W-:Y:S01]  /*af10*/  FFMA R11, R17.reuse, R24, R4.reuse ;  /* 0x00000018110b7223 */ /* 0x142fe20000000004 */
[C---:B------:R-:W-:Y:S01]  /*af20*/  FFMA R24, R17.reuse, R25, R4 ;  /* 0x0000001911187223 */ /* 0x040fe20000000004 */
[C---:B------:R-:W-:Y:S01]  /*af30*/  FFMA R25, R17.reuse, R27, R2 ;  /* 0x0000001b11197223 */ /* 0x040fe20000000002 */
[----:B------:R-:W-:Y:S01]  /*af40*/  FFMA R28, R17, R28, R4 ;  /* 0x0000001c111c7223 */ /* 0x000fe20000000004 */
[----:B------:R-:W-:Y:S01]  /*af50*/  FADD R11, R155, R11 ;  /* 0x0000000b9b0b7221 */ /* 0x000fe20000000000 */
[----:B------:R-:W-:Y:S01]  /*af60*/  FADD R24, R154, R24 ;  /* 0x000000189a187221 */ /* 0x000fe20000000000 */
[C---:B------:R-:W-:Y:S01]  /*af70*/  FFMA R29, R17.reuse, R29, R4 ;  /* 0x0000001d111d7223 */ /* 0x040fe20000000004 */
[C-C-:B------:R-:W-:Y:S01]  /*af80*/  FFMA R30, R17.reuse, R30, R2.reuse ;  /* 0x0000001e111e7223 */ /* 0x140fe20000000002 */
[C-C-:B------:R-:W-:Y:S01]  /*af90*/  FFMA R31, R17.reuse, R31, R2.reuse ;  /* 0x0000001f111f7223 */ /* 0x140fe20000000002 */
[----:B------:R-:W-:Y:S01]  /*afa0*/  FADD R25, R152, R25 ;  /* 0x0000001998197221 */ /* 0x000fe20000000000 */
[----:B------:R-:W-:Y:S01]  /*afb0*/  F2FP.BF16.F32.PACK_AB R24, R24, R11 ;  /* 0x0000000b1818723e */ /* 0x000fe200000010ff */
[----:B------:R-:W-:Y:S01]  /*afc0*/  FFMA R11, R17, R26, R2 ;  /* 0x0000001a110b7223 */ /* 0x000fe20000000002 */
[----:B------:R-:W-:Y:S01]  /*afd0*/  FADD R28, R23, R28 ;  /* 0x0000001c171c7221 */ /* 0x000fe20000000000 */
[----:B------:R-:W-:Y:S01]  /*afe0*/  FADD R26, R22, R29 ;  /* 0x0000001d161a7221 */ /* 0x000fe20000000000 */
[----:B------:R-:W-:Y:S01]  /*aff0*/  FADD R30, R21, R30 ;  /* 0x0000001e151e7221 */ /* 0x000fe20000000000 */
[----:B------:R-:W-:Y:S01]  /*b000*/  FADD R11, R153, R11 ;  /* 0x0000000b990b7221 */ /* 0x000fe20000000000 */
[----:B------:R-:W-:Y:S01]  /*b010*/  FADD R27, R20, R31 ;  /* 0x0000001f141b7221 */ /* 0x000fe20000000000 */
[----:B------:R-:W-:Y:S05]  /*b020*/  WARPSYNC.ALL ;  /* 0x0000000000007948 */ /* 0x000fea0003800000 */
[----:B------:R-:W-:Y:S01]  /*b030*/  F2FP.BF16.F32.PACK_AB R25, R25, R11 ;  /* 0x0000000b1919723e */ /* 0x000fe200000010ff */
[C-C-:B------:R-:W-:Y:S01]  /*b040*/  FFMA R11, R17.reuse, R32, R4.reuse ;  /* 0x00000020110b7223 */ /* 0x140fe20000000004 */
[----:B------:R-:W-:Y:S01]  /*b050*/  F2FP.BF16.F32.PACK_AB R26, R26, R28 ;  /* 0x0000001c1a1a723e */ /* 0x000fe200000010ff */
[--C-:B------:R-:W-:Y:S01]  /*b060*/  FFMA R36, R17, R36, R4.reuse ;  /* 0x0000002411247223 */ /* 0x100fe20000000004 */
[----:B------:R-:W-:Y:S01]  /*b070*/  F2FP.BF16.F32.PACK_AB R27, R27, R30 ;  /* 0x0000001e1b1b723e */ /* 0x000fe200000010ff */
[----:B------:R-:W-:Y:S01]  /*b080*/  FADD R11, R19, R11 ;  /* 0x0000000b130b7221 */ /* 0x000fe20000000000 */
[C---:B------:R-:W-:Y:S01]  /*b090*/  FFMA R37, R17.reuse, R37, R4 ;  /* 0x0000002511257223 */ /* 0x040fe20000000004 */
[C-C-:B------:R-:W-:Y:S01]  /*b0a0*/  FFMA R38, R17.reuse, R38, R2.reuse ;  /* 0x0000002611267223 */ /* 0x140fe20000000002 */
[----:B------:R-:W-:Y:S01]  /*b0b0*/  FFMA R39, R17, R39, R2 ;  /* 0x0000002711277223 */ /* 0x000fe20000000002 */
[----:B------:R1:W-:Y:S01]  /*b0c0*/  STSM.16.M88.4 [R157+0x2200], R24 ;  /* 0x002200189d007844 */ /* 0x0003e20000000200 */
[----:B------:R-:W-:Y:S01]  /*b0d0*/  FADD R36, R9, R36 ;  /* 0x0000002409247221 */ /* 0x000fe20000000000 */
[----:B------:R-:W-:Y:S01]  /*b0e0*/  FADD R38, R7, R38 ;  /* 0x0000002607267221 */ /* 0x000fe20000000000 */
[----:B------:R-:W-:Y:S01]  /*b0f0*/  BSSY B0, `(.L_x_63) ;  /* 0x000001f000007945 */ /* 0x000fe20003800000 */
[C---:B-1----:R-:W-:Y:S01]  /*b100*/  FFMA R24, R17.reuse, R33, R4 ;  /* 0x0000002111187223 */ /* 0x042fe20000000004 */
[----:B------:R-:W-:Y:S01]  /*b110*/  FFMA R25, R17, R35, R2 ;  /* 0x0000002311197223 */ /* 0x000fe20000000002 */
[----:B------:R-:W-:Y:S01]  /*b120*/  FADD R26, R8, R37 ;  /* 0x00000025081a7221 */ /* 0x000fe20000000000 */
[----:B------:R-:W-:Y:S01]  /*b130*/  FADD R27, R5, R39 ;  /* 0x00000027051b7221 */ /* 0x000fe20000000000 */
[----:B------:R-:W-:Y:S01]  /*b140*/  FADD R24, R18, R24 ;  /* 0x0000001812187221 */ /* 0x000fe20000000000 */
[----:B------:R-:W-:-:S02]  /*b150*/  FADD R25, R10, R25 ;  /* 0x000000190a197221 */ /* 0x000fc40000000000 */
[----:B------:R-:W-:Y:S02]  /*b160*/  F2FP.BF16.F32.PACK_AB R26, R26, R36 ;  /* 0x000000241a1a723e */ /* 0x000fe400000010ff */
[----:B------:R-:W-:Y:S01]  /*b170*/  F2FP.BF16.F32.PACK_AB R24, R24, R11 ;  /* 0x0000000b1818723e */ /* 0x000fe200000010ff */
[----:B------:R-:W-:Y:S01]  /*b180*/  FFMA R11, R17, R34, R2 ;  /* 0x00000022110b7223 */ /* 0x000fe20000000002 */
[----:B------:R-:W-:-:S03]  /*b190*/  F2FP.BF16.F32.PACK_AB R27, R27, R38 ;  /* 0x000000261b1b723e */ /* 0x000fc600000010ff */
[----:B------:R-:W-:-:S05]  /*b1a0*/  FADD R11, R12, R11 ;  /* 0x0000000b0c0b7221 */ /* 0x000fca0000000000 */
[----:B------:R-:W-:-:S05]  /*b1b0*/  F2FP.BF16.F32.PACK_AB R25, R25, R11 ;  /* 0x0000000b1919723e */ /* 0x000fca00000010ff */
        /* <DEDUP_REMOVED lines=11> */
[----:B------:R-:W-:Y:S02]  /*b270*/  UIADD3 UR4, UR50, 0x2200, URZ ;  /* 0x0000220032047890 */ /* 0x000fe4000fffe03f */
[----:B------:R-:W-:Y:S01]  /*b280*/  UIADD3.X UR9, URZ, UR53, URZ, UP0, !UPT ;  /* 0x000000353f097290 */ /* 0x000fe200087fe43f */
[----:B------:R-:W-:Y:S01]  /*b290*/  UMOV UR5, UR41 ;  /* 0x0000002900057c82 */ /* 0x000fe20008000000 */
[----:B------:R-:W-:-:S07]  /*b2a0*/  UMOV UR7, UR43 ;  /* 0x0000002b00077c82 */ /* 0x000fce0008000000 */
[----:B------:R2:W-:Y:S01]  /*b2b0*/  UTMASTG.3D [UR4], [UR8] ;  /* 0x00000004080073b5 */ /* 0x0005e20008010000 */
[----:B------:R0:W-:Y:S01]  /*b2c0*/  UTMACMDFLUSH ;  /* 0x00000000000079b7 */ /* 0x0001e20000000000 */
[----:B--2---:R-:W-:-:S04]  /*b2d0*/  DEPBAR.LE SB0, 0x1 ;  /* 0x000080400000791a */ /* 0x004fc80000000000 */
.L_x_64:
[----:B------:R-:W-:Y:S05]  /*b2e0*/  BSYNC B0 ;  /* 0x0000000000007941 */ /* 0x000fea0003800000 */
.L_x_63:
[----:B------:R-:W-:Y:S01]  /*b2f0*/  IADD3 R34, R157, 0x2200, RZ ;  /* 0x000022009d227810 */ /* 0x000fe20007ffe0ff */
[----:B------:R-:W-:Y:S04]  /*b300*/  BAR.SYNC.DEFER_BLOCKING 0x1, 0x100 ;  /* 0x0044000000007b1d */ /* 0x000fe80000010000 */
[----:B------:R-:W-:Y:S02]  /*b310*/  IMAD R34, R158, 0x2, R34 ;  /* 0x000000029e227824 */ /* 0x000fe400078e0222 */
[----:B------:R-:W-:Y:S04]  /*b320*/  BSSY B0, `(.L_x_65) ;  /* 0x0000009000007945 */ /* 0x000fe80003800000 */
[----:B------:R-:W-:Y:S05]  /*b330*/  @!P0 BRA `(.L_x_66) ;  /* 0x00000000001c8947 */ /* 0x000fea0003800000 */
[----:B------:R-:W-:-:S13]  /*b340*/  ISETP.NE.AND P3, PT, R156, 0x3, PT ;  /* 0x000000039c00780c */ /* 0x000fda0003f65270 */
[----:B------:R-:W-:Y:S05]  /*b350*/  @!P3 BRA `(.L_x_67) ;  /* 0x000000000004b947 */ /* 0x000fea0003800000 */
[----:B------:R-:W-:Y:S01]  /*b360*/  BPT.TRAP 0x1 ;  /* 0x000000040000795c */ /* 0x000fe20000300000 */
.L_x_67:
[----:B------:R-:W-:-:S04]  /*b370*/  ULEA UR4, UR36, UR50, 0x3 ;  /* 0x0000003224047291 */ /* 0x000fc8000f8e183f */
[----:B------:R-:W-:-:S04]  /*b380*/  UIADD3 UR4, UR4, 0x50, URZ ;  /* 0x0000005004047890 */ /* 0x000fc8000fffe03f */
[----:B------:R-:W-:-:S09]  /*b390*/  UPRMT UR4, UR49, 0x654, UR4 ;  /* 0x0000065431047896 */ /* 0x000fd20008000004 */
[----:B------:R-:W-:Y:S03]  /*b3a0*/  SYNCS.ARRIVE.TRANS64.RED.A1T0 RZ, [UR4], RZ ;  /* 0x000000ffffff79a7 */ /* 0x000fe60008100404 */
.L_x_66:
[----:B------:R-:W-:Y:S05]  /*b3b0*/  BSYNC B0 ;  /* 0x0000000000007941 */ /* 0x000fea0003800000 */
.L_x_65:
[----:B------:R-:W-:Y:S01]  /*b3c0*/  UIADD3 UR36, UR36, 0x1, URZ ;  /* 0x0000000124247890 */ /* 0x000fe2000fffe03f */
[----:B------:R-:W-:Y:S01]  /*b3d0*/  BSSY B0, `(.L_x_68) ;  /* 0x0000038000007945 */ /* 0x000fe20003800000 */
[----:B------:R-:W-:Y:S02]  /*b3e0*/  MOV R11, RZ ;  /* 0x000000ff000b7202 */ /* 0x000fe40000000f00 */
[----:B------:R-:W-:-:S04]  /*b3f0*/  UISETP.NE.AND UP0, UPT, UR36, 0x4, UPT ;  /* 0x000000042400788c */ /* 0x000fc8000bf05270 */
[----:B------:R-:W-:Y:S01]  /*b400*/  USEL UR36, UR36, URZ, UP0 ;  /* 0x0000003f24247287 */ /* 0x000fe20008000000 */
[----:B------:R-:W-:Y:S11]  /*b410*/  @!P0 BRA `(.L_x_69) ;  /* 0x0000000000cc8947 */ /* 0x000ff60003800000 */
[----:B------:R-:W-:-:S13]  /*b420*/  ISETP.NE.AND P3, PT, R156, 0x3, PT ;  /* 0x000000039c00780c */ /* 0x000fda0003f65270 */
[----:B------:R-:W-:Y:S05]  /*b430*/  @!P3 BRA `(.L_x_70) ;  /* 0x000000000004b947 */ /* 0x000fea0003800000 */
[----:B------:R-:W-:Y:S01]  /*b440*/  BPT.TRAP 0x1 ;  /* 0x000000040000795c */ /* 0x000fe20000300000 */
.L_x_70:
[----:B------:R-:W-:Y:S01]  /*b450*/  LEA R11, R3, UR50, 0x3 ;  /* 0x00000032030b7c11 */ /* 0x000fe2000f8e18ff */
[----:B------:R-:W-:Y:S01]  /*b460*/  BSSY B1, `(.L_x_71) ;  /* 0x0000004000017945 */ /* 0x000fe20003800000 */
[----:B------:R-:W-:-:S04]  /*b470*/  SHF.L.U32 R13, RZ, 0x1f, RZ ;  /* 0x0000001fff0d7819 */ /* 0x000fc800000006ff */
[----:B------:R-:W2:Y:S02]  /*b480*/  SYNCS.PHASECHK.TRANS64.TRYWAIT P3, [R11+URZ+0x30], R13 ;  /* 0x0000300d0b0075a7 */ /* 0x000ea4000806017f */
[----:B--2---:R-:W-:Y:S05]  /*b490*/  @!P3 BRA `(.L_x_72) ;  /* 0x000000bc0098b947 */ /* 0x004fea0003800000 */
.L_x_371:
[----:B------:R-:W-:Y:S05]  /*b4a0*/  BSYNC B1 ;  /* 0x0000000000017941 */ /* 0x000fea0003800000 */
.L_x_71:
[----:B------:R-:W-:Y:S05]  /*b4b0*/  @P1 BRA `(.L_x_73) ;  /* 0x0000000000941947 */ /* 0x000fea0003800000 */
[----:B------:R-:W-:Y:S01]  /*b4c0*/  IMAD R12, R3, 0x2000, R159 ;  /* 0x00002000030c7824 */ /* 0x000fe200078e029f */
[----:B------:R-:W-:Y:S05]  /*b4d0*/  WARPSYNC.ALL ;  /* 0x0000000000007948 */ /* 0x000fea0003800000 */
[----:B------:R-:W-:Y:S02]  /*b4e0*/  LEA R8, R158, R12, 0x1 ;  /* 0x0000000c9e087211 */ /* 0x000fe400078e08ff */
[----:B--2---:R-:W2:Y:S04]  /*b4f0*/  LDSM.16.M88.4 R12, [R12] ;  /* 0x000000000c0c783b */ /* 0x004ea80000000200 */
[----:B------:R-:W3:Y:S01]  /*b500*/  LDSM.16.M88.4 R8, [R8] ;  /* 0x000000000808783b */ /* 0x000ee20000000200 */
[C---:B--2---:R-:W-:Y:S01]  /*b510*/  IMAD.U32 R155, R12.reuse, 0x10000, RZ ;  /* 0x000100000c9b7824 */ /* 0x044fe200078e00ff */
[----:B------:R-:W-:Y:S01]  /*b520*/  LOP3.LUT R12, R12, 0xffff0000, RZ, 0xc0, !PT ;  /* 0xffff00000c0c7812 */ /* 0x000fe200078ec0ff */
[----:B------:R-:W-:Y:S01]  /*b530*/  IMAD.U32 R23, R14, 0x10000, RZ ;  /* 0x000100000e177824 */ /* 0x000fe200078e00ff */
[----:B------:R-:W-:Y:S01]  /*b540*/  SHF.L.U32 R153, R13, 0x10, RZ ;  /* 0x000000100d997819 */ /* 0x000fe200000006ff */
[C---:B---3--:R-:W-:Y:S01]  /*b550*/  IMAD.U32 R19, R8.reuse, 0x10000, RZ ;  /* 0x0001000008137824 */ /* 0x048fe200078e00ff */
[----:B------:R-:W-:Y:S01]  /*b560*/  LOP3.LUT R8, R8, 0xffff0000, RZ, 0xc0, !PT ;  /* 0xffff000008087812 */ /* 0x000fe200078ec0ff */
[----:B-1----:R-:W-:Y:S01]  /*b570*/  IMAD.U32 R24, R10, 0x10000, RZ ;  /* 0x000100000a187824 */ /* 0x002fe200078e00ff */
        /* <DEDUP_REMOVED lines=25> */
.L_x_73:
[----:B------:R-:W-:-:S05]  /*b710*/  VIADD R3, R3, 0x1 ;  /* 0x0000000103037836 */ /* 0x000fca0000000000 */
[----:B------:R-:W-:-:S04]  /*b720*/  ISETP.NE.AND P3, PT, R3, 0x4, PT ;  /* 0x000000040300780c */ /* 0x000fc80003f65270 */
[----:B------:R-:W-:Y:S02]  /*b730*/  SEL R3, R3, RZ, P3 ;  /* 0x000000ff03037207 */ /* 0x000fe40001800000 */
[----:B--2---:R-:W-:-:S07]  /*b740*/  SEL R11, RZ, 0x1, P3 ;  /* 0x00000001ff0b7807 */ /* 0x004fce0001800000 */
.L_x_69:
[----:B------:R-:W-:Y:S05]  /*b750*/  BSYNC B0 ;  /* 0x0000000000007941 */ /* 0x000fea0003800000 */
.L_x_68:
[----:B------:R-:W2:Y:S04]  /*b760*/  LDL.LU R13, [R1+0x40] ;  /* 0x00004000010d7983 */ /* 0x000ea80000300800 */
[----:B-1----:R-:W3:Y:S04]  /*b770*/  LDL.LU R24, [R1+0x44] ;  /* 0x0000440001187983 */ /* 0x002ee80000300800 */
[----:B------:R-:W4:Y:S04]  /*b780*/  LDL.LU R28, [R1+0x48] ;  /* 0x00004800011c7983 */ /* 0x000f280000300800 */
[----:B------:R-:W5:Y:S04]  /*b790*/  LDL.LU R27, [R1+0x4c] ;  /* 0x00004c00011b7983 */ /* 0x000f680000300800 */
        /* <DEDUP_REMOVED lines=11> */
[----:B------:R-:W5:Y:S01]  /*b850*/  LDL.LU R29, [R1+0x7c] ;  /* 0x00007c00011d7983 */ /* 0x000f620000300800 */
[----:B------:R-:W-:Y:S05]  /*b860*/  WARPSYNC.ALL ;  /* 0x0000000000007948 */ /* 0x000fea0003800000 */
[----:B------:R-:W-:Y:S01]  /*b870*/  BSSY B0, `(.L_x_74) ;  /* 0x000003c000007945 */ /* 0x000fe20003800000 */
[C-C-:B--2---:R-:W-:Y:S01]  /*b880*/  FFMA R13, R17.reuse, R13, R0.reuse ;  /* 0x0000000d110d7223 */ /* 0x144fe20000000000 */
[----:B---3--:R-:W-:-:S03]  /*b890*/  FFMA R24, R17, R24, R0 ;  /* 0x0000001811187223 */ /* 0x008fc60000000000 */
[----:B------:R-:W-:Y:S01]  /*b8a0*/  FADD R13, R155, R13 ;  /* 0x0000000d9b0d7221 */ /* 0x000fe20000000000 */
[----:B------:R-:W-:Y:S01]  /*b8b0*/  FADD R24, R154, R24 ;  /* 0x000000189a187221 */ /* 0x000fe20000000000 */
[C-C-:B----4-:R-:W-:Y:S01]  /*b8c0*/  FFMA R28, R17.reuse, R28, R6.reuse ;  /* 0x0000001c111c7223 */ /* 0x150fe20000000006 */
[----:B-----5:R-:W-:-:S03]  /*b8d0*/  FFMA R27, R17, R27, R6 ;  /* 0x0000001b111b7223 */ /* 0x020fc60000000006 */
[----:B------:R-:W-:Y:S01]  /*b8e0*/  F2FP.BF16.F32.PACK_AB R24, R24, R13 ;  /* 0x0000000d1818723e */ /* 0x000fe200000010ff */
[----:B------:R-:W-:Y:S01]  /*b8f0*/  FADD R28, R153, R28 ;  /* 0x0000001c991c7221 */ /* 0x000fe20000000000 */
[C-C-:B------:R-:W-:Y:S01]  /*b900*/  FFMA R25, R17.reuse, R25, R0.reuse ;  /* 0x0000001911197223 */ /* 0x140fe20000000000 */
[----:B------:R-:W-:Y:S01]  /*b910*/  FADD R27, R152, R27 ;  /* 0x0000001b981b7221 */ /* 0x000fe20000000000 */
[C---:B------:R-:W-:Y:S01]  /*b920*/  FFMA R15, R17.reuse, R15, R0 ;  /* 0x0000000f110f7223 */ /* 0x040fe20000000000 */
[----:B------:R-:W-:-:S03]  /*b930*/  FFMA R14, R17, R14, R6 ;  /* 0x0000000e110e7223 */ /* 0x000fc60000000006 */
[----:B------:R-:W-:Y:S01]  /*b940*/  FADD R15, R22, R15 ;  /* 0x0000000f160f7221 */ /* 0x000fe20000000000 */
[----:B------:R-:W-:Y:S01]  /*b950*/  FFMA R13, R17, R26, R6 ;  /* 0x0000001a110d7223 */ /* 0x000fe20000000006 */
[----:B------:R-:W-:Y:S01]  /*b960*/  FADD R26, R23, R25 ;  /* 0x00000019171a7221 */ /* 0x000fe20000000000 */
[----:B------:R-:W-:Y:S01]  /*b970*/  FADD R14, R21, R14 ;  /* 0x0000000e150e7221 */ /* 0x000fe20000000000 */
[----:B------:R-:W-:Y:S01]  /*b980*/  F2FP.BF16.F32.PACK_AB R25, R27, R28 ;  /* 0x0000001c1b19723e */ /* 0x000fe200000010ff */
[----:B------:R-:W-:Y:S02]  /*b990*/  FADD R13, R20, R13 ;  /* 0x0000000d140d7221 */ /* 0x000fe40000000000 */
[----:B------:R-:W-:-:S03]  /*b9a0*/  F2FP.BF16.F32.PACK_AB R26, R15, R26 ;  /* 0x0000001a0f1a723e */ /* 0x000fc600000010ff */
[----:B------:R-:W-:Y:S01]  /*b9b0*/  F2FP.BF16.F32.PACK_AB R27, R13, R14 ;  /* 0x0000000e0d1b723e */ /* 0x000fe200000010ff */
[C---:B------:R-:W-:Y:S01]  /*b9c0*/  FFMA R13, R17.reuse, R37, R0 ;  /* 0x00000025110d7223 */ /* 0x040fe20000000000 */
[----:B------:R-:W-:-:S03]  /*b9d0*/  FFMA R28, R17, R35, R6 ;  /* 0x00000023111c7223 */ /* 0x000fc60000000006 */
[----:B------:R1:W-:Y:S01]  /*b9e0*/  STSM.16.M88.4 [R157+0x4200], R24 ;  /* 0x004200189d007844 */ /* 0x0003e20000000200 */
[----:B------:R-:W-:Y:S01]  /*b9f0*/  FADD R13, R19, R13 ;  /* 0x0000000d130d7221 */ /* 0x000fe20000000000 */
[----:B------:R-:W-:Y:S01]  /*ba00*/  FADD R28, R12, R28 ;  /* 0x0000001c0c1c7221 */ /* 0x000fe20000000000 */
[C---:B------:R-:W-:Y:S01]  /*ba10*/  FFMA R15, R17.reuse, R31, R0 ;  /* 0x0000001f110f7223 */ /* 0x040fe20000000000 */
[----:B------:R-:W-:-:S03]  /*ba20*/  FFMA R14, R17, R30, R6 ;  /* 0x0000001e110e7223 */ /* 0x000fc60000000006 */
[----:B------:R-:W-:Y:S01]  /*ba30*/  FADD R15, R8, R15 ;  /* 0x0000000f080f7221 */ /* 0x000fe20000000000 */
[C---:B-1----:R-:W-:Y:S01]  /*ba40*/  FFMA R24, R17.reuse, R36, R0 ;  /* 0x0000002411187223 */ /* 0x042fe20000000000 */
[C---:B------:R-:W-:Y:S01]  /*ba50*/  FFMA R27, R17.reuse, R33, R6 ;  /* 0x00000021111b7223 */ /* 0x040fe20000000006 */
[----:B------:R-:W-:Y:S01]  /*ba60*/  FFMA R25, R17, R32, R0 ;  /* 0x0000002011197223 */ /* 0x000fe20000000000 */
[----:B------:R-:W-:Y:S01]  /*ba70*/  FADD R14, R7, R14 ;  /* 0x0000000e070e7221 */ /* 0x000fe20000000000 */
[----:B------:R-:W-:Y:S01]  /*ba80*/  FADD R24, R18, R24 ;  /* 0x0000001812187221 */ /* 0x000fe20000000000 */
[----:B------:R-:W-:Y:S01]  /*ba90*/  FADD R27, R10, R27 ;  /* 0x0000001b0a1b7221 */ /* 0x000fe20000000000 */
[----:B------:R-:W-:-:S03]  /*baa0*/  FADD R26, R9, R25 ;  /* 0x00000019091a7221 */ /* 0x000fc60000000000 */
[----:B------:R-:W-:Y:S01]  /*bab0*/  F2FP.BF16.F32.PACK_AB R24, R24, R13 ;  /* 0x0000000d1818723e */ /* 0x000fe200000010ff */
[----:B------:R-:W-:Y:S01]  /*bac0*/  FFMA R13, R17, R29, R6 ;  /* 0x0000001d110d7223 */ /* 0x000fe20000000006 */
[----:B------:R-:W-:Y:S02]  /*bad0*/  F2FP.BF16.F32.PACK_AB R25, R27, R28 ;  /* 0x0000001c1b19723e */ /* 0x000fe400000010ff */
[----:B------:R-:W-:Y:S01]  /*bae0*/  F2FP.BF16.F32.PACK_AB R26, R15, R26 ;  /* 0x0000001a0f1a723e */ /* 0x000fe200000010ff */
        /* <DEDUP_REMOVED lines=20> */
.L_x_75:
[----:B------:R-:W-:Y:S05]  /*bc30*/  BSYNC B0 ;  /* 0x0000000000007941 */ /* 0x000fea0003800000 */
.L_x_74:
        /* <DEDUP_REMOVED lines=8> */
.L_x_78:
[----:B------:R-:W-:-:S04]  /*bcc0*/  ULEA UR4, UR36, UR50, 0x3 ;  /* 0x0000003224047291 */ /* 0x000fc8000f8e183f */
[----:B------:R-:W-:-:S04]  /*bcd0*/  UIADD3 UR4, UR4, 0x50, URZ ;  /* 0x0000005004047890 */ /* 0x000fc8000fffe03f */
[----:B------:R-:W-:-:S09]  /*bce0*/  UPRMT UR4, UR49, 0x654, UR4 ;  /* 0x0000065431047896 */ /* 0x000fd20008000004 */
[----:B------:R-:W-:Y:S03]  /*bcf0*/  SYNCS.ARRIVE.TRANS64.RED.A1T0 RZ, [UR4], RZ ;  /* 0x000000ffffff79a7 */ /* 0x000fe60008100404 */
.L_x_77:
[----:B------:R-:W-:Y:S05]  /*bd00*/  BSYNC B0 ;  /* 0x0000000000007941 */ /* 0x000fea0003800000 */
.L_x_76:
[----:B------:R-:W-:Y:S01]  /*bd10*/  UIADD3 UR4, UR36, 0x1, URZ ;  /* 0x0000000124047890 */ /* 0x000fe2000fffe03f */
[----:B------:R-:W-:Y:S03]  /*bd20*/  BSSY B0, `(.L_x_79) ;  /* 0x0000038000007945 */ /* 0x000fe60003800000 */
[----:B------:R-:W-:-:S04]  /*bd30*/  UISETP.NE.AND UP0, UPT, UR4, 0x4, UPT ;  /* 0x000000040400788c */ /* 0x000fc8000bf05270 */
[----:B------:R-:W-:Y:S01]  /*bd40*/  USEL UR8, UR4, URZ, UP0 ;  /* 0x0000003f04087287 */ /* 0x000fe20008000000 */
[----:B------:R-:W-:Y:S11]  /*bd50*/  @!P0 BRA `(.L_x_80) ;  /* 0x0000000000d08947 */ /* 0x000ff60003800000 */
[----:B------:R-:W-:-:S13]  /*bd60*/  ISETP.NE.AND P3, PT, R156, 0x3, PT ;  /* 0x000000039c00780c */ /* 0x000fda0003f65270 */
[----:B------:R-:W-:Y:S05]  /*bd70*/  @!P3 BRA `(.L_x_81) ;  /* 0x000000000004b947 */ /* 0x000fea0003800000 */
[----:B------:R-:W-:Y:S01]  /*bd80*/  BPT.TRAP 0x1 ;  /* 0x000000040000795c */ /* 0x000fe20000300000 */
.L_x_81:
[----:B------:R-:W-:Y:S01]  /*bd90*/  LEA R13, R3, UR50, 0x3 ;  /* 0x00000032030d7c11 */ /* 0x000fe2000f8e18ff */
[----:B------:R-:W-:Y:S01]  /*bda0*/  BSSY B1, `(.L_x_82) ;  /* 0x0000004000017945 */ /* 0x000fe20003800000 */
[----:B------:R-:W-:-:S04]  /*bdb0*/  SHF.L.U32 R14, R11, 0x1f, RZ ;  /* 0x0000001f0b0e7819 */ /* 0x000fc800000006ff */
[----:B------:R-:W2:Y:S02]  /*bdc0*/  SYNCS.PHASECHK.TRANS64.TRYWAIT P3, [R13+URZ+0x30], R14 ;  /* 0x0000300e0d0075a7 */ /* 0x000ea4000806017f */
[----:B--2---:R-:W-:Y:S05]  /*bdd0*/  @!P3 BRA `(.L_x_83) ;  /* 0x000000b4005cb947 */ /* 0x004fea0003800000 */
.L_x_372:
[----:B------:R-:W-:Y:S05]  /*bde0*/  BSYNC B1 ;  /* 0x0000000000017941 */ /* 0x000fea0003800000 */
.L_x_82:
[----:B------:R-:W-:Y:S05]  /*bdf0*/  @P1 BRA `(.L_x_84) ;  /* 0x0000000000941947 */ /* 0x000fea0003800000 */
[----:B------:R-:W-:Y:S01]  /*be00*/  LEA R20, R3, R159, 0xd ;  /* 0x0000009f03147211 */ /* 0x000fe200078e68ff */
[----:B------:R-:W-:Y:S05]  /*be10*/  WARPSYNC.ALL ;  /* 0x0000000000007948 */ /* 0x000fea0003800000 */
[----:B------:R-:W-:Y:S02]  /*be20*/  IMAD R12, R158, 0x2, R20 ;  /* 0x000000029e0c7824 */ /* 0x000fe400078e0214 */
[----:B------:R-:W3:Y:S04]  /*be30*/  LDSM.16.M88.4 R20, [R20] ;  /* 0x000000001414783b */ /* 0x000ee80000000200 */
[----:B--2---:R-:W2:Y:S01]  /*be40*/  LDSM.16.M88.4 R12, [R12] ;  /* 0x000000000c0c783b */ /* 0x004ea20000000200 */
[C---:B---3--:R-:W-:Y:S01]  /*be50*/  SHF.L.U32 R155, R20.reuse, 0x10, RZ ;  /* 0x00000010149b7819 */ /* 0x048fe200000006ff */
[----:B------:R-:W-:Y:S01]  /*be60*/  IMAD.U32 R153, R21, 0x10000, RZ ;  /* 0x0001000015997824 */ /* 0x000fe200078e00ff */
[----:B------:R-:W-:Y:S01]  /*be70*/  LOP3.LUT R20, R20, 0xffff0000, RZ, 0xc0, !PT ;  /* 0xffff000014147812 */ /* 0x000fe200078ec0ff */
[----:B------:R-:W-:Y:S01]  /*be80*/  IMAD.U32 R8, R23, 0x10000, RZ ;  /* 0x0001000017087824 */ /* 0x000fe200078e00ff */
[C---:B--2---:R-:W-:Y:S01]  /*be90*/  SHF.L.U32 R19, R12.reuse, 0x10, RZ ;  /* 0x000000100c137819 */ /* 0x044fe200000006ff */
[----:B------:R-:W-:Y:S01]  /*bea0*/  IMAD.U32 R9, R13, 0x10000, RZ ;  /* 0x000100000d097824 */ /* 0x000fe200078e00ff */
[----:B------:R-:W-:Y:S01]  /*beb0*/  LOP3.LUT R21, R21, 0xffff0000, RZ, 0xc0, !PT ;  /* 0xffff000015157812 */ /* 0x000fe200078ec0ff */
[----:B-1----:R-:W-:Y:S01]  /*bec0*/  IMAD.U32 R24, R15, 0x10000, RZ ;  /* 0x000100000f187824 */ /* 0x002fe200078e00ff */
        /* <DEDUP_REMOVED lines=24> */
.L_x_84:
[----:B------:R-:W-:-:S04]  /*c050*/  IADD3 R3, R3, 0x1, RZ ;  /* 0x0000000103037810 */ /* 0x000fc80007ffe0ff */
[----:B------:R-:W-:-:S04]  /*c060*/  ISETP.NE.AND P3, PT, R3, 0x4, PT ;  /* 0x000000040300780c */ /* 0x000fc80003f65270 */
[----:B--2---:R-:W-:Y:S02]  /*c070*/  SEL R13, RZ, 0x1, P3 ;  /* 0x00000001ff0d7807 */ /* 0x004fe40001800000 */
[----:B------:R-:W-:Y:S02]  /*c080*/  SEL R3, R3, RZ, P3 ;  /* 0x000000ff03037207 */ /* 0x000fe40001800000 */
[----:B------:R-:W-:-:S07]  /*c090*/  LOP3.LUT R11, R11, R13, RZ, 0x3c, !PT ;  /* 0x0000000d0b0b7212 */ /* 0x000fce00078e3cff */
.L_x_80:
[----:B------:R-:W-:Y:S05]  /*c0a0*/  BSYNC B0 ;  /* 0x0000000000007941 */ /* 0x000fea0003800000 */
.L_x_79:
[C-C-:B------:R-:W-:Y:S01]  /*c0b0*/  FFMA R13, R17.reuse, R40, R4.reuse ;  /* 0x00000028110d7223 */ /* 0x140fe20000000004 */
[C---:B-1----:R-:W-:Y:S01]  /*c0c0*/  FFMA R24, R17.reuse, R41, R4 ;  /* 0x0000002911187223 */ /* 0x042fe20000000004 */
        /* <DEDUP_REMOVED lines=17> */
[C---:B------:R-:W-:Y:S01]  /*c1e0*/  FFMA R13, R17.reuse, R48, R4 ;  /* 0x00000030110d7223 */ /* 0x040fe20000000004 */
[----:B------:R-:W-:Y:S01]  /*c1f0*/  F2FP.BF16.F32.PACK_AB R26, R26, R44 ;  /* 0x0000002c1a1a723e */ /* 0x000fe200000010ff */
[----:B------:R-:W-:Y:S01]  /*c200*/  FFMA R14, R17, R50, R2 ;  /* 0x00000032110e7223 */ /* 0x000fe20000000002 */
[----:B------:R-:W-:Y:S01]  /*c210*/  F2FP.BF16.F32.PACK_AB R27, R27, R46 ;  /* 0x0000002e1b1b723e */ /* 0x000fe200000010ff */
[----:B------:R-:W-:Y:S01]  /*c220*/  FADD R13, R19, R13 ;  /* 0x0000000d130d7221 */ /* 0x000fe20000000000 */
[C-C-:B------:R-:W-:Y:S01]  /*c230*/  FFMA R52, R17.reuse, R52, R4.reuse ;  /* 0x0000003411347223 */ /* 0x140fe20000000004 */
[----:B------:R-:W-:Y:S01]  /*c240*/  FFMA R53, R17, R53, R4 ;  /* 0x0000003511357223 */ /* 0x000fe20000000004 */
[----:B------:R-:W-:Y:S01]  /*c250*/  FADD R14, R12, R14 ;  /* 0x0000000e0c0e7221 */ /* 0x000fe20000000000 */
[----:B------:R1:W-:Y:S01]  /*c260*/  STSM.16.M88.4 [R157+0x6200], R24 ;  /* 0x006200189d007844 */ /* 0x0003e20000000200 */
[----:B------:R-:W-:Y:S01]  /*c270*/  FADD R52, R9, R52 ;  /* 0x0000003409347221 */ /* 0x000fe20000000000 */
[----:B------:R-:W-:Y:S01]  /*c280*/  BSSY B0, `(.L_x_85) ;  /* 0x0000020000007945 */ /* 0x000fe20003800000 */
[C---:B-1----:R-:W-:Y:S01]  /*c290*/  FFMA R24, R17.reuse, R49, R4 ;  /* 0x0000003111187223 */ /* 0x042fe20000000004 */
[C-C-:B------:R-:W-:Y:S01]  /*c2a0*/  FFMA R25, R17.reuse, R51, R2.reuse ;  /* 0x0000003311197223 */ /* 0x140fe20000000002 */
        /* <DEDUP_REMOVED lines=23> */
[----:B------:R-:W-:Y:S02]  /*c420*/  UIADD3 UR4, UR50, 0x6200, URZ ;  /* 0x0000620032047890 */ /* 0x000fe4000fffe03f */
[----:B------:R-:W-:Y:S01]  /*c430*/  UIADD3.X UR11, URZ, UR53, URZ, UP0, !UPT ;  /* 0x000000353f0b7290 */ /* 0x000fe200087fe43f */
[----:B------:R-:W-:-:S08]  /*c440*/  UMOV UR7, UR43 ;  /* 0x0000002b00077c82 */ /* 0x000fd00008000000 */
[----:B------:R2:W-:Y:S01]  /*c450*/  UTMASTG.3D [UR4], [UR10] ;  /* 0x000000040a0073b5 */ /* 0x0005e20008010000 */
[----:B------:R0:W-:Y:S01]  /*c460*/  UTMACMDFLUSH ;  /* 0x00000000000079b7 */ /* 0x0001e20000000000 */
[----:B--2---:R-:W-:-:S04]  /*c470*/  DEPBAR.LE SB0, 0x1 ;  /* 0x000080400000791a */ /* 0x004fc80000000000 */
.L_x_86:
[----:B------:R-:W-:Y:S05]  /*c480*/  BSYNC B0 ;  /* 0x0000000000007941 */ /* 0x000fea0003800000 */
.L_x_85:
[----:B------:R-:W-:Y:S01]  /*c490*/  VIADD R32, R157, 0x6200 ;  /* 0x000062009d207836 */ /* 0x000fe20000000000 */
[----:B------:R-:W-:Y:S04]  /*c4a0*/  BAR.SYNC.DEFER_BLOCKING 0x1, 0x100 ;  /* 0x0044000000007b1d */ /* 0x000fe80000010000 */
[----:B------:R-:W-:Y:S02]  /*c4b0*/  LEA R32, R158, R32, 0x1 ;  /* 0x000000209e207211 */ /* 0x000fe400078e08ff */
[----:B------:R-:W-:Y:S04]  /*c4c0*/  BSSY B0, `(.L_x_87) ;  /* 0x0000009000007945 */ /* 0x000fe80003800000 */
[----:B------:R-:W-:Y:S05]  /*c4d0*/  @!P0 BRA `(.L_x_88) ;  /* 0x00000000001c8947 */ /* 0x000fea0003800000 */
[----:B------:R-:W-:-:S13]  /*c4e0*/  ISETP.NE.AND P3, PT, R156, 0x3, PT ;  /* 0x000000039c00780c */ /* 0x000fda0003f65270 */
[----:B------:R-:W-:Y:S05]  /*c4f0*/  @!P3 BRA `(.L_x_89) ;  /* 0x000000000004b947 */ /* 0x000fea0003800000 */
[----:B------:R-:W-:Y:S01]  /*c500*/  BPT.TRAP 0x1 ;  /* 0x000000040000795c */ /* 0x000fe20000300000 */
.L_x_89:
[----:B------:R-:W-:-:S04]  /*c510*/  ULEA UR4, UR8, UR50, 0x3 ;  /* 0x0000003208047291 */ /* 0x000fc8000f8e183f */
[----:B------:R-:W-:-:S04]  /*c520*/  UIADD3 UR4, UR4, 0x50, URZ ;  /* 0x0000005004047890 */ /* 0x000fc8000fffe03f */
[----:B------:R-:W-:-:S09]  /*c530*/  UPRMT UR4, UR49, 0x654, UR4 ;  /* 0x0000065431047896 */ /* 0x000fd20008000004 */
[----:B------:R-:W-:Y:S03]  /*c540*/  SYNCS.ARRIVE.TRANS64.RED.A1T0 RZ, [UR4], RZ ;  /* 0x000000ffffff79a7 */ /* 0x000fe60008100404 */
.L_x_88:
[----:B------:R-:W-:Y:S05]  /*c550*/  BSYNC B0 ;  /* 0x0000000000007941 */ /* 0x000fea0003800000 */
.L_x_87:
        /* <DEDUP_REMOVED lines=8> */
.L_x_92:
[----:B------:R-:W-:Y:S01]  /*c5e0*/  LEA R13, R3, UR50, 0x3 ;  /* 0x00000032030d7c11 */ /* 0x000fe2000f8e18ff */
[----:B------:R-:W-:Y:S01]  /*c5f0*/  BSSY B1, `(.L_x_93) ;  /* 0x0000004000017945 */ /* 0x000fe20003800000 */
[----:B------:R-:W-:-:S04]  /*c600*/  SHF.L.U32 R14, R11, 0x1f, RZ ;  /* 0x0000001f0b0e7819 */ /* 0x000fc800000006ff */
[----:B------:R-:W2:Y:S02]  /*c610*/  SYNCS.PHASECHK.TRANS64.TRYWAIT P3, [R13+URZ+0x30], R14 ;  /* 0x0000300e0d0075a7 */ /* 0x000ea4000806017f */
[----:B--2---:R-:W-:Y:S05]  /*c620*/  @!P3 BRA `(.L_x_94) ;  /* 0x000000ac005cb947 */ /* 0x004fea0003800000 */
.L_x_373:
[----:B------:R-:W-:Y:S05]  /*c630*/  BSYNC B1 ;  /* 0x0000000000017941 */ /* 0x000fea0003800000 */
.L_x_93:
[----:B------:R-:W-:Y:S05]  /*c640*/  @P1 BRA `(.L_x_95) ;  /* 0x0000000000941947 */ /* 0x000fea0003800000 */
[----:B------:R-:W-:Y:S01]  /*c650*/  IMAD R9, R3, 0x2000, R159 ;  /* 0x0000200003097824 */ /* 0x000fe200078e029f */
[----:B------:R-:W-:Y:S05]  /*c660*/  WARPSYNC.ALL ;  /* 0x0000000000007948 */ /* 0x000fea0003800000 */
[----:B------:R-:W-:Y:S01]  /*c670*/  LEA R20, R158, R9, 0x1 ;  /* 0x000000099e147211 */ /* 0x000fe200078e08ff */
[----:B--2---:R-:W2:Y:S05]  /*c680*/  LDSM.16.M88.4 R12, [R9] ;  /* 0x00000000090c783b */ /* 0x004eaa0000000200 */
[----:B------:R-:W3:Y:S01]  /*c690*/  LDSM.16.M88.4 R20, [R20] ;  /* 0x000000001414783b */ /* 0x000ee20000000200 */
[C---:B--2---:R-:W-:Y:S01]  /*c6a0*/  IMAD.U32 R155, R12.reuse, 0x10000, RZ ;  /* 0x000100000c9b7824 */ /* 0x044fe200078e00ff */
[----:B------:R-:W-:Y:S01]  /*c6b0*/  LOP3.LUT R12, R12, 0xffff0000, RZ, 0xc0, !PT ;  /* 0xffff00000c0c7812 */ /* 0x000fe200078ec0ff */
[----:B------:R-:W-:Y:S01]  /*c6c0*/  IMAD.U32 R7, R14, 0x10000, RZ ;  /* 0x000100000e077824 */ /* 0x000fe200078e00ff */
[----:B------:R-:W-:Y:S01]  /*c6d0*/  SHF.L.U32 R153, R13, 0x10, RZ ;  /* 0x000000100d997819 */ /* 0x000fe200000006ff */
[-C--:B------:R-:W-:Y:S01]  /*c6e0*/  FMUL R155, R155, R16.reuse ;  /* 0x000000109b9b7220 */ /* 0x080fe20000400000 */
[----:B------:R-:W-:Y:S01]  /*c6f0*/  SHF.L.U32 R5, R15, 0x10, RZ ;  /* 0x000000100f057819 */ /* 0x000fe200000006ff */
[----:B---3--:R-:W-:Y:S01]  /*c700*/  IMAD.U32 R19, R20, 0x10000, RZ ;  /* 0x0001000014137824 */ /* 0x008fe200078e00ff */
[----:B------:R-:W-:Y:S01]  /*c710*/  SHF.L.U32 R8, R21, 0x10, RZ ;  /* 0x0000001015087819 */ /* 0x000fe200000006ff */
[----:B------:R-:W-:Y:S01]  /*c720*/  IMAD.U32 R9, R22, 0x10000, RZ ;  /* 0x0001000016097824 */ /* 0x000fe200078e00ff */
        /* <DEDUP_REMOVED lines=10> */
[----:B-1----:R-:W-:Y:S01]  /*c7d0*/  LOP3.LUT R24, R22, 0xffff0000, RZ, 0xc0, !PT ;  /* 0xffff000016187812 */ /* 0x002fe200078ec0ff */
[-C--:B------:R-:W-:Y:S01]  /*c7e0*/  FMUL R22, R14, R16.reuse ;  /* 0x000000100e167220 */ /* 0x080fe20000400000 */
[----:B------:R-:W-:Y:S01]  /*c7f0*/  SHF.L.U32 R26, R23, 0x10, RZ ;  /* 0x00000010171a7819 */ /* 0x000fe200000006ff */
        /* <DEDUP_REMOVED lines=10> */
.L_x_95:
[----:B------:R-:W-:-:S05]  /*c8a0*/  VIADD R3, R3, 0x1 ;  /* 0x0000000103037836 */ /* 0x000fca0000000000 */
[----:B------:R-:W-:-:S04]  /*c8b0*/  ISETP.NE.AND P3, PT, R3, 0x4, PT ;  /* 0x000000040300780c */ /* 0x000fc80003f65270 */
[----:B--2---:R-:W-:Y:S02]  /*c8c0*/  SEL R13, RZ, 0x1, P3 ;  /* 0x00000001ff0d7807 */ /* 0x004fe40001800000 */
[----:B------:R-:W-:Y:S02]  /*c8d0*/  SEL R3, R3, RZ, P3 ;  /* 0x000000ff03037207 */ /* 0x000fe40001800000 */
[----:B------:R-:W-:-:S07]  /*c8e0*/  LOP3.LUT R11, R11, R13, RZ, 0x3c, !PT ;  /* 0x0000000d0b0b7212 */ /* 0x000fce00078e3cff */
.L_x_91:
[----:B------:R-:W-:Y:S05]  /*c8f0*/  BSYNC B0 ;  /* 0x0000000000007941 */ /* 0x000fea0003800000 */
.L_x_90:
[----:B------:R-:W2:Y:S04]  /*c900*/  LDL.LU R13, [R1+0x80] ;  /* 0x00008000010d7983 */ /* 0x000ea80000300800 */
[----:B------:R-:W3:Y:S04]  /*c910*/  LDL.LU R14, [R1+0x84] ;  /* 0x00008400010e7983 */ /* 0x000ee80000300800 */
[----:B------:R-:W4:Y:S04]  /*c920*/  LDL.LU R29, [R1+0x88] ;  /* 0x00008800011d7983 */ /* 0x000f280000300800 */
[----:B------:R-:W5:Y:S04]  /*c930*/  LDL.LU R28, [R1+0x8c] ;  /* 0x00008c00011c7983 */ /* 0x000f680000300800 */
[----:B------:R-:W5:Y:S04]  /*c940*/  LDL.LU R15, [R1+0x90] ;  /* 0x00009000010f7983 */ /* 0x000f680000300800 */
[----:B-1----:R-:W5:Y:S04]  /*c950*/  LDL.LU R25, [R1+0x94] ;  /* 0x0000940001197983 */ /* 0x002f680000300800 */
        /* <DEDUP_REMOVED lines=15> */
[----:B------:R-:W-:-:S05]  /*ca50*/  FADD R14, R154, R14 ;  /* 0x0000000e9a0e7221 */ /* 0x000fca0000000000 */
[----:B------:R-:W-:Y:S01]  /*ca60*/  F2FP.BF16.F32.PACK_AB R24, R14, R13 ;  /* 0x0000000d0e18723e */ /* 0x000fe200000010ff */
[C-C-:B----4-:R-:W-:Y:S01]  /*ca70*/  FFMA R13, R17.reuse, R29, R6.reuse ;  /* 0x0000001d110d7223 */ /* 0x150fe20000000006 */
[C---:B-----5:R-:W-:Y:S01]  /*ca80*/  FFMA R14, R17.reuse, R28, R6 ;  /* 0x0000001c110e7223 */ /* 0x060fe20000000006 */
[----:B------:R-:W-:Y:S02]  /*ca90*/  FFMA R15, R17, R15, R0 ;  /* 0x0000000f110f7223 */ /* 0x000fe40000000000 */
[----:B------:R-:W-:Y:S01]  /*caa0*/  FADD R13, R153, R13 ;  /* 0x0000000d990d7221 */ /* 0x000fe20000000000 */
[----:B------:R-:W-:Y:S01]  /*cab0*/  FADD R14, R152, R14 ;  /* 0x0000000e980e7221 */ /* 0x000fe20000000000 */
[----:B------:R-:W-:Y:S01]  /*cac0*/  FFMA R25, R17, R25, R0 ;  /* 0x0000001911197223 */ /* 0x000fe20000000000 */
[----:B------:R-:W-:Y:S01]  /*cad0*/  FADD R15, R23, R15 ;  /* 0x0000000f170f7221 */ /* 0x000fe20000000000 */
[C-C-:B------:R-:W-:Y:S02]  /*cae0*/  FFMA R26, R17.reuse, R26, R6.reuse ;  /* 0x0000001a111a7223 */ /* 0x140fe40000000006 */
[----:B------:R-:W-:Y:S01]  /*caf0*/  FADD R28, R22, R25 ;  /* 0x00000019161c7221 */ /* 0x000fe20000000000 */
[----:B------:R-:W-:Y:S01]  /*cb00*/  F2FP.BF16.F32.PACK_AB R25, R14, R13 ;  /* 0x0000000d0e19723e */ /* 0x000fe200000010ff */
[----:B------:R-:W-:Y:S01]  /*cb10*/  FFMA R27, R17, R27, R6 ;  /* 0x0000001b111b7223 */ /* 0x000fe20000000006 */
[----:B------:R-:W-:-:S02]  /*cb20*/  FADD R29, R21, R26 ;  /* 0x0000001a151d7221 */ /* 0x000fc40000000000 */
[----:B------:R-:W-:Y:S01]  /*cb30*/  F2FP.BF16.F32.PACK_AB R26, R28, R15 ;  /* 0x0000000f1c1a723e */ /* 0x000fe200000010ff */
[----:B------:R-:W-:Y:S01]  /*cb40*/  FADD R27, R20, R27 ;  /* 0x0000001b141b7221 */ /* 0x000fe20000000000 */
[C-C-:B------:R-:W-:Y:S01]  /*cb50*/  FFMA R14, R17.reuse, R40, R0.reuse ;  /* 0x00000028110e7223 */ /* 0x140fe20000000000 */
[----:B------:R-:W-:-:S03]  /*cb60*/  FFMA R13, R17, R39, R0 ;  /* 0x00000027110d7223 */ /* 0x000fc60000000000 */
[----:B------:R-:W-:Y:S01]  /*cb70*/  F2FP.BF16.F32.PACK_AB R27, R27, R29 ;  /* 0x0000001d1b1b723e */ /* 0x000fe200000010ff */
[----:B------:R-:W-:Y:S01]  /*cb80*/  FADD R14, R19, R14 ;  /* 0x0000000e130e7221 */ /* 0x000fe20000000000 */
[----:B------:R-:W-:-:S03]  /*cb90*/  FADD R13, R18, R13 ;  /* 0x0000000d120d7221 */ /* 0x000fc60000000000 */
[----:B------:R1:W-:Y:S01]  /*cba0*/  STSM.16.M88.4 [R157+0x200], R24 ;  /* 0x000200189d007844 */ /* 0x0003e20000000200 */
[C---:B------:R-:W-:Y:S01]  /*cbb0*/  FFMA R15, R17.reuse, R37, R6 ;  /* 0x00000025110f7223 */ /* 0x040fe20000000006 */
[C---:B------:R-:W-:Y:S01]  /*cbc0*/  FFMA R29, R17.reuse, R35, R0 ;  /* 0x00000023111d7223 */ /* 0x040fe20000000000 */
[----:B------:R-:W-:-:S03]  /*cbd0*/  FFMA R28, R17, R31, R6 ;  /* 0x0000001f111c7223 */ /* 0x000fc60000000006 */
[----:B------:R-:W-:Y:S01]  /*cbe0*/  FADD R29, R8, R29 ;  /* 0x0000001d081d7221 */ /* 0x000fe20000000000 */
[----:B-1----:R-:W-:Y:S01]  /*cbf0*/  F2FP.BF16.F32.PACK_AB R24, R13, R14 ;  /* 0x0000000e0d18723e */ /* 0x002fe200000010ff */
[C---:B------:R-:W-:Y:S01]  /*cc00*/  FFMA R13, R17.reuse, R38, R6 ;  /* 0x00000026110d7223 */ /* 0x040fe20000000006 */
[C---:B------:R-:W-:Y:S01]  /*cc10*/  FFMA R14, R17.reuse, R36, R0 ;  /* 0x00000024110e7223 */ /* 0x040fe20000000000 */
[----:B------:R-:W-:Y:S01]  /*cc20*/  FFMA R26, R17, R30, R6 ;  /* 0x0000001e111a7223 */ /* 0x000fe20000000006 */
[----:B------:R-:W-:Y:S01]  /*cc30*/  FADD R27, R7, R28 ;  /* 0x0000001c071b7221 */ /* 0x000fe20000000000 */
[----:B------:R-:W-:Y:S01]  /*cc40*/  FADD R13, R12, R13 ;  /* 0x0000000d0c0d7221 */ /* 0x000fe20000000000 */
[----:B------:R-:W-:Y:S01]  /*cc50*/  FADD R30, R10, R15 ;  /* 0x0000000f0a1e7221 */ /* 0x000fe20000000000 */
[----:B------:R-:W-:Y:S01]  /*cc60*/  FADD R14, R9, R14 ;  /* 0x0000000e090e7221 */ /* 0x000fe20000000000 */
[----:B------:R-:W-:-:S03]  /*cc70*/  FADD R28, R5, R26 ;  /* 0x0000001a051c7221 */ /* 0x000fc60000000000 */
[----:B------:R-:W-:Y:S02]  /*cc80*/  F2FP.BF16.F32.PACK_AB R25, R30, R13 ;  /* 0x0000000d1e19723e */ /* 0x000fe400000010ff */
[----:B------:R-:W-:Y:S02]  /*cc90*/  F2FP.BF16.F32.PACK_AB R26, R29, R14 ;  /* 0x0000000e1d1a723e */ /* 0x000fe400000010ff */
[----:B------:R-:W-:-:S05]  /*cca0*/  F2FP.BF16.F32.PACK_AB R27, R28, R27 ;  /* 0x0000001b1c1b723e */ /* 0x000fca00000010ff */
[----:B------:R1:W-:Y:S01]  /*ccb0*/  STSM.16.M88.4 [R160], R24 ;  /* 0x00000018a0007844 */ /* 0x0003e20000000200 */
        /* <DEDUP_REMOVED lines=17> */
.L_x_97:
[----:B------:R-:W-:Y:S05]  /*cdd0*/  BSYNC B0 ;  /* 0x0000000000007941 */ /* 0x000fea0003800000 */
.L_x_96:
[----:B------:R-:W-:Y:S06]  /*cde0*/  BAR.SYNC.DEFER_BLOCKING 0x1, 0x100 ;  /* 0x0044000000007b1d */ /* 0x000fec0000010000 */
[----:B------:R-:W-:Y:S04]  /*cdf0*/  BSSY B0, `(.L_x_98) ;  /* 0x0000009000007945 */ /* 0x000fe80003800000 */
[----:B------:R-:W-:Y:S05]  /*ce00*/  @!P0 BRA `(.L_x_99) ;  /* 0x00000000001c8947 */ /* 0x000fea0003800000 */
[----:B------:R-:W-:-:S13]  /*ce10*/  ISETP.NE.AND P3, PT, R156, 0x3, PT ;  /* 0x000000039c00780c */ /* 0x000fda0003f65270 */
[----:B------:R-:W-:Y:S05]  /*ce20*/  @!P3 BRA `(.L_x_100) ;  /* 0x000000000004b947 */ /* 0x000fea0003800000 */
[----:B------:R-:W-:Y:S01]  /*ce30*/  BPT.TRAP 0x1 ;  /* 0x000000040000795c */ /* 0x000fe20000300000 */
.L_x_100:
[----:B------:R-:W-:-:S04]  /*ce40*/  ULEA UR4, UR8, UR50, 0x3 ;  /* 0x0000003208047291 */ /* 0x000fc8000f8e183f */
[----:B------:R-:W-:-:S04]  /*ce50*/  UIADD3 UR4, UR4, 0x50, URZ ;  /* 0x0000005004047890 */ /* 0x000fc8000fffe03f */
[----:B------:R-:W-:-:S09]  /*ce60*/  UPRMT UR4, UR49, 0x654, UR4 ;  /* 0x0000065431047896 */ /* 0x000fd20008000004 */
[----:B------:R-:W-:Y:S03]  /*ce70*/  SYNCS.ARRIVE.TRANS64.RED.A1T0 RZ, [UR4], RZ ;  /* 0x000000ffffff79a7 */ /* 0x000fe60008100404 */
.L_x_99:
[----:B------:R-:W-:Y:S05]  /*ce80*/  BSYNC B0 ;  /* 0x0000000000007941 */ /* 0x000fea0003800000 */
.L_x_98:
        /* <DEDUP_REMOVED lines=8> */
.L_x_103:
[----:B------:R-:W-:Y:S01]  /*cf10*/  LEA R13, R3, UR50, 0x3 ;  /* 0x00000032030d7c11 */ /* 0x000fe2000f8e18ff */
[----:B------:R-:W-:Y:S01]  /*cf20*/  BSSY B1, `(.L_x_104) ;  /* 0x0000006000017945 */ /* 0x000fe20003800000 */
[----:B------:R-:W-:Y:S02]  /*cf30*/  SHF.L.U32 R14, R11, 0x1f, RZ ;  /* 0x0000001f0b0e7819 */ /* 0x000fe400000006ff */
[----:B-1----:R-:W-:Y:S02]  /*cf40*/  IADD3 R24, R3, 0x1, RZ ;  /* 0x0000000103187810 */ /* 0x002fe40007ffe0ff */
[----:B------:R-:W1:Y:S02]  /*cf50*/  SYNCS.PHASECHK.TRANS64.TRYWAIT P3, [R13+URZ+0x30], R14 ;  /* 0x0000300e0d0075a7 */ /* 0x000e64000806017f */
[----:B------:R-:W-:Y:S01]  /*cf60*/  ISETP.NE.AND P4, PT, R24, 0x4, PT ;  /* 0x000000041800780c */ /* 0x000fe20003f85270 */
[----:B-1----:R-:W-:-:S12]  /*cf70*/  @!P3 BRA `(.L_x_105) ;  /* 0x000000a4001cb947 */ /* 0x002fd80003800000 */
.L_x_374:
[----:B------:R-:W-:Y:S05]  /*cf80*/  BSYNC B1 ;  /* 0x0000000000017941 */ /* 0x000fea0003800000 */
.L_x_104:
[----:B------:R-:W-:Y:S05]  /*cf90*/  @P1 BRA `(.L_x_106) ;  /* 0x0000000000941947 */ /* 0x000fea0003800000 */
[----:B------:R-:W-:Y:S01]  /*cfa0*/  IMAD R3, R3, 0x2000, R159 ;  /* 0x0000200003037824 */ /* 0x000fe200078e029f */
[----:B------:R-:W-:Y:S05]  /*cfb0*/  WARPSYNC.ALL ;  /* 0x0000000000007948 */ /* 0x000fea0003800000 */
[----:B------:R-:W-:Y:S01]  /*cfc0*/  LEA R20, R158, R3, 0x1 ;  /* 0x000000039e147211 */ /* 0x000fe200078e08ff */
[----:B-1----:R-:W1:Y:S05]  /*cfd0*/  LDSM.16.M88.4 R12, [R3] ;  /* 0x00000000030c783b */ /* 0x002e6a0000000200 */
[----:B------:R-:W2:Y:S01]  /*cfe0*/  LDSM.16.M88.4 R20, [R20] ;  /* 0x000000001414783b */ /* 0x000ea20000000200 */
[C---:B-1----:R-:W-:Y:S01]  /*cff0*/  LOP3.LUT R19, R12.reuse, 0xffff0000, RZ, 0xc0, !PT ;  /* 0xffff00000c137812 */ /* 0x042fe200078ec0ff */
[----:B------:R-:W-:Y:S01]  /*d000*/  IMAD.U32 R155, R12, 0x10000, RZ ;  /* 0x000100000c9b7824 */ /* 0x000fe200078e00ff */
[----:B------:R-:W-:Y:S01]  /*d010*/  SHF.L.U32 R153, R13, 0x10, RZ ;  /* 0x000000100d997819 */ /* 0x000fe200000006ff */
[----:B------:R-:W-:Y:S01]  /*d020*/  IMAD.U32 R25, R14, 0x10000, RZ ;  /* 0x000100000e197824 */ /* 0x000fe200078e00ff */
[----:B------:R-:W-:Y:S01]  /*d030*/  SHF.L.U32 R29, R15, 0x10, RZ ;  /* 0x000000100f1d7819 */ /* 0x000fe200000006ff */
[----:B--2---:R-:W-:Y:S01]  /*d040*/  IMAD.U32 R31, R20, 0x10000, RZ ;  /* 0x00010000141f7824 */ /* 0x004fe200078e00ff */
[----:B------:R-:W-:Y:S01]  /*d050*/  LOP3.LUT R13, R13, 0xffff0000, RZ, 0xc0, !PT ;  /* 0xffff00000d0d7812 */ /* 0x000fe200078ec0ff */
[----:B------:R-:W-:Y:S01]  /*d060*/  IMAD.U32 R9, R22, 0x10000, RZ ;  /* 0x0001000016097824 */ /* 0x000fe200078e00ff */
[----:B------:R-:W-:Y:S01]  /*d070*/  LOP3.LUT R27, R14, 0xffff0000, RZ, 0xc0, !PT ;  /* 0xffff00000e1b7812 */ /* 0x000fe200078ec0ff */
        /* <DEDUP_REMOVED lines=23> */
.L_x_106:
[----:B-1----:R-:W-:Y:S02]  /*d1f0*/  SEL R14, RZ, 0x1, P4 ;  /* 0x00000001ff0e7807 */ /* 0x002fe40002000000 */
[----:B------:R-:W-:Y:S02]  /*d200*/  SEL R3, R24, RZ, P4 ;  /* 0x000000ff18037207 */ /* 0x000fe40002000000 */
[----:B------:R-:W-:-:S07]  /*d210*/  LOP3.LUT R11, R11, R14, RZ, 0x3c, !PT ;  /* 0x0000000e0b0b7212 */ /* 0x000fce00078e3cff */
.L_x_102:
[----:B------:R-:W-:Y:S05]  /*d220*/  BSYNC B0 ;  /* 0x0000000000007941 */ /* 0x000fea0003800000 */
.L_x_101:
[C-C-:B------:R-:W-:Y:S01]  /*d230*/  FFMA R58, R17.reuse, R58, R2.reuse ;  /* 0x0000003a113a7223 */ /* 0x140fe20000000002 */
[C-C-:B------:R-:W-:Y:S01]  /*d240*/  FFMA R59, R17.reuse, R59, R2.reuse ;  /* 0x0000003b113b7223 */ /* 0x140fe20000000002 */
[C-C-:B------:R-:W-:Y:S01]  /*d250*/  FFMA R62, R17.reuse, R62, R2.reuse ;  /* 0x0000003e113e7223 */ /* 0x140fe20000000002 */
[----:B------:R-:W-:Y:S01]  /*d260*/  FFMA R63, R17, R63, R2 ;  /* 0x0000003f113f7223 */ /* 0x000fe20000000002 */
[----:B------:R-:W-:Y:S01]  /*d270*/  FADD R29, R153, R58 ;  /* 0x0000003a991d7221 */ /* 0x000fe20000000000 */
[----:B------:R-:W-:Y:S01]  /*d280*/  FADD R14, R152, R59 ;  /* 0x0000003b980e7221 */ /* 0x000fe20000000000 */
[----:B------:R-:W-:Y:S01]  /*d290*/  FADD R31, R21, R62 ;  /* 0x0000003e151f7221 */ /* 0x000fe20000000000 */
[----:B-1----:R-:W-:Y:S01]  /*d2a0*/  FADD R24, R20, R63 ;  /* 0x0000003f14187221 */ /* 0x002fe20000000000 */
[C-C-:B------:R-:W-:Y:S01]  /*d2b0*/  FFMA R56, R17.reuse, R56, R4.reuse ;  /* 0x0000003811387223 */ /* 0x140fe20000000004 */
[C-C-:B------:R-:W-:Y:S01]  /*d2c0*/  FFMA R57, R17.reuse, R57, R4.reuse ;  /* 0x0000003911397223 */ /* 0x140fe20000000004 */
[C-C-:B------:R-:W-:Y:S01]  /*d2d0*/  FFMA R60, R17.reuse, R60, R4.reuse ;  /* 0x0000003c113c7223 */ /* 0x140fe20000000004 */
[C---:B------:R-:W-:Y:S01]  /*d2e0*/  FFMA R61, R17.reuse, R61, R4 ;  /* 0x0000003d113d7223 */ /* 0x040fe20000000004 */
[----:B------:R-:W-:Y:S01]  /*d2f0*/  F2FP.BF16.F32.PACK_AB R29, R14, R29 ;  /* 0x0000001d0e1d723e */ /* 0x000fe200000010ff */
[C-C-:B------:R-:W-:Y:S01]  /*d300*/  FFMA R13, R17.reuse, R66, R2.reuse ;  /* 0x00000042110d7223 */ /* 0x140fe20000000002 */
[C---:B------:R-:W-:Y:S01]  /*d310*/  FFMA R67, R17.reuse, R67, R2 ;  /* 0x0000004311437223 */ /* 0x040fe20000000002 */
[C-C-:B------:R-:W-:Y:S01]  /*d320*/  FFMA R64, R17.reuse, R64, R4.reuse ;  /* 0x0000004011407223 */ /* 0x140fe20000000004 */
[C-C-:B------:R-:W-:Y:S01]  /*d330*/  FFMA R65, R17.reuse, R65, R4.reuse ;  /* 0x0000004111417223 */ /* 0x140fe20000000004 */
[C-C-:B------:R-:W-:Y:S01]  /*d340*/  FFMA R68, R17.reuse, R68, R4.reuse ;  /* 0x0000004411447223 */ /* 0x140fe20000000004 */
[C---:B------:R-:W-:Y:S01]  /*d350*/  FFMA R69, R17.reuse, R69, R4 ;  /* 0x0000004511457223 */ /* 0x040fe20000000004 */
[C-C-:B------:R-:W-:Y:S01]  /*d360*/  FFMA R70, R17.reuse, R70, R2.reuse ;  /* 0x0000004611467223 */ /* 0x140fe20000000002 */
[----:B------:R-:W-:Y:S01]  /*d370*/  FFMA R14, R17, R71, R2 ;  /* 0x00000047110e7223 */ /* 0x000fe20000000002 */
[----:B------:R-:W-:Y:S01]  /*d380*/  FADD R28, R155, R56 ;  /* 0x000000389b1c7221 */ /* 0x000fe20000000000 */
[----:B------:R-:W-:Y:S01]  /*d390*/  FADD R57, R154, R57 ;  /* 0x000000399a397221 */ /* 0x000fe20000000000 */
[----:B------:R-:W-:Y:S01]  /*d3a0*/  FADD R30, R23, R60 ;  /* 0x0000003c171e7221 */ /* 0x000fe20000000000 */
[----:B------:R-:W-:Y:S01]  /*d3b0*/  FADD R61, R22, R61 ;  /* 0x0000003d163d7221 */ /* 0x000fe20000000000 */
[----:B------:R-:W-:Y:S01]  /*d3c0*/  F2FP.BF16.F32.PACK_AB R31, R24, R31 ;  /* 0x0000001f181f723e */ /* 0x000fe200000010ff */
[----:B------:R-:W-:Y:S01]  /*d3d0*/  FADD R13, R12, R13 ;  /* 0x0000000d0c0d7221 */ /* 0x000fe20000000000 */
[----:B------:R-:W-:Y:S01]  /*d3e0*/  FADD R26, R10, R67 ;  /* 0x000000430a1a7221 */ /* 0x000fe20000000000 */
[----:B------:R-:W-:Y:S01]  /*d3f0*/  FADD R24, R19, R64 ;  /* 0x0000004013187221 */ /* 0x000fe20000000000 */
[----:B------:R-:W-:Y:S01]  /*d400*/  FADD R65, R18, R65 ;  /* 0x0000004112417221 */ /* 0x000fe20000000000 */
[----:B------:R-:W-:Y:S01]  /*d410*/  FADD R68, R9, R68 ;  /* 0x0000004409447221 */ /* 0x000fe20000000000 */
[----:B------:R-:W-:Y:S01]  /*d420*/  FADD R69, R8, R69 ;  /* 0x0000004508457221 */ /* 0x000fe20000000000 */
[----:B------:R-:W-:Y:S01]  /*d430*/  FADD R27, R7, R70 ;  /* 0x00000046071b7221 */ /* 0x000fe20000000000 */
[----:B------:R-:W-:Y:S01]  /*d440*/  FADD R14, R5, R14 ;  /* 0x0000000e050e7221 */ /* 0x000fe20000000000 */
[----:B------:R-:W-:Y:S01]  /*d450*/  F2FP.BF16.F32.PACK_AB R28, R57, R28 ;  /* 0x0000001c391c723e */ /* 0x000fe200000010ff */
[----:B------:R-:W-:Y:S05]  /*d460*/  WARPSYNC.ALL ;  /* 0x0000000000007948 */ /* 0x000fea0003800000 */
[----:B------:R-:W-:Y:S01]  /*d470*/  F2FP.BF16.F32.PACK_AB R30, R61, R30 ;  /* 0x0000001e3d1e723e */ /* 0x000fe200000010ff */
[----:B------:R-:W-:Y:S01]  /*d480*/  BSSY B0, `(.L_x_107) ;  /* 0x0000018000007945 */ /* 0x000fe20003800000 */
[----:B------:R-:W-:-:S02]  /*d490*/  F2FP.BF16.F32.PACK_AB R25, R26, R13 ;  /* 0x0000000d1a19723e */ /* 0x000fc400000010ff */
[----:B------:R-:W-:Y:S01]  /*d4a0*/  F2FP.BF16.F32.PACK_AB R24, R65, R24 ;  /* 0x000000184118723e */ /* 0x000fe200000010ff */
[----:B------:R1:W-:Y:S01]  /*d4b0*/  STSM.16.M88.4 [R157+0x2200], R28 ;  /* 0x0022001c9d007844 */ /* 0x0003e20000000200 */
        /* <DEDUP_REMOVED lines=20> */
.L_x_108:
[----:B------:R-:W-:Y:S05]  /*d600*/  BSYNC B0 ;  /* 0x0000000000007941 */ /* 0x000fea0003800000 */
.L_x_107:
[----:B------:R-:W-:Y:S06]  /*d610*/  BAR.SYNC.DEFER_BLOCKING 0x1, 0x100 ;  /* 0x0044000000007b1d */ /* 0x000fec0000010000 */
[----:B------:R-:W-:Y:S04]  /*d620*/  BSSY B0, `(.L_x_109) ;  /* 0x0000009000007945 */ /* 0x000fe80003800000 */
[----:B------:R-:W-:Y:S05]  /*d630*/  @!P0 BRA `(.L_x_110) ;  /* 0x00000000001c8947 */ /* 0x000fea0003800000 */
[----:B------:R-:W-:-:S13]  /*d640*/  ISETP.NE.AND P3, PT, R156, 0x3, PT ;  /* 0x000000039c00780c */ /* 0x000fda0003f65270 */
[----:B------:R-:W-:Y:S05]  /*d650*/  @!P3 BRA `(.L_x_111) ;  /* 0x000000000004b947 */ /* 0x000fea0003800000 */
[----:B------:R-:W-:Y:S01]  /*d660*/  BPT.TRAP 0x1 ;  /* 0x000000040000795c */ /* 0x000fe20000300000 */
.L_x_111:
[----:B------:R-:W-:-:S04]  /*d670*/  ULEA UR4, UR8, UR50, 0x3 ;  /* 0x0000003208047291 */ /* 0x000fc8000f8e183f */
[----:B------:R-:W-:-:S04]  /*d680*/  UIADD3 UR4, UR4, 0x50, URZ ;  /* 0x0000005004047890 */ /* 0x000fc8000fffe03f */
[----:B------:R-:W-:-:S09]  /*d690*/  UPRMT UR4, UR49, 0x654, UR4 ;  /* 0x0000065431047896 */ /* 0x000fd20008000004 */
[----:B------:R-:W-:Y:S03]  /*d6a0*/  SYNCS.ARRIVE.TRANS64.RED.A1T0 RZ, [UR4], RZ ;  /* 0x000000ffffff79a7 */ /* 0x000fe60008100404 */
.L_x_110:
[----:B------:R-:W-:Y:S05]  /*d6b0*/  BSYNC B0 ;  /* 0x0000000000007941 */ /* 0x000fea0003800000 */
.L_x_109:
        /* <DEDUP_REMOVED lines=8> */
.L_x_114:
[C---:B------:R-:W-:Y:S01]  /*d740*/  LEA R13, R3.reuse, UR50, 0x3 ;  /* 0x00000032030d7c11 */ /* 0x040fe2000f8e18ff */
[----:B-1----:R-:W-:Y:S01]  /*d750*/  VIADD R25, R3, 0x1 ;  /* 0x0000000103197836 */ /* 0x002fe20000000000 */
[----:B------:R-:W-:Y:S01]  /*d760*/  SHF.L.U32 R14, R11, 0x1f, RZ ;  /* 0x0000001f0b0e7819 */ /* 0x000fe200000006ff */
[----:B------:R-:W-:Y:S03]  /*d770*/  BSSY B1, `(.L_x_115) ;  /* 0x0000005000017945 */ /* 0x000fe60003800000 */
[----:B------:R-:W1:Y:S01]  /*d780*/  SYNCS.PHASECHK.TRANS64.TRYWAIT P3, [R13+URZ+0x30], R14 ;  /* 0x0000300e0d0075a7 */ /* 0x000e62000806017f */
[----:B------:R-:W-:-:S04]  /*d790*/  ISETP.NE.AND P4, PT, R25, 0x4, PT ;  /* 0x000000041900780c */ /* 0x000fc80003f85270 */
[----:B------:R-:W-:Y:S01]  /*d7a0*/  SEL R24, RZ, 0x1, P4 ;  /* 0x00000001ff187807 */ /* 0x000fe20002000000 */
[----:B-1----:R-:W-:Y:S08]  /*d7b0*/  @!P3 BRA `(.L_x_116) ;  /* 0x0000009c0020b947 */ /* 0x002ff00003800000 */
.L_x_375:
[----:B------:R-:W-:Y:S05]  /*d7c0*/  BSYNC B1 ;  /* 0x0000000000017941 */ /* 0x000fea0003800000 */
.L_x_115:
[----:B------:R-:W-:Y:S05]  /*d7d0*/  @P1 BRA `(.L_x_117) ;  /* 0x0000000000941947 */ /* 0x000fea0003800000 */
[----:B------:R-:W-:Y:S01]  /*d7e0*/  LEA R19, R3, R159, 0xd ;  /* 0x0000009f03137211 */ /* 0x000fe200078e68ff */
[----:B------:R-:W-:Y:S05]  /*d7f0*/  WARPSYNC.ALL ;  /* 0x0000000000007948 */ /* 0x000fea0003800000 */
[----:B------:R-:W-:Y:S01]  /*d800*/  IMAD R20, R158, 0x2, R19 ;  /* 0x000000029e147824 */ /* 0x000fe200078e0213 */
[----:B-1----:R-:W1:Y:S05]  /*d810*/  LDSM.16.M88.4 R12, [R19] ;  /* 0x00000000130c783b */ /* 0x002e6a0000000200 */
[----:B------:R-:W2:Y:S01]  /*d820*/  LDSM.16.M88.4 R20, [R20] ;  /* 0x000000001414783b */ /* 0x000ea20000000200 */
[----:B-1----:R-:W-:Y:S01]  /*d830*/  IMAD.U32 R153, R13, 0x10000, RZ ;  /* 0x000100000d997824 */ /* 0x002fe200078e00ff */
[C---:B------:R-:W-:Y:S01]  /*d840*/  SHF.L.U32 R5, R14.reuse, 0x10, RZ ;  /* 0x000000100e057819 */ /* 0x040fe200000006ff */
[----:B------:R-:W-:Y:S01]  /*d850*/  IMAD.U32 R9, R15, 0x10000, RZ ;  /* 0x000100000f097824 */ /* 0x000fe200078e00ff */
[----:B------:R-:W-:Y:S01]  /*d860*/  LOP3.LUT R7, R14, 0xffff0000, RZ, 0xc0, !PT ;  /* 0xffff00000e077812 */ /* 0x000fe200078ec0ff */
[-C--:B------:R-:W-:Y:S01]  /*d870*/  FMUL R153, R153, R16.reuse ;  /* 0x0000001099997220 */ /* 0x080fe20000400000 */
[C---:B------:R-:W-:Y:S01]  /*d880*/  SHF.L.U32 R155, R12.reuse, 0x10, RZ ;  /* 0x000000100c9b7819 */ /* 0x040fe200000006ff */
[----:B--2---:R-:W-:Y:S01]  /*d890*/  IMAD.U32 R29, R21, 0x10000, RZ ;  /* 0x00010000151d7824 */ /* 0x004fe200078e00ff */
[----:B------:R-:W-:Y:S01]  /*d8a0*/  LOP3.LUT R3, R12, 0xffff0000, RZ, 0xc0, !PT ;  /* 0xffff00000c037812 */ /* 0x000fe200078ec0ff */
[----:B------:R-:W-:Y:S01]  /*d8b0*/  IMAD.U32 R39, R23, 0x10000, RZ ;  /* 0x0001000017277824 */ /* 0x000fe200078e00ff */
[----:B------:R-:W-:Y:S01]  /*d8c0*/  LOP3.LUT R13, R13, 0xffff0000, RZ, 0xc0, !PT ;  /* 0xffff00000d0d7812 */ /* 0x000fe200078ec0ff */
[-C--:B------:R-:W-:Y:S01]  /*d8d0*/  FMUL R155, R155, R16.reuse ;  /* 0x000000109b9b7220 */ /* 0x080fe20000400000 */
[----:B------:R-:W-:Y:S01]  /*d8e0*/  LOP3.LUT R15, R15, 0xffff0000, RZ, 0xc0, !PT ;  /* 0xffff00000f0f7812 */ /* 0x000fe200078ec0ff */
[-C--:B------:R-:W-:Y:S01]  /*d8f0*/  FMUL R154, R3, R16.reuse ;  /* 0x00000010039a7220 */ /* 0x080fe20000400000 */
[C---:B------:R-:W-:Y:S01]  /*d900*/  SHF.L.U32 R19, R20.reuse, 0x10, RZ ;  /* 0x0000001014137819 */ /* 0x040fe200000006ff */
[-C--:B------:R-:W-:Y:S01]  /*d910*/  FMUL R152, R13, R16.reuse ;  /* 0x000000100d987220 */ /* 0x080fe20000400000 */
        /* <DEDUP_REMOVED lines=17> */
.L_x_117:
[----:B------:R-:W-:Y:S02]  /*da30*/  LOP3.LUT R11, R11, R24, RZ, 0x3c, !PT ;  /* 0x000000180b0b7212 */ /* 0x000fe400078e3cff */
[----:B------:R-:W-:-:S07]  /*da40*/  SEL R3, R25, RZ, P4 ;  /* 0x000000ff19037207 */ /* 0x000fce0002000000 */
.L_x_113:
[----:B------:R-:W-:Y:S05]  /*da50*/  BSYNC B0 ;  /* 0x0000000000007941 */ /* 0x000fea0003800000 */
.L_x_112:
[----:B-1----:R-:W2:Y:S04]  /*da60*/  LDL.LU R14, [R1+0xc0] ;  /* 0x0000c000010e7983 */ /* 0x002ea80000300800 */
[----:B------:R-:W3:Y:S04]  /*da70*/  LDL.LU R13, [R1+0xc4] ;  /* 0x0000c400010d7983 */ /* 0x000ee80000300800 */
        /* <DEDUP_REMOVED lines=19> */
[C-C-:B----4-:R-:W-:Y:S01]  /*dbb0*/  FFMA R24, R17.reuse, R24, R6.reuse ;  /* 0x0000001811187223 */ /* 0x150fe20000000006 */
[----:B------:R-:W-:Y:S01]  /*dbc0*/  FADD R13, R154, R13 ;  /* 0x0000000d9a0d7221 */ /* 0x000fe20000000000 */
[----:B-----5:R-:W-:Y:S02]  /*dbd0*/  FFMA R15, R17, R15, R6 ;  /* 0x0000000f110f7223 */ /* 0x020fe40000000006 */
[----:B------:R-:W-:Y:S02]  /*dbe0*/  FADD R24, R153, R24 ;  /* 0x0000001899187221 */ /* 0x000fe40000000000 */
[----:B------:R-:W-:Y:S01]  /*dbf0*/  F2FP.BF16.F32.PACK_AB R28, R13, R14 ;  /* 0x0000000e0d1c723e */ /* 0x000fe200000010ff */
[C-C-:B------:R-:W-:Y:S01]  /*dc00*/  FFMA R26, R17.reuse, R26, R0.reuse ;  /* 0x0000001a111a7223 */ /* 0x140fe20000000000 */
[----:B------:R-:W-:Y:S01]  /*dc10*/  FADD R15, R152, R15 ;  /* 0x0000000f980f7221 */ /* 0x000fe20000000000 */
[----:B------:R-:W-:-:S02]  /*dc20*/  FFMA R25, R17, R25, R0 ;  /* 0x0000001911197223 */ /* 0x000fc40000000000 */
[----:B------:R-:W-:Y:S02]  /*dc30*/  FADD R26, R23, R26 ;  /* 0x0000001a171a7221 */ /* 0x000fe40000000000 */
[----:B------:R-:W-:Y:S01]  /*dc40*/  F2FP.BF16.F32.PACK_AB R29, R15, R24 ;  /* 0x000000180f1d723e */ /* 0x000fe200000010ff */
[----:B------:R-:W-:Y:S01]  /*dc50*/  FADD R25, R22, R25 ;  /* 0x0000001916197221 */ /* 0x000fe20000000000 */
[C-C-:B------:R-:W-:Y:S01]  /*dc60*/  FFMA R14, R17.reuse, R42, R6.reuse ;  /* 0x0000002a110e7223 */ /* 0x140fe20000000006 */
[----:B------:R-:W-:-:S03]  /*dc70*/  FFMA R13, R17, R41, R6 ;  /* 0x00000029110d7223 */ /* 0x000fc60000000006 */
[----:B------:R-:W-:Y:S01]  /*dc80*/  F2FP.BF16.F32.PACK_AB R30, R25, R26 ;  /* 0x0000001a191e723e */ /* 0x000fe200000010ff */
[----:B------:R-:W-:Y:S01]  /*dc90*/  FADD R14, R21, R14 ;  /* 0x0000000e150e7221 */ /* 0x000fe20000000000 */
[C-C-:B------:R-:W-:Y:S01]  /*dca0*/  FFMA R24, R17.reuse, R40, R0.reuse ;  /* 0x0000002811187223 */ /* 0x140fe20000000000 */
[----:B------:R-:W-:Y:S01]  /*dcb0*/  FADD R13, R20, R13 ;  /* 0x0000000d140d7221 */ /* 0x000fe20000000000 */
[----:B------:R-:W-:Y:S02]  /*dcc0*/  FFMA R15, R17, R39, R0 ;  /* 0x00000027110f7223 */ /* 0x000fe40000000000 */
[----:B------:R-:W-:Y:S01]  /*dcd0*/  FADD R24, R19, R24 ;  /* 0x0000001813187221 */ /* 0x000fe20000000000 */
[C-C-:B------:R-:W-:Y:S01]  /*dce0*/  FFMA R25, R17.reuse, R38, R6.reuse ;  /* 0x0000002611197223 */ /* 0x140fe20000000006 */
[----:B------:R-:W-:Y:S01]  /*dcf0*/  FADD R15, R18, R15 ;  /* 0x0000000f120f7221 */ /* 0x000fe20000000000 */
[----:B------:R-:W-:Y:S02]  /*dd00*/  FFMA R27, R17, R27, R6 ;  /* 0x0000001b111b7223 */ /* 0x000fe40000000006 */
[----:B------:R-:W-:-:S02]  /*dd10*/  FADD R25, R12, R25 ;  /* 0x000000190c197221 */ /* 0x000fc40000000000 */
[----:B------:R-:W-:Y:S01]  /*dd20*/  F2FP.BF16.F32.PACK_AB R24, R15, R24 ;  /* 0x000000180f18723e */ /* 0x000fe200000010ff */
[C-C-:B------:R-:W-:Y:S01]  /*dd30*/  FFMA R26, R17.reuse, R37, R0.reuse ;  /* 0x00000025111a7223 */ /* 0x140fe20000000000 */
[----:B------:R-:W-:Y:S01]  /*dd40*/  FADD R40, R10, R27 ;  /* 0x0000001b0a287221 */ /* 0x000fe20000000000 */
[----:B------:R-:W-:Y:S02]  /*dd50*/  FFMA R31, R17, R31, R0 ;  /* 0x0000001f111f7223 */ /* 0x000fe40000000000 */
[----:B------:R-:W-:Y:S02]  /*dd60*/  FADD R26, R9, R26 ;  /* 0x0000001a091a7221 */ /* 0x000fe40000000000 */
[----:B------:R-:W-:Y:S01]  /*dd70*/  F2FP.BF16.F32.PACK_AB R25, R40, R25 ;  /* 0x000000192819723e */ /* 0x000fe200000010ff */
[--C-:B------:R-:W-:Y:S01]  /*dd80*/  FFMA R36, R17, R36, R6.reuse ;  /* 0x0000002411247223 */ /* 0x100fe20000000006 */
[----:B------:R-:W-:Y:S01]  /*dd90*/  FADD R27, R8, R31 ;  /* 0x0000001f081b7221 */ /* 0x000fe20000000000 */
[----:B------:R-:W-:Y:S01]  /*dda0*/  F2FP.BF16.F32.PACK_AB R31, R13, R14 ;  /* 0x0000000e0d1f723e */ /* 0x000fe200000010ff */
[----:B------:R-:W-:Y:S01]  /*ddb0*/  FFMA R38, R17, R35, R6 ;  /* 0x0000002311267223 */ /* 0x000fe20000000006 */
[----:B------:R-:W-:-:S02]  /*ddc0*/  FADD R36, R7, R36 ;  /* 0x0000002407247221 */ /* 0x000fc40000000000 */
[----:B------:R-:W-:Y:S01]  /*ddd0*/  F2FP.BF16.F32.PACK_AB R26, R27, R26 ;  /* 0x0000001a1b1a723e */ /* 0x000fe200000010ff */
[----:B------:R1:W-:Y:S01]  /*dde0*/  STSM.16.M88.4 [R157+0x4200], R28 ;  /* 0x0042001c9d007844 */ /* 0x0003e20000000200 */
[----:B------:R-:W-:-:S05]  /*ddf0*/  FADD R35, R5, R38 ;  /* 0x0000002605237221 */ /* 0x000fca0000000000 */
        /* <DEDUP_REMOVED lines=19> */
.L_x_119:
[----:B------:R-:W-:Y:S05]  /*df30*/  BSYNC B0 ;  /* 0x0000000000007941 */ /* 0x000fea0003800000 */
.L_x_118:
[----:B------:R-:W-:Y:S06]  /*df40*/  BAR.SYNC.DEFER_BLOCKING 0x1, 0x100 ;  /* 0x0044000000007b1d */ /* 0x000fec0000010000 */
[----:B------:R-:W-:Y:S04]  /*df50*/  BSSY B0, `(.L_x_120) ;  /* 0x0000009000007945 */ /* 0x000fe80003800000 */
[----:B------:R-:W-:Y:S05]  /*df60*/  @!P0 BRA `(.L_x_121) ;  /* 0x00000000001c8947 */ /* 0x000fea0003800000 */
[----:B------:R-:W-:-:S13]  /*df70*/  ISETP.NE.AND P3, PT, R156, 0x3, PT ;  /* 0x000000039c00780c */ /* 0x000fda0003f65270 */
[----:B------:R-:W-:Y:S05]  /*df80*/  @!P3 BRA `(.L_x_122) ;  /* 0x000000000004b947 */ /* 0x000fea0003800000 */
[----:B------:R-:W-:Y:S01]  /*df90*/  BPT.TRAP 0x1 ;  /* 0x000000040000795c */ /* 0x000fe20000300000 */
.L_x_122:
[----:B------:R-:W-:-:S04]  /*dfa0*/  ULEA UR4, UR8, UR50, 0x3 ;  /* 0x0000003208047291 */ /* 0x000fc8000f8e183f */
[----:B------:R-:W-:-:S04]  /*dfb0*/  UIADD3 UR4, UR4, 0x50, URZ ;  /* 0x0000005004047890 */ /* 0x000fc8000fffe03f */
[----:B------:R-:W-:-:S09]  /*dfc0*/  UPRMT UR4, UR49, 0x654, UR4 ;  /* 0x0000065431047896 */ /* 0x000fd20008000004 */
[----:B------:R-:W-:Y:S03]  /*dfd0*/  SYNCS.ARRIVE.TRANS64.RED.A1T0 RZ, [UR4], RZ ;  /* 0x000000ffffff79a7 */ /* 0x000fe60008100404 */
.L_x_121:
[----:B------:R-:W-:Y:S05]  /*dfe0*/  BSYNC B0 ;  /* 0x0000000000007941 */ /* 0x000fea0003800000 */
.L_x_120:
        /* <DEDUP_REMOVED lines=8> */
.L_x_125:
[----:B------:R-:W-:Y:S01]  /*e070*/  LEA R13, R3, UR50, 0x3 ;  /* 0x00000032030d7c11 */ /* 0x000fe2000f8e18ff */
[----:B------:R-:W-:Y:S01]  /*e080*/  BSSY B1, `(.L_x_126) ;  /* 0x0000007000017945 */ /* 0x000fe20003800000 */
[----:B------:R-:W-:Y:S02]  /*e090*/  SHF.L.U32 R14, R11, 0x1f, RZ ;  /* 0x0000001f0b0e7819 */ /* 0x000fe400000006ff */
[----:B-1----:R-:W-:Y:S02]  /*e0a0*/  IADD3 R24, R3, 0x1, RZ ;  /* 0x0000000103187810 */ /* 0x002fe40007ffe0ff */
[----:B------:R-:W1:Y:S02]  /*e0b0*/  SYNCS.PHASECHK.TRANS64.TRYWAIT P3, [R13+URZ+0x30], R14 ;  /* 0x0000300e0d0075a7 */ /* 0x000e64000806017f */
[----:B------:R-:W-:-:S04]  /*e0c0*/  ISETP.NE.AND P4, PT, R24, 0x4, PT ;  /* 0x000000041800780c */ /* 0x000fc80003f85270 */
[----:B------:R-:W-:Y:S01]  /*e0d0*/  SEL R26, RZ, 0x1, P4 ;  /* 0x00000001ff1a7807 */ /* 0x000fe20002000000 */
[----:B-1----:R-:W-:Y:S08]  /*e0e0*/  @!P3 BRA `(.L_x_127) ;  /* 0x0000009000e8b947 */ /* 0x002ff00003800000 */
.L_x_376:
[----:B------:R-:W-:Y:S05]  /*e0f0*/  BSYNC B1 ;  /* 0x0000000000017941 */ /* 0x000fea0003800000 */
.L_x_126:
[----:B------:R-:W-:Y:S05]  /*e100*/  @P1 BRA `(.L_x_128) ;  /* 0x0000000000941947 */ /* 0x000fea0003800000 */
[----:B------:R-:W-:Y:S01]  /*e110*/  IMAD R19, R3, 0x2000, R159 ;  /* 0x0000200003137824 */ /* 0x000fe200078e029f */
[----:B------:R-:W-:Y:S05]  /*e120*/  WARPSYNC.ALL ;  /* 0x0000000000007948 */ /* 0x000fea0003800000 */
[----:B------:R-:W-:Y:S01]  /*e130*/  LEA R20, R158, R19, 0x1 ;  /* 0x000000139e147211 */ /* 0x000fe200078e08ff */
[----:B-1----:R-:W1:Y:S05]  /*e140*/  LDSM.16.M88.4 R12, [R19] ;  /* 0x00000000130c783b */ /* 0x002e6a0000000200 */
[----:B------:R-:W2:Y:S01]  /*e150*/  LDSM.16.M88.4 R20, [R20] ;  /* 0x000000001414783b */ /* 0x000ea20000000200 */
[----:B-1----:R-:W-:Y:S01]  /*e160*/  SHF.L.U32 R153, R13, 0x10, RZ ;  /* 0x000000100d997819 */ /* 0x002fe200000006ff */
[C---:B------:R-:W-:Y:S01]  /*e170*/  IMAD.U32 R5, R14.reuse, 0x10000, RZ ;  /* 0x000100000e057824 */ /* 0x040fe200078e00ff */
[----:B------:R-:W-:Y:S01]  /*e180*/  LOP3.LUT R7, R14, 0xffff0000, RZ, 0xc0, !PT ;  /* 0xffff00000e077812 */ /* 0x000fe200078ec0ff */
        /* <DEDUP_REMOVED lines=29> */
.L_x_128:
[----:B------:R-:W-:Y:S02]  /*e360*/  LOP3.LUT R11, R11, R26, RZ, 0x3c, !PT ;  /* 0x0000001a0b0b7212 */ /* 0x000fe400078e3cff */
[----:B------:R-:W-:-:S07]  /*e370*/  SEL R3, R24, RZ, P4 ;  /* 0x000000ff18037207 */ /* 0x000fce0002000000 */
.L_x_124:
[----:B------:R-:W-:Y:S05]  /*e380*/  BSYNC B0 ;  /* 0x0000000000007941 */ /* 0x000fea0003800000 */
.L_x_123:
[C-C-:B------:R-:W-:Y:S01]  /*e390*/  FFMA R74, R17.reuse, R74, R2.reuse ;  /* 0x0000004a114a7223 */ /* 0x140fe20000000002 */
[C---:B------:R-:W-:Y:S01]  /*e3a0*/  FFMA R75, R17.reuse, R75, R2 ;  /* 0x0000004b114b7223 */ /* 0x040fe20000000002 */
[C-C-:B------:R-:W-:Y:S01]  /*e3b0*/  FFMA R72, R17.reuse, R72, R4.reuse ;  /* 0x0000004811487223 */ /* 0x140fe20000000004 */
[----:B------:R-:W-:Y:S01]  /*e3c0*/  FFMA R73, R17, R73, R4 ;  /* 0x0000004911497223 */ /* 0x000fe20000000004 */
[----:B-1----:R-:W-:Y:S01]  /*e3d0*/  FADD R25, R153, R74 ;  /* 0x0000004a99197221 */ /* 0x002fe20000000000 */
[----:B------:R-:W-:Y:S01]  /*e3e0*/  FADD R14, R152, R75 ;  /* 0x0000004b980e7221 */ /* 0x000fe20000000000 */
[C-C-:B------:R-:W-:Y:S01]  /*e3f0*/  FFMA R76, R17.reuse, R76, R4.reuse ;  /* 0x0000004c114c7223 */ /* 0x140fe20000000004 */
[C---:B------:R-:W-:Y:S01]  /*e400*/  FFMA R77, R17.reuse, R77, R4 ;  /* 0x0000004d114d7223 */ /* 0x040fe20000000004 */
[C-C-:B------:R-:W-:Y:S01]  /*e410*/  FFMA R78, R17.reuse, R78, R2.reuse ;  /* 0x0000004e114e7223 */ /* 0x140fe20000000002 */
[C-C-:B------:R-:W-:Y:S01]  /*e420*/  FFMA R79, R17.reuse, R79, R2.reuse ;  /* 0x0000004f114f7223 */ /* 0x140fe20000000002 */
        /* <DEDUP_REMOVED lines=28> */
[----:B------:R-:W-:Y:S02]  /*e5f0*/  F2FP.BF16.F32.PACK_AB R29, R30, R13 ;  /* 0x0000000d1e1d723e */ /* 0x000fe400000010ff */
        /* <DEDUP_REMOVED lines=22> */
.L_x_130:
[----:B------:R-:W-:Y:S05]  /*e760*/  BSYNC B0 ;  /* 0x0000000000007941 */ /* 0x000fea0003800000 */
.L_x_129:
[----:B------:R-:W-:Y:S06]  /*e770*/  BAR.SYNC.DEFER_BLOCKING 0x1, 0x100 ;  /* 0x0044000000007b1d */ /* 0x000fec0000010000 */
[----:B------:R-:W-:Y:S04]  /*e780*/  BSSY B0, `(.L_x_131) ;  /* 0x0000009000007945 */ /* 0x000fe80003800000 */
[----:B------:R-:W-:Y:S05]  /*e790*/  @!P0 BRA `(.L_x_132) ;  /* 0x00000000001c8947 */ /* 0x000fea0003800000 */
[----:B------:R-:W-:-:S13]  /*e7a0*/  ISETP.NE.AND P3, PT, R156, 0x3, PT ;  /* 0x000000039c00780c */ /* 0x000fda0003f65270 */
[----:B------:R-:W-:Y:S05]  /*e7b0*/  @!P3 BRA `(.L_x_133) ;  /* 0x000000000004b947 */ /* 0x000fea0003800000 */
[----:B------:R-:W-:Y:S01]  /*e7c0*/  BPT.TRAP 0x1 ;  /* 0x000000040000795c */ /* 0x000fe20000300000 */
.L_x_133:
[----:B------:R-:W-:-:S04]  /*e7d0*/  ULEA UR4, UR8, UR50, 0x3 ;  /* 0x0000003208047291 */ /* 0x000fc8000f8e183f */
[----:B------:R-:W-:-:S04]  /*e7e0*/  UIADD3 UR4, UR4, 0x50, URZ ;  /* 0x0000005004047890 */ /* 0x000fc8000fffe03f */
[----:B------:R-:W-:-:S09]  /*e7f0*/  UPRMT UR4, UR49, 0x654, UR4 ;  /* 0x0000065431047896 */ /* 0x000fd20008000004 */
[----:B------:R-:W-:Y:S03]  /*e800*/  SYNCS.ARRIVE.TRANS64.RED.A1T0 RZ, [UR4], RZ ;  /* 0x000000ffffff79a7 */ /* 0x000fe60008100404 */
.L_x_132:
[----:B------:R-:W-:Y:S05]  /*e810*/  BSYNC B0 ;  /* 0x0000000000007941 */ /* 0x000fea0003800000 */
.L_x_131:
        /* <DEDUP_REMOVED lines=8> */
.L_x_136:
        /* <DEDUP_REMOVED lines=8> */
.L_x_377:
[----:B------:R-:W-:Y:S05]  /*e920*/  BSYNC B1 ;  /* 0x0000000000017941 */ /* 0x000fea0003800000 */
.L_x_137:
        /* <DEDUP_REMOVED lines=38> */
.L_x_139:
[----:B------:R-:W-:Y:S02]  /*eb90*/  LOP3.LUT R11, R11, R26, RZ, 0x3c, !PT ;  /* 0x0000001a0b0b7212 */ /* 0x000fe400078e3cff */
[----:B------:R-:W-:-:S07]  /*eba0*/  SEL R3, R24, RZ, P4 ;  /* 0x000000ff18037207 */ /* 0x000fce0002000000 */
.L_x_135:
[----:B------:R-:W-:Y:S05]  /*ebb0*/  BSYNC B0 ;  /* 0x0000000000007941 */ /* 0x000fea0003800000 */
.L_x_134:
        /* <DEDUP_REMOVED lines=30> */
[----:B------:R-:W-:Y:S01]  /*eda0*/  FADD R15, R22, R25 ;  /* 0x00000019160f7221 */ /* 0x000fe20000000000 */
[----:B------:R-:W-:Y:S01]  /*edb0*/  F2FP.BF16.F32.PACK_AB R25, R28, R27 ;  /* 0x0000001b1c19723e */ /* 0x000fe200000010ff */
[C-C-:B------:R-:W-:Y:S01]  /*edc0*/  FFMA R14, R17.reuse, R41, R6.reuse ;  /* 0x00000029110e7223 */ /* 0x140fe20000000006 */
[----:B------:R-:W-:Y:S02]  /*edd0*/  FFMA R13, R17, R40, R6 ;  /* 0x00000028110d7223 */ /* 0x000fe40000000006 */
[----:B------:R-:W-:Y:S01]  /*ede0*/  F2FP.BF16.F32.PACK_AB R26, R15, R26 ;  /* 0x0000001a0f1a723e */ /* 0x000fe200000010ff */
[----:B------:R-:W-:Y:S01]  /*edf0*/  FADD R14, R21, R14 ;  /* 0x0000000e150e7221 */ /* 0x000fe20000000000 */
[C-C-:B------:R-:W-:Y:S01]  /*ee00*/  FFMA R28, R17.reuse, R39, R0.reuse ;  /* 0x00000027111c7223 */ /* 0x140fe20000000000 */
[----:B------:R-:W-:Y:S01]  /*ee10*/  FADD R13, R20, R13 ;  /* 0x0000000d140d7221 */ /* 0x000fe20000000000 */
[----:B------:R-:W-:-:S02]  /*ee20*/  FFMA R15, R17, R38, R0 ;  /* 0x00000026110f7223 */ /* 0x000fc40000000000 */
[----:B------:R-:W-:Y:S01]  /*ee30*/  FADD R28, R19, R28 ;  /* 0x0000001c131c7221 */ /* 0x000fe20000000000 */
[C-C-:B------:R-:W-:Y:S01]  /*ee40*/  FFMA R27, R17.reuse, R37, R6.reuse ;  /* 0x00000025111b7223 */ /* 0x140fe20000000006 */
[----:B------:R-:W-:Y:S01]  /*ee50*/  FADD R15, R18, R15 ;  /* 0x0000000f120f7221 */ /* 0x000fe20000000000 */
[----:B------:R-:W-:-:S04]  /*ee60*/  FFMA R29, R17, R29, R6 ;  /* 0x0000001d111d7223 */ /* 0x000fc80000000006 */
[----:B------:R-:W-:Y:S01]  /*ee70*/  F2FP.BF16.F32.PACK_AB R28, R15, R28 ;  /* 0x0000001c0f1c723e */ /* 0x000fe200000010ff */
[C-C-:B------:R-:W-:Y:S01]  /*ee80*/  FFMA R30, R17.reuse, R30, R0.reuse ;  /* 0x0000001e111e7223 */ /* 0x140fe20000000000 */
[----:B------:R-:W-:Y:S01]  /*ee90*/  FADD R40, R10, R29 ;  /* 0x0000001d0a287221 */ /* 0x000fe20000000000 */
[----:B------:R-:W-:Y:S02]  /*eea0*/  FFMA R31, R17, R31, R0 ;  /* 0x0000001f111f7223 */ /* 0x000fe40000000000 */
[----:B------:R-:W-:Y:S01]  /*eeb0*/  FADD R30, R9, R30 ;  /* 0x0000001e091e7221 */ /* 0x000fe20000000000 */
[C-C-:B------:R-:W-:Y:S01]  /*eec0*/  FFMA R36, R17.reuse, R36, R6.reuse ;  /* 0x0000002411247223 */ /* 0x140fe20000000006 */
[----:B------:R-:W-:Y:S01]  /*eed0*/  FADD R31, R8, R31 ;  /* 0x0000001f081f7221 */ /* 0x000fe20000000000 */
[----:B------:R-:W-:Y:S01]  /*eee0*/  FFMA R38, R17, R35, R6 ;  /* 0x0000002311267223 */ /* 0x000fe20000000006 */
[----:B------:R-:W-:Y:S01]  /*eef0*/  FADD R35, R12, R27 ;  /* 0x0000001b0c237221 */ /* 0x000fe20000000000 */
[----:B------:R-:W-:Y:S01]  /*ef00*/  FADD R36, R7, R36 ;  /* 0x0000002407247221 */ /* 0x000fe20000000000 */
[----:B------:R-:W-:Y:S01]  /*ef10*/  F2FP.BF16.F32.PACK_AB R27, R13, R14 ;  /* 0x0000000e0d1b723e */ /* 0x000fe200000010ff */
[----:B------:R-:W-:Y:S01]  /*ef20*/  FADD R37, R5, R38 ;  /* 0x0000002605257221 */ /* 0x000fe20000000000 */
[----:B------:R-:W-:-:S02]  /*ef30*/  F2FP.BF16.F32.PACK_AB R30, R31, R30 ;  /* 0x0000001e1f1e723e */ /* 0x000fc400000010ff */
[----:B------:R-:W-:Y:S01]  /*ef40*/  F2FP.BF16.F32.PACK_AB R29, R40, R35 ;  /* 0x00000023281d723e */ /* 0x000fe200000010ff */
[----:B------:R1:W-:Y:S01]  /*ef50*/  STSM.16.M88.4 [R157+0x200], R24 ;  /* 0x000200189d007844 */ /* 0x0003e20000000200 */
        /* <DEDUP_REMOVED lines=19> */
.L_x_141:
[----:B------:R-:W-:Y:S05]  /*f090*/  BSYNC B0 ;  /* 0x0000000000007941 */ /* 0x000fea0003800000 */
.L_x_140:
[----:B------:R-:W-:Y:S06]  /*f0a0*/  BAR.SYNC.DEFER_BLOCKING 0x1, 0x100 ;  /* 0x0044000000007b1d */ /* 0x000fec0000010000 */
[----:B------:R-:W-:Y:S04]  /*f0b0*/  BSSY B0, `(.L_x_142) ;  /* 0x0000009000007945 */ /* 0x000fe80003800000 */
[----:B------:R-:W-:Y:S05]  /*f0c0*/  @!P0 BRA `(.L_x_143) ;  /* 0x00000000001c8947 */ /* 0x000fea0003800000 */
[----:B------:R-:W-:-:S13]  /*f0d0*/  ISETP.NE.AND P3, PT, R156, 0x3, PT ;  /* 0x000000039c00780c */ /* 0x000fda0003f65270 */
[----:B------:R-:W-:Y:S05]  /*f0e0*/  @!P3 BRA `(.L_x_144) ;  /* 0x000000000004b947 */ /* 0x000fea0003800000 */
[----:B------:R-:W-:Y:S01]  /*f0f0*/  BPT.TRAP 0x1 ;  /* 0x000000040000795c */ /* 0x000fe20000300000 */
.L_x_144:
[----:B------:R-:W-:-:S04]  /*f100*/  ULEA UR4, UR8, UR50, 0x3 ;  /* 0x0000003208047291 */ /* 0x000fc8000f8e183f */
[----:B------:R-:W-:-:S04]  /*f110*/  UIADD3 UR4, UR4, 0x50, URZ ;  /* 0x0000005004047890 */ /* 0x000fc8000fffe03f */
[----:B------:R-:W-:-:S09]  /*f120*/  UPRMT UR4, UR49, 0x654, UR4 ;  /* 0x0000065431047896 */ /* 0x000fd20008000004 */
[----:B------:R-:W-:Y:S03]  /*f130*/  SYNCS.ARRIVE.TRANS64.RED.A1T0 RZ, [UR4], RZ ;  /* 0x000000ffffff79a7 */ /* 0x000fe60008100404 */
.L_x_143:
[----:B------:R-:W-:Y:S05]  /*f140*/  BSYNC B0 ;  /* 0x0000000000007941 */ /* 0x000fea0003800000 */
.L_x_142:
        /* <DEDUP_REMOVED lines=8> */
.L_x_147:
        /* <DEDUP_REMOVED lines=8> */
.L_x_378:
[----:B------:R-:W-:Y:S05]  /*f250*/  BSYNC B1 ;  /* 0x0000000000017941 */ /* 0x000fea0003800000 */
.L_x_148:
        /* <DEDUP_REMOVED lines=38> */
.L_x_150:
[----:B------:R-:W-:Y:S02]  /*f4c0*/  LOP3.LUT R11, R11, R26, RZ, 0x3c, !PT ;  /* 0x0000001a0b0b7212 */ /* 0x000fe400078e3cff */
[----:B------:R-:W-:-:S07]  /*f4d0*/  SEL R3, R24, RZ, P4 ;  /* 0x000000ff18037207 */ /* 0x000fce0002000000 */
.L_x_146:
[----:B------:R-:W-:Y:S05]  /*f4e0*/  BSYNC B0 ;  /* 0x0000000000007941 */ /* 0x000fea0003800000 */
.L_x_145:
        /* <DEDUP_REMOVED lines=61> */
.L_x_152:
[----:B------:R-:W-:Y:S05]  /*f8c0*/  BSYNC B0 ;  /* 0x0000000000007941 */ /* 0x000fea0003800000 */
.L_x_151:
[----:B------:R-:W-:Y:S06]  /*f8d0*/  BAR.SYNC.DEFER_BLOCKING 0x1, 0x100 ;  /* 0x0044000000007b1d */ /* 0x000fec0000010000 */
[----:B------:R-:W-:Y:S04]  /*f8e0*/  BSSY B0, `(.L_x_153) ;  /* 0x0000009000007945 */ /* 0x000fe80003800000 */
[----:B------:R-:W-:Y:S05]  /*f8f0*/  @!P0 BRA `(.L_x_154) ;  /* 0x00000000001c8947 */ /* 0x000fea0003800000 */
[----:B------:R-:W-:-:S13]  /*f900*/  ISETP.NE.AND P3, PT, R156, 0x3, PT ;  /* 0x000000039c00780c */ /* 0x000fda0003f65270 */
[----:B------:R-:W-:Y:S05]  /*f910*/  @!P3 BRA `(.L_x_155) ;  /* 0x000000000004b947 */ /* 0x000fea0003800000 */
[----:B------:R-:W-:Y:S01]  /*f920*/  BPT.TRAP 0x1 ;  /* 0x000000040000795c */ /* 0x000fe20000300000 */
.L_x_155:
[----:B------:R-:W-:-:S04]  /*f930*/  ULEA UR4, UR8, UR50, 0x3 ;  /* 0x0000003208047291 */ /* 0x000fc8000f8e183f */
[----:B------:R-:W-:-:S04]  /*f940*/  UIADD3 UR4, UR4, 0x50, URZ ;  /* 0x0000005004047890 */ /* 0x000fc8000fffe03f */
[----:B------:R-:W-:-:S09]  /*f950*/  UPRMT UR4, UR49, 0x654, UR4 ;  /* 0x0000065431047896 */ /* 0x000fd20008000004 */
[----:B------:R-:W-:Y:S03]  /*f960*/  SYNCS.ARRIVE.TRANS64.RED.A1T0 RZ, [UR4], RZ ;  /* 0x000000ffffff79a7 */ /* 0x000fe60008100404 */
.L_x_154:
[----:B------:R-:W-:Y:S05]  /*f970*/  BSYNC B0 ;  /* 0x0000000000007941 */ /* 0x000fea0003800000 */
.L_x_153:
        /* <DEDUP_REMOVED lines=8> */
.L_x_158:
        /* <DEDUP_REMOVED lines=8> */
.L_x_379:
[----:B------:R-:W-:Y:S05]  /*fa80*/  BSYNC B1 ;  /* 0x0000000000017941 */ /* 0x000fea0003800000 */
.L_x_159:
        /* <DEDUP_REMOVED lines=38> */
.L_x_161:
[----:B------:R-:W-:Y:S02]  /*fcf0*/  LOP3.LUT R11, R11, R26, RZ, 0x3c, !PT ;  /* 0x0000001a0b0b7212 */ /* 0x000fe400078e3cff */
[----:B------:R-:W-:-:S07]  /*fd00*/  SEL R3, R24, RZ, P4 ;  /* 0x000000ff18037207 */ /* 0x000fce0002000000 */
.L_x_157:
[----:B------:R-:W-:Y:S05]  /*fd10*/  BSYNC B0 ;  /* 0x0000000000007941 */ /* 0x000fea0003800000 */
.L_x_156:
        /* <DEDUP_REMOVED lines=77> */
.L_x_163:
[----:B------:R-:W-:Y:S05]  /*101f0*/  BSYNC B0 ;  /* 0x0000000000007941 */ /* 0x000fea0003800000 */
.L_x_162:
[----:B------:R-:W-:Y:S06]  /*10200*/  BAR.SYNC.DEFER_BLOCKING 0x1, 0x100 ;  /* 0x0044000000007b1d */ /* 0x000fec0000010000 */
[----:B------:R-:W-:Y:S04]  /*10210*/  BSSY B0, `(.L_x_164) ;  /* 0x0000009000007945 */ /* 0x000fe80003800000 */
[----:B------:R-:W-:Y:S05]  /*10220*/  @!P0 BRA `(.L_x_165) ;  /* 0x00000000001c8947 */ /* 0x000fea0003800000 */
[----:B------:R-:W-:-:S13]  /*10230*/  ISETP.NE.AND P3, PT, R156, 0x3, PT ;  /* 0x000000039c00780c */ /* 0x000fda0003f65270 */
[----:B------:R-:W-:Y:S05]  /*10240*/  @!P3 BRA `(.L_x_166) ;  /* 0x000000000004b947 */ /* 0x000fea0003800000 */
[----:B------:R-:W-:Y:S01]  /*10250*/  BPT.TRAP 0x1 ;  /* 0x000000040000795c */ /* 0x000fe20000300000 */
.L_x_166:
[----:B------:R-:W-:-:S04]  /*10260*/  ULEA UR4, UR8, UR50, 0x3 ;  /* 0x0000003208047291 */ /* 0x000fc8000f8e183f */
[----:B------:R-:W-:-:S04]  /*10270*/  UIADD3 UR4, UR4, 0x50, URZ ;  /* 0x0000005004047890 */ /* 0x000fc8000fffe03f */
[----:B------:R-:W-:-:S09]  /*10280*/  UPRMT UR4, UR49, 0x654, UR4 ;  /* 0x0000065431047896 */ /* 0x000fd20008000004 */
[----:B------:R-:W-:Y:S03]  /*10290*/  SYNCS.ARRIVE.TRANS64.RED.A1T0 RZ, [UR4], RZ ;  /* 0x000000ffffff79a7 */ /* 0x000fe60008100404 */
.L_x_165:
[----:B------:R-:W-:Y:S05]  /*102a0*/  BSYNC B0 ;  /* 0x0000000000007941 */ /* 0x000fea0003800000 */
.L_x_164:
        /* <DEDUP_REMOVED lines=8> */
.L_x_169:
        /* <DEDUP_REMOVED lines=8> */
.L_x_380:
[----:B------:R-:W-:Y:S05]  /*103b0*/  BSYNC B1 ;  /* 0x0000000000017941 */ /* 0x000fea0003800000 */
.L_x_170:
        /* <DEDUP_REMOVED lines=38> */
.L_x_172:
[----:B------:R-:W-:Y:S02]  /*10620*/  LOP3.LUT R11, R11, R26, RZ, 0x3c, !PT ;  /* 0x0000001a0b0b7212 */ /* 0x000fe400078e3cff */
[----:B------:R-:W-:-:S07]  /*10630*/  SEL R3, R24, RZ, P4 ;  /* 0x000000ff18037207 */ /* 0x000fce0002000000 */
.L_x_168:
[----:B------:R-:W-:Y:S05]  /*10640*/  BSYNC B0 ;  /* 0x0000000000007941 */ /* 0x000fea0003800000 */
.L_x_167:
        /* <DEDUP_REMOVED lines=61> */
.L_x_174:
[----:B------:R-:W-:Y:S05]  /*10a20*/  BSYNC B0 ;  /* 0x0000000000007941 */ /* 0x000fea0003800000 */
.L_x_173:
[----:B------:R-:W-:Y:S06]  /*10a30*/  BAR.SYNC.DEFER_BLOCKING 0x1, 0x100 ;  /* 0x0044000000007b1d */ /* 0x000fec0000010000 */
[----:B------:R-:W-:Y:S04]  /*10a40*/  BSSY B0, `(.L_x_175) ;  /* 0x0000009000007945 */ /* 0x000fe80003800000 */
[----:B------:R-:W-:Y:S05]  /*10a50*/  @!P0 BRA `(.L_x_176) ;  /* 0x00000000001c8947 */ /* 0x000fea0003800000 */
[----:B------:R-:W-:-:S13]  /*10a60*/  ISETP.NE.AND P3, PT, R156, 0x3, PT ;  /* 0x000000039c00780c */ /* 0x000fda0003f65270 */
[----:B------:R-:W-:Y:S05]  /*10a70*/  @!P3 BRA `(.L_x_177) ;  /* 0x000000000004b947 */ /* 0x000fea0003800000 */
[----:B------:R-:W-:Y:S01]  /*10a80*/  BPT.TRAP 0x1 ;  /* 0x000000040000795c */ /* 0x000fe20000300000 */
.L_x_177:
[----:B------:R-:W-:-:S04]  /*10a90*/  ULEA UR4, UR8, UR50, 0x3 ;  /* 0x0000003208047291 */ /* 0x000fc8000f8e183f */
[----:B------:R-:W-:-:S04]  /*10aa0*/  UIADD3 UR4, UR4, 0x50, URZ ;  /* 0x0000005004047890 */ /* 0x000fc8000fffe03f */
[----:B------:R-:W-:-:S09]  /*10ab0*/  UPRMT UR4, UR49, 0x654, UR4 ;  /* 0x0000065431047896 */ /* 0x000fd20008000004 */
[----:B------:R-:W-:Y:S03]  /*10ac0*/  SYNCS.ARRIVE.TRANS64.RED.A1T0 RZ, [UR4], RZ ;  /* 0x000000ffffff79a7 */ /* 0x000fe60008100404 */
.L_x_176:
[----:B------:R-:W-:Y:S05]  /*10ad0*/  BSYNC B0 ;  /* 0x0000000000007941 */ /* 0x000fea0003800000 */
.L_x_175:
        /* <DEDUP_REMOVED lines=8> */
.L_x_180:
        /* <DEDUP_REMOVED lines=8> */
.L_x_381:
[----:B------:R-:W-:Y:S05]  /*10be0*/  BSYNC B1 ;  /* 0x0000000000017941 */ /* 0x000fea0003800000 */
.L_x_181:
[----:B------:R-:W-:Y:S05]  /*10bf0*/  @P1 BRA `(.L_x_183) ;  /* 0x0000000000941947 */ /* 0x000fea0003800000 */
[----:B------:R-:W-:Y:S01]  /*10c00*/  LEA R25, R3, R159, 0xd ;  /* 0x0000009f03197211 */ /* 0x000fe200078e68ff */
[----:B------:R-:W-:Y:S05]  /*10c10*/  WARPSYNC.ALL ;  /* 0x0000000000007948 */ /* 0x000fea0003800000 */
[----:B------:R-:W-:Y:S01]  /*10c20*/  IMAD R12, R158, 0x2, R25 ;  /* 0x000000029e0c7824 */ /* 0x000fe200078e0219 */
[----:B------:R-:W2:Y:S05]  /*10c30*/  LDSM.16.M88.4 R20, [R25] ;  /* 0x000000001914783b */ /* 0x000eaa0000000200 */
[----:B-1----:R-:W1:Y:S01]  /*10c40*/  LDSM.16.M88.4 R12, [R12] ;  /* 0x000000000c0c783b */ /* 0x002e620000000200 */
[C---:B--2---:R-:W-:Y:S01]  /*10c50*/  IMAD.U32 R153, R21.reuse, 0x10000, RZ ;  /* 0x0001000015997824 */ /* 0x044fe200078e00ff */
[----:B------:R-:W-:Y:S01]  /*10c60*/  LOP3.LUT R21, R21, 0xffff0000, RZ, 0xc0, !PT ;  /* 0xffff000015157812 */ /* 0x000fe200078ec0ff */
[----:B------:R-:W-:Y:S01]  /*10c70*/  IMAD.U32 R9, R23, 0x10000, RZ ;  /* 0x0001000017097824 */ /* 0x000fe200078e00ff */
[C---:B------:R-:W-:Y:S01]  /*10c80*/  SHF.L.U32 R5, R22.reuse, 0x10, RZ ;  /* 0x0000001016057819 */ /* 0x040fe200000006ff */
[-C--:B------:R-:W-:Y:S01]  /*10c90*/  FMUL R153, R153, R16.reuse ;  /* 0x0000001099997220 */ /* 0x080fe20000400000 */
[----:B------:R-:W-:Y:S01]  /*10ca0*/  LOP3.LUT R7, R22, 0xffff0000, RZ, 0xc0, !PT ;  /* 0xffff000016077812 */ /* 0x000fe200078ec0ff */
[----:B-1----:R-:W-:Y:S01]  /*10cb0*/  IMAD.U32 R29, R13, 0x10000, RZ ;  /* 0x000100000d1d7824 */ /* 0x002fe200078e00ff */
[----:B------:R-:W-:Y:S01]  /*10cc0*/  LOP3.LUT R19, R23, 0xffff0000, RZ, 0xc0, !PT ;  /* 0xffff000017137812 */ /* 0x000fe200078ec0ff */
[----:B------:R-:W-:Y:S01]  /*10cd0*/  IMAD.U32 R37, R15, 0x10000, RZ ;  /* 0x000100000f257824 */ /* 0x000fe200078e00ff */
[C---:B------:R-:W-:Y:S01]  /*10ce0*/  SHF.L.U32 R155, R20.reuse, 0x10, RZ ;  /* 0x00000010149b7819 */ /* 0x040fe200000006ff */
        /* <DEDUP_REMOVED lines=22> */
.L_x_183:
[----:B------:R-:W-:Y:S02]  /*10e50*/  LOP3.LUT R11, R11, R26, RZ, 0x3c, !PT ;  /* 0x0000001a0b0b7212 */ /* 0x000fe400078e3cff */
[----:B------:R-:W-:-:S07]  /*10e60*/  SEL R3, R24, RZ, P4 ;  /* 0x000000ff18037207 */ /* 0x000fce0002000000 */
.L_x_179:
[----:B------:R-:W-:Y:S05]  /*10e70*/  BSYNC B0 ;  /* 0x0000000000007941 */ /* 0x000fea0003800000 */
.L_x_178:
        /* <DEDUP_REMOVED lines=77> */
.L_x_185:
[----:B------:R-:W-:Y:S05]  /*11350*/  BSYNC B0 ;  /* 0x0000000000007941 */ /* 0x000fea0003800000 */
.L_x_184:
[----:B------:R-:W-:Y:S06]  /*11360*/  BAR.SYNC.DEFER_BLOCKING 0x1, 0x100 ;  /* 0x0044000000007b1d */ /* 0x000fec0000010000 */
[----:B------:R-:W-:Y:S04]  /*11370*/  BSSY B0, `(.L_x_186) ;  /* 0x0000009000007945 */ /* 0x000fe80003800000 */
[----:B------:R-:W-:Y:S05]  /*11380*/  @!P0 BRA `(.L_x_187) ;  /* 0x00000000001c8947 */ /* 0x000fea0003800000 */
[----:B------:R-:W-:-:S13]  /*11390*/  ISETP.NE.AND P3, PT, R156, 0x3, PT ;  /* 0x000000039c00780c */ /* 0x000fda0003f65270 */
[----:B------:R-:W-:Y:S05]  /*113a0*/  @!P3 BRA `(.L_x_188) ;  /* 0x000000000004b947 */ /* 0x000fea0003800000 */
[----:B------:R-:W-:Y:S01]  /*113b0*/  BPT.TRAP 0x1 ;  /* 0x000000040000795c */ /* 0x000fe20000300000 */
.L_x_188:
[----:B------:R-:W-:-:S04]  /*113c0*/  ULEA UR4, UR8, UR50, 0x3 ;  /* 0x0000003208047291 */ /* 0x000fc8000f8e183f */
[----:B------:R-:W-:-:S04]  /*113d0*/  UIADD3 UR4, UR4, 0x50, URZ ;  /* 0x0000005004047890 */ /* 0x000fc8000fffe03f */
[----:B------:R-:W-:-:S09]  /*113e0*/  UPRMT UR4, UR49, 0x654, UR4 ;  /* 0x0000065431047896 */ /* 0x000fd20008000004 */
[----:B------:R-:W-:Y:S03]  /*113f0*/  SYNCS.ARRIVE.TRANS64.RED.A1T0 RZ, [UR4], RZ ;  /* 0x000000ffffff79a7 */ /* 0x000fe60008100404 */
.L_x_187:
[----:B------:R-:W-:Y:S05]  /*11400*/  BSYNC B0 ;  /* 0x0000000000007941 */ /* 0x000fea0003800000 */
.L_x_186:
        /* <DEDUP_REMOVED lines=8> */
.L_x_191:
        /* <DEDUP_REMOVED lines=8> */
.L_x_382:
[----:B------:R-:W-:Y:S05]  /*11510*/  BSYNC B1 ;  /* 0x0000000000017941 */ /* 0x000fea0003800000 */
.L_x_192:
[----:B------:R-:W-:Y:S05]  /*11520*/  @P1 BRA `(.L_x_194) ;  /* 0x0000000000941947 */ /* 0x000fea0003800000 */
[----:B------:R-:W-:Y:S01]  /*11530*/  IMAD R25, R3, 0x2000, R159 ;  /* 0x0000200003197824 */ /* 0x000fe200078e029f */
[----:B------:R-:W-:Y:S05]  /*11540*/  WARPSYNC.ALL ;  /* 0x0000000000007948 */ /* 0x000fea0003800000 */
[----:B------:R-:W-:Y:S01]  /*11550*/  LEA R12, R158, R25, 0x1 ;  /* 0x000000199e0c7211 */ /* 0x000fe200078e08ff */
[----:B------:R-:W2:Y:S05]  /*11560*/  LDSM.16.M88.4 R20, [R25] ;  /* 0x000000001914783b */ /* 0x000eaa0000000200 */
[----:B-1----:R-:W1:Y:S01]  /*11570*/  LDSM.16.M88.4 R12, [R12] ;  /* 0x000000000c0c783b */ /* 0x002e620000000200 */
[C---:B--2---:R-:W-:Y:S01]  /*11580*/  SHF.L.U32 R153, R21.reuse, 0x10, RZ ;  /* 0x0000001015997819 */ /* 0x044fe200000006ff */
[----:B------:R-:W-:Y:S01]  /*11590*/  IMAD.U32 R5, R22, 0x10000, RZ ;  /* 0x0001000016057824 */ /* 0x000fe200078e00ff */
[----:B------:R-:W-:Y:S01]  /*115a0*/  LOP3.LUT R21, R21, 0xffff0000, RZ, 0xc0, !PT ;  /* 0xffff000015157812 */ /* 0x000fe200078ec0ff */
[----:B------:R-:W-:Y:S01]  /*115b0*/  IMAD.U32 R155, R20, 0x10000, RZ ;  /* 0x00010000149b7824 */ /* 0x000fe200078e00ff */
[----:B------:R-:W-:Y:S01]  /*115c0*/  LOP3.LUT R7, R22, 0xffff0000, RZ, 0xc0, !PT ;  /* 0xffff000016077812 */ /* 0x000fe200078ec0ff */
[----:B-1----:R-:W-:Y:S01]  /*115d0*/  IMAD.U32 R25, R12, 0x10000, RZ ;  /* 0x000100000c197824 */ /* 0x002fe200078e00ff */
[C---:B------:R-:W-:Y:S01]  /*115e0*/  SHF.L.U32 R9, R23.reuse, 0x10, RZ ;  /* 0x0000001017097819 */ /* 0x040fe200000006ff */
[----:B------:R-:W-:Y:S01]  /*115f0*/  IMAD.U32 R31, R14, 0x10000, RZ ;  /* 0x000100000e1f7824 */ /* 0x000fe200078e00ff */
[----:B------:R-:W-:Y:S01]  /*11600*/  LOP3.LUT R19, R23, 0xffff0000, RZ, 0xc0, !PT ;  /* 0xffff000017137812 */ /* 0x000fe200078ec0ff */
[-C--:B------:R-:W-:Y:S01]  /*11610*/  FMUL R152, R21, R16.reuse ;  /* 0x0000001015987220 */ /* 0x080fe20000400000 */
        /* <DEDUP_REMOVED lines=22> */
.L_x_194:
[----:B------:R-:W-:Y:S02]  /*11780*/  LOP3.LUT R11, R11, R26, RZ, 0x3c, !PT ;  /* 0x0000001a0b0b7212 */ /* 0x000fe400078e3cff */
[----:B------:R-:W-:-:S07]  /*11790*/  SEL R3, R24, RZ, P4 ;  /* 0x000000ff18037207 */ /* 0x000fce0002000000 */
.L_x_190:
[----:B------:R-:W-:Y:S05]  /*117a0*/  BSYNC B0 ;  /* 0x0000000000007941 */ /* 0x000fea0003800000 */
.L_x_189:
        /* <DEDUP_REMOVED lines=61> */
.L_x_196:
[----:B------:R-:W-:Y:S05]  /*11b80*/  BSYNC B0 ;  /* 0x0000000000007941 */ /* 0x000fea0003800000 */
.L_x_195:
[----:B------:R-:W-:Y:S06]  /*11b90*/  BAR.SYNC.DEFER_BLOCKING 0x1, 0x100 ;  /* 0x0044000000007b1d */ /* 0x000fec0000010000 */
[----:B------:R-:W-:Y:S04]  /*11ba0*/  BSSY B0, `(.L_x_197) ;  /* 0x0000009000007945 */ /* 0x000fe80003800000 */
[----:B------:R-:W-:Y:S05]  /*11bb0*/  @!P0 BRA `(.L_x_198) ;  /* 0x00000000001c8947 */ /* 0x000fea0003800000 */
[----:B------:R-:W-:-:S13]  /*11bc0*/  ISETP.NE.AND P3, PT, R156, 0x3, PT ;  /* 0x000000039c00780c */ /* 0x000fda0003f65270 */
[----:B------:R-:W-:Y:S05]  /*11bd0*/  @!P3 BRA `(.L_x_199) ;  /* 0x000000000004b947 */ /* 0x000fea0003800000 */
[----:B------:R-:W-:Y:S01]  /*11be0*/  BPT.TRAP 0x1 ;  /* 0x000000040000795c */ /* 0x000fe20000300000 */
.L_x_199:
[----:B------:R-:W-:-:S04]  /*11bf0*/  ULEA UR4, UR8, UR50, 0x3 ;  /* 0x0000003208047291 */ /* 0x000fc8000f8e183f */
[----:B------:R-:W-:-:S04]  /*11c00*/  UIADD3 UR4, UR4, 0x50, URZ ;  /* 0x0000005004047890 */ /* 0x000fc8000fffe03f */
[----:B------:R-:W-:-:S09]  /*11c10*/  UPRMT UR4, UR49, 0x654, UR4 ;  /* 0x0000065431047896 */ /* 0x000fd20008000004 */
[----:B------:R-:W-:Y:S03]  /*11c20*/  SYNCS.ARRIVE.TRANS64.RED.A1T0 RZ, [UR4], RZ ;  /* 0x000000ffffff79a7 */ /* 0x000fe60008100404 */
.L_x_198:
[----:B------:R-:W-:Y:S05]  /*11c30*/  BSYNC B0 ;  /* 0x0000000000007941 */ /* 0x000fea0003800000 */
.L_x_197:
        /* <DEDUP_REMOVED lines=8> */
.L_x_202:
        /* <DEDUP_REMOVED lines=8> */
.L_x_383:
[----:B------:R-:W-:Y:S05]  /*11d40*/  BSYNC B1 ;  /* 0x0000000000017941 */ /* 0x000fea0003800000 */
.L_x_203:
[----:B------:R-:W-:Y:S05]  /*11d50*/  @P1 BRA `(.L_x_205) ;  /* 0x0000000000941947 */ /* 0x000fea0003800000 */
[----:B------:R-:W-:Y:S01]  /*11d60*/  LEA R7, R3, R159, 0xd ;  /* 0x0000009f03077211 */ /* 0x000fe200078e68ff */
[----:B------:R-:W-:Y:S05]  /*11d70*/  WARPSYNC.ALL ;  /* 0x0000000000007948 */ /* 0x000fea0003800000 */
[----:B------:R-:W-:Y:S01]  /*11d80*/  IMAD R24, R158, 0x2, R7 ;  /* 0x000000029e187824 */ /* 0x000fe200078e0207 */
[----:B-1----:R-:W1:Y:S05]  /*11d90*/  LDSM.16.M88.4 R12, [R7] ;  /* 0x00000000070c783b */ /* 0x002e6a0000000200 */
[----:B------:R-:W2:Y:S01]  /*11da0*/  LDSM.16.M88.4 R24, [R24] ;  /* 0x000000001818783b */ /* 0x000ea20000000200 */
[----:B-1----:R-:W-:Y:S01]  /*11db0*/  SHF.L.U32 R153, R13, 0x10, RZ ;  /* 0x000000100d997819 */ /* 0x002fe200000006ff */
[C---:B------:R-:W-:Y:S01]  /*11dc0*/  IMAD.U32 R23, R14.reuse, 0x10000, RZ ;  /* 0x000100000e177824 */ /* 0x040fe200078e00ff */
[----:B------:R-:W-:-:S02]  /*11dd0*/  LOP3.LUT R5, R14, 0xffff0000, RZ, 0xc0, !PT ;  /* 0xffff00000e057812 */ /* 0x000fc400078ec0ff */
[----:B------:R-:W-:Y:S01]  /*11de0*/  SHF.L.U32 R21, R15, 0x10, RZ ;  /* 0x000000100f157819 */ /* 0x000fe200000006ff */
[----:B--2---:R-:W-:Y:S01]  /*11df0*/  IMAD.U32 R9, R25, 0x10000, RZ ;  /* 0x0001000019097824 */ /* 0x004fe200078e00ff */
[----:B------:R-:W-:Y:S01]  /*11e00*/  LOP3.LUT R7, R24, 0xffff0000, RZ, 0xc0, !PT ;  /* 0xffff000018077812 */ /* 0x000fe200078ec0ff */
[-C--:B------:R-:W-:Y:S01]  /*11e10*/  FMUL R22, R5, R16.reuse ;  /* 0x0000001005167220 */ /* 0x080fe20000400000 */
[----:B------:R-:W-:Y:S01]  /*11e20*/  SHF.L.U32 R35, R27, 0x10, RZ ;  /* 0x000000101b237819 */ /* 0x000fe200000006ff */
[-C--:B------:R-:W-:Y:S01]  /*11e30*/  FMUL R153, R153, R16.reuse ;  /* 0x0000001099997220 */ /* 0x080fe20000400000 */
[C---:B------:R-:W-:Y:S01]  /*11e40*/  SHF.L.U32 R155, R12.reuse, 0x10, RZ ;  /* 0x000000100c9b7819 */ /* 0x040fe200000006ff */
[-C--:B------:R-:W-:Y:S01]  /*11e50*/  FMUL R18, R7, R16.reuse ;  /* 0x0000001007127220 */ /* 0x080fe20000400000 */
        /* <DEDUP_REMOVED lines=20> */
[----:B------:R-:W-:-:S07]  /*11fa0*/  FMUL R5, R27, R16 ;  /* 0x000000101b057220 */ /* 0x000fce0000400000 */
.L_x_205:
[----:B------:R-:W-:Y:S02]  /*11fb0*/  LOP3.LUT R11, R11, R30, RZ, 0x3c, !PT ;  /* 0x0000001e0b0b7212 */ /* 0x000fe400078e3cff */
[----:B------:R-:W-:-:S07]  /*11fc0*/  SEL R3, R28, RZ, P4 ;  /* 0x000000ff1c037207 */ /* 0x000fce0002000000 */
.L_x_201:
[----:B------:R-:W-:Y:S05]  /*11fd0*/  BSYNC B0 ;  /* 0x0000000000007941 */ /* 0x000fea0003800000 */
.L_x_200:
        /* <DEDUP_REMOVED lines=23> */
[C-C-:B-----5:R-:W-:Y:S01]  /*12150*/  FFMA R25, R17.reuse, R25, R0.reuse ;  /* 0x0000001911197223 */ /* 0x160fe20000000000 */
[----:B------:R-:W-:-:S03]  /*12160*/  FFMA R30, R17, R30, R0 ;  /* 0x0000001e111e7223 */ /* 0x000fc60000000000 */
[----:B------:R-:W-:Y:S01]  /*12170*/  FADD R39, R22, R25 ;  /* 0x0000001916277221 */ /* 0x000fe20000000000 */
[----:B------:R-:W-:Y:S01]  /*12180*/  FFMA R29, R17, R29, R0 ;  /* 0x0000001d111d7223 */ /* 0x000fe20000000000 */
[----:B------:R-:W-:Y:S01]  /*12190*/  FADD R30, R19, R30 ;  /* 0x0000001e131e7221 */ /* 0x000fe20000000000 */
[C-C-:B------:R-:W-:Y:S02]  /*121a0*/  FFMA R34, R17.reuse, R34, R0.reuse ;  /* 0x0000002211227223 */ /* 0x140fe40000000000 */
[----:B------:R-:W-:Y:S01]  /*121b0*/  FADD R29, R18, R29 ;  /* 0x0000001d121d7221 */ /* 0x000fe20000000000 */
[----:B------:R-:W-:Y:S01]  /*121c0*/  FFMA R37, R17, R36, R0 ;  /* 0x0000002411257223 */ /* 0x000fe20000000000 */
[----:B------:R-:W-:Y:S01]  /*121d0*/  FADD R36, R23, R24 ;  /* 0x0000001817247221 */ /* 0x000fe20000000000 */
[----:B------:R-:W-:Y:S01]  /*121e0*/  F2FP.BF16.F32.PACK_AB R24, R13, R14 ;  /* 0x0000000e0d18723e */ /* 0x000fe200000010ff */
[----:B------:R-:W-:Y:S01]  /*121f0*/  FADD R34, R9, R34 ;  /* 0x0000002209227221 */ /* 0x000fe20000000000 */
[C-C-:B------:R-:W-:Y:S01]  /*12200*/  FFMA R0, R17.reuse, R35, R6.reuse ;  /* 0x0000002311007223 */ /* 0x140fe20000000006 */
[----:B------:R-:W-:Y:S01]  /*12210*/  FADD R37, R8, R37 ;  /* 0x0000002508257221 */ /* 0x000fe20000000000 */
[C-C-:B------:R-:W-:Y:S01]  /*12220*/  FFMA R15, R17.reuse, R15, R6.reuse ;  /* 0x0000000f110f7223 */ /* 0x140fe20000000006 */
        /* <DEDUP_REMOVED lines=8> */
[----:B------:R-:W-:Y:S02]  /*122b0*/  FADD R31, R12, R31 ;  /* 0x0000001f0c1f7221 */ /* 0x000fe40000000000 */
[----:B------:R-:W-:Y:S01]  /*122c0*/  F2FP.BF16.F32.PACK_AB R27, R27, R28 ;  /* 0x0000001c1b1b723e */ /* 0x000fe200000010ff */
[--C-:B------:R-:W-:Y:S01]  /*122d0*/  FFMA R0, R17, R40, R6.reuse ;  /* 0x0000002811007223 */ /* 0x100fe20000000006 */
[----:B------:R-:W-:Y:S01]  /*122e0*/  FADD R14, R10, R35 ;  /* 0x000000230a0e7221 */ /* 0x000fe20000000000 */
[----:B------:R-:W-:Y:S01]  /*122f0*/  F2FP.BF16.F32.PACK_AB R25, R15, R26 ;  /* 0x0000001a0f19723e */ /* 0x000fe200000010ff */
[----:B------:R-:W-:Y:S01]  /*12300*/  FFMA R6, R17, R38, R6 ;  /* 0x0000002611067223 */ /* 0x000fe20000000006 */
[----:B------:R-:W-:Y:S01]  /*12310*/  FADD R0, R7, R0 ;  /* 0x0000000007007221 */ /* 0x000fe20000000000 */
[----:B------:R-:W-:-:S02]  /*12320*/  F2FP.BF16.F32.PACK_AB R28, R29, R30 ;  /* 0x0000001e1d1c723e */ /* 0x000fc400000010ff */
[----:B------:R-:W-:Y:S01]  /*12330*/  FADD R13, R5, R6 ;  /* 0x00000006050d7221 */ /* 0x000fe20000000000 */
[----:B------:R-:W-:Y:S02]  /*12340*/  F2FP.BF16.F32.PACK_AB R26, R39, R36 ;  /* 0x00000024271a723e */ /* 0x000fe400000010ff */
[----:B------:R-:W-:Y:S02]  /*12350*/  F2FP.BF16.F32.PACK_AB R29, R14, R31 ;  /* 0x0000001f0e1d723e */ /* 0x000fe400000010ff */
        /* <DEDUP_REMOVED lines=21> */
.L_x_207:
[----:B------:R-:W-:Y:S05]  /*124b0*/  BSYNC B0 ;  /* 0x0000000000007941 */ /* 0x000fea0003800000 */
.L_x_206:
[----:B------:R-:W-:Y:S06]  /*124c0*/  BAR.SYNC.DEFER_BLOCKING 0x1, 0x100 ;  /* 0x0044000000007b1d */ /* 0x000fec0000010000 */
[----:B------:R-:W-:Y:S04]  /*124d0*/  BSSY B0, `(.L_x_208) ;  /* 0x0000009000007945 */ /* 0x000fe80003800000 */
[----:B------:R-:W-:Y:S05]  /*124e0*/  @!P0 BRA `(.L_x_209) ;  /* 0x00000000001c8947 */ /* 0x000fea0003800000 */
[----:B------:R-:W-:-:S13]  /*124f0*/  ISETP.NE.AND P3, PT, R156, 0x3, PT ;  /* 0x000000039c00780c */ /* 0x000fda0003f65270 */
[----:B------:R-:W-:Y:S05]  /*12500*/  @!P3 BRA `(.L_x_210) ;  /* 0x000000000004b947 */ /* 0x000fea0003800000 */
[----:B------:R-:W-:Y:S01]  /*12510*/  BPT.TRAP 0x1 ;  /* 0x000000040000795c */ /* 0x000fe20000300000 */
.L_x_210:
[----:B------:R-:W-:-:S04]  /*12520*/  ULEA UR4, UR8, UR50, 0x3 ;  /* 0x0000003208047291 */ /* 0x000fc8000f8e183f */
[----:B------:R-:W-:-:S04]  /*12530*/  UIADD3 UR4, UR4, 0x50, URZ ;  /* 0x0000005004047890 */ /* 0x000fc8000fffe03f */
[----:B------:R-:W-:-:S09]  /*12540*/  UPRMT UR4, UR49, 0x654, UR4 ;  /* 0x0000065431047896 */ /* 0x000fd20008000004 */
[----:B------:R-:W-:Y:S03]  /*12550*/  SYNCS.ARRIVE.TRANS64.RED.A1T0 RZ, [UR4], RZ ;  /* 0x000000ffffff79a7 */ /* 0x000fe60008100404 */
.L_x_209:
[----:B------:R-:W-:Y:S05]  /*12560*/  BSYNC B0 ;  /* 0x0000000000007941 */ /* 0x000fea0003800000 */
.L_x_208:
        /* <DEDUP_REMOVED lines=8> */
.L_x_213:
[----:B------:R-:W-:Y:S01]  /*125f0*/  SHF.L.U32 R11, R11, 0x1f, RZ ;  /* 0x0000001f0b0b7819 */ /* 0x000fe200000006ff */
[----:B------:R-:W-:Y:S01]  /*12600*/  BSSY B1, `(.L_x_214) ;  /* 0x0000004000017945 */ /* 0x000fe20003800000 */
[----:B------:R-:W-:-:S04]  /*12610*/  LEA R0, R3, UR50, 0x3 ;  /* 0x0000003203007c11 */ /* 0x000fc8000f8e18ff */
[----:B------:R-:W2:Y:S02]  /*12620*/  SYNCS.PHASECHK.TRANS64.TRYWAIT P3, [R0+URZ+0x30], R11 ;  /* 0x0000300b000075a7 */ /* 0x000ea4000806017f */
[----:B--2---:R-:W-:Y:S05]  /*12630*/  @!P3 BRA `(.L_x_215) ;  /* 0x000000500034b947 */ /* 0x004fea0003800000 */
.L_x_384:
[----:B------:R-:W-:Y:S05]  /*12640*/  BSYNC B1 ;  /* 0x0000000000017941 */ /* 0x000fea0003800000 */
.L_x_214:
[----:B------:R-:W-:Y:S05]  /*12650*/  @P1 BRA `(.L_x_212) ;  /* 0x0000000000941947 */ /* 0x000fea0003800000 */
[----:B------:R-:W-:Y:S01]  /*12660*/  IMAD R3, R3, 0x2000, R159 ;  /* 0x0000200003037824 */ /* 0x000fe200078e029f */
[----:B------:R-:W-:Y:S05]  /*12670*/  WARPSYNC.ALL ;  /* 0x0000000000007948 */ /* 0x000fea0003800000 */
[----:B--2---:R-:W-:Y:S01]  /*12680*/  LEA R0, R158, R3, 0x1 ;  /* 0x000000039e007211 */ /* 0x004fe200078e08ff */
[----:B------:R-:W2:Y:S04]  /*12690*/  LDSM.16.M88.4 R8, [R3] ;  /* 0x000000000308783b */ /* 0x000ea80000000200 */
[----:B------:R-:W3:Y:S01]  /*126a0*/  LDSM.16.M88.4 R12, [R0] ;  /* 0x00000000000c783b */ /* 0x000ee20000000200 */
[----:B--2---:R-:W-:Y:S01]  /*126b0*/  SHF.L.U32 R153, R9, 0x10, RZ ;  /* 0x0000001009997819 */ /* 0x004fe200000006ff */
[----:B------:R-:W-:Y:S01]  /*126c0*/  IMAD.U32 R21, R11, 0x10000, RZ ;  /* 0x000100000b157824 */ /* 0x000fe200078e00ff */
[C---:B------:R-:W-:Y:S01]  /*126d0*/  LOP3.LUT R5, R8.reuse, 0xffff0000, RZ, 0xc0, !PT ;  /* 0xffff000008057812 */ /* 0x040fe200078ec0ff */
[----:B------:R-:W-:Y:S01]  /*126e0*/  IMAD.U32 R155, R8, 0x10000, RZ ;  /* 0x00010000089b7824 */ /* 0x000fe200078e00ff */
[C---:B---3--:R-:W-:Y:S01]  /*126f0*/  SHF.L.U32 R7, R15.reuse, 0x10, RZ ;  /* 0x000000100f077819 */ /* 0x048fe200000006ff */
[C---:B------:R-:W-:Y:S01]  /*12700*/  IMAD.U32 R19, R12.reuse, 0x10000, RZ ;  /* 0x000100000c137824 */ /* 0x040fe200078e00ff */
[----:B-1----:R-:W-:Y:S01]  /*12710*/  LOP3.LUT R31, R15, 0xffff0000, RZ, 0xc0, !PT ;  /* 0xffff00000f1f7812 */ /* 0x002fe200078ec0ff */
        /* <DEDUP_REMOVED lines=24> */
[----:B------:R-:W-:-:S07]  /*128a0*/  FMUL R8, R29, R16 ;  /* 0x000000101d087220 */ /* 0x000fce0000400000 */
.L_x_212:
[----:B------:R-:W-:Y:S05]  /*128b0*/  BSYNC B0 ;  /* 0x0000000000007941 */ /* 0x000fea0003800000 */
.L_x_211:
[C-C-:B------:R-:W-:Y:S01]  /*128c0*/  FFMA R136, R17.reuse, R136, R4.reuse ;  /* 0x0000008811887223 */ /* 0x140fe20000000004 */
[C---:B------:R-:W-:Y:S01]  /*128d0*/  FFMA R137, R17.reuse, R137, R4 ;  /* 0x0000008911897223 */ /* 0x040fe20000000004 */
[C-C-:B------:R-:W-:Y:S01]  /*128e0*/  FFMA R138, R17.reuse, R138, R2.reuse ;  /* 0x0000008a118a7223 */ /* 0x140fe20000000002 */
[C---:B------:R-:W-:Y:S01]  /*128f0*/  FFMA R139, R17.reuse, R139, R2 ;  /* 0x0000008b118b7223 */ /* 0x040fe20000000002 */
[C-C-:B------:R-:W-:Y:S01]  /*12900*/  FFMA R140, R17.reuse, R140, R4.reuse ;  /* 0x0000008c118c7223 */ /* 0x140fe20000000004 */
[C-C-:B------:R-:W-:Y:S01]  /*12910*/  FFMA R141, R17.reuse, R141, R4.reuse ;  /* 0x0000008d118d7223 */ /* 0x140fe20000000004 */
[C-C-:B------:R-:W-:Y:S01]  /*12920*/  FFMA R144, R17.reuse, R144, R4.reuse ;  /* 0x0000009011907223 */ /* 0x140fe20000000004 */
[C---:B------:R-:W-:Y:S01]  /*12930*/  FFMA R145, R17.reuse, R145, R4 ;  /* 0x0000009111917223 */ /* 0x040fe20000000004 */
[C-C-:B------:R-:W-:Y:S01]  /*12940*/  FFMA R142, R17.reuse, R142, R2.reuse ;  /* 0x0000008e118e7223 */ /* 0x140fe20000000002 */
[C-C-:B------:R-:W-:Y:S01]  /*12950*/  FFMA R143, R17.reuse, R143, R2.reuse ;  /* 0x0000008f118f7223 */ /* 0x140fe20000000002 */
[C-C-:B------:R-:W-:Y:S01]  /*12960*/  FFMA R3, R17.reuse, R146, R2.reuse ;  /* 0x0000009211037223 */ /* 0x140fe20000000002 */
[C-C-:B------:R-:W-:Y:S01]  /*12970*/  FFMA R147, R17.reuse, R147, R2.reuse ;  /* 0x0000009311937223 */ /* 0x140fe20000000002 */
[C---:B------:R-:W-:Y:S01]  /*12980*/  FFMA R150, R17.reuse, R150, R2 ;  /* 0x0000009611967223 */ /* 0x040fe20000000002 */
[C-C-:B------:R-:W-:Y:S01]  /*12990*/  FFMA R148, R17.reuse, R148, R4.reuse ;  /* 0x0000009411947223 */ /* 0x140fe20000000004 */
[C---:B------:R-:W-:Y:S01]  /*129a0*/  FFMA R149, R17.reuse, R149, R4 ;  /* 0x0000009511957223 */ /* 0x040fe20000000004 */
        /* <DEDUP_REMOVED lines=34> */
[----:B----4-:R-:W4:Y:S02]  /*12bd0*/  FENCE.VIEW.ASYNC.S ;  /* 0x00000000000073c6 */ /* 0x010f240000000000 */
[----:B----4-:R-:W-:Y:S06]  /*12be0*/  BAR.SYNC.DEFER_BLOCKING 0x1, 0x100 ;  /* 0x0044000000007b1d */ /* 0x010fec0000010000 */
        /* <DEDUP_REMOVED lines=9> */
[----:B----4-:R-:W-:-:S04]  /*12c80*/  DEPBAR.LE SB0, 0x1 ;  /* 0x000080400000791a */ /* 0x010fc80000000000 */
.L_x_217:
[----:B------:R-:W-:Y:S05]  /*12c90*/  BSYNC B0 ;  /* 0x0000000000007941 */ /* 0x000fea0003800000 */
.L_x_216:
[----:B------:R-:W-:Y:S06]  /*12ca0*/  BAR.SYNC.DEFER_BLOCKING 0x1, 0x100 ;  /* 0x0044000000007b1d */ /* 0x000fec0000010000 */
[----:B------:R-:W-:Y:S04]  /*12cb0*/  BSSY B0, `(.L_x_218) ;  /* 0x0000009000007945 */ /* 0x000fe80003800000 */
[----:B------:R-:W-:Y:S05]  /*12cc0*/  @!P0 BRA `(.L_x_219) ;  /* 0x00000000001c8947 */ /* 0x000fea0003800000 */
[----:B------:R-:W-:-:S13]  /*12cd0*/  ISETP.NE.AND P0, PT, R156, 0x3, PT ;  /* 0x000000039c00780c */ /* 0x000fda0003f05270 */
[----:B------:R-:W-:Y:S05]  /*12ce0*/  @!P0 BRA `(.L_x_220) ;  /* 0x0000000000048947 */ /* 0x000fea0003800000 */
[----:B------:R-:W-:Y:S01]  /*12cf0*/  BPT.TRAP 0x1 ;  /* 0x000000040000795c */ /* 0x000fe20000300000 */
.L_x_220:
[----:B------:R-:W-:-:S04]  /*12d00*/  ULEA UR4, UR36, UR50, 0x3 ;  /* 0x0000003224047291 */ /* 0x000fc8000f8e183f */
[----:B------:R-:W-:-:S04]  /*12d10*/  UIADD3 UR4, UR4, 0x50, URZ ;  /* 0x0000005004047890 */ /* 0x000fc8000fffe03f */
[----:B------:R-:W-:-:S09]  /*12d20*/  UPRMT UR4, UR49, 0x654, UR4 ;  /* 0x0000065431047896 */ /* 0x000fd20008000004 */
[----:B------:R-:W-:Y:S03]  /*12d30*/  SYNCS.ARRIVE.TRANS64.RED.A1T0 RZ, [UR4], RZ ;  /* 0x000000ffffff79a7 */ /* 0x000fe60008100404 */
.L_x_219:
[----:B------:R-:W-:Y:S05]  /*12d40*/  BSYNC B0 ;  /* 0x0000000000007941 */ /* 0x000fea0003800000 */
.L_x_218:
[----:B------:R-:W4:Y:S01]  /*12d50*/  LDL.LU R13, [R1+0x204] ;  /* 0x00020400010d7983 */ /* 0x000f220000300800 */
[----:B------:R-:W-:-:S03]  /*12d60*/  ULDC.64 UR4, c[0x0][0x8f8] ;  /* 0x00023e0000047ab9 */ /* 0x000fc60000000a00 */
[----:B------:R-:W5:Y:S01]  /*12d70*/  LDL.LU R12, [R1+0x200] ;  /* 0x00020000010c7983 */ /* 0x000f620000300800 */
[----:B------:R-:W-:Y:S01]  /*12d80*/  UIADD3 UR36, UR36, 0x1, URZ ;  /* 0x0000000124247890 */ /* 0x000fe2000fffe03f */
[----:B--2---:R-:W-:Y:S01]  /*12d90*/  PRMT R0, RZ, 0x7610, R0 ;  /* 0x00007610ff007816 */ /* 0x004fe20000000000 */
[----:B------:R-:W-:Y:S01]  /*12da0*/  UMOV UR43, 0xffffffff ;  /* 0xffffffff002b7882 */ /* 0x000fe20000000000 */
[----:B------:R-:W-:Y:S01]  /*12db0*/  MOV R19, 0xffffffff ;  /* 0xffffffff00137802 */ /* 0x000fe20000000f00 */
[----:B------:R-:W-:Y:S01]  /*12dc0*/  UISETP.NE.AND UP0, UPT, UR36, 0x4, UPT ;  /* 0x000000042400788c */ /* 0x000fe2000bf05270 */
[----:B------:R-:W-:-:S03]  /*12dd0*/  MOV R18, 0xffffffff ;  /* 0xffffffff00127802 */ /* 0x000fc60000000f00 */
[----:B------:R-:W-:Y:S01]  /*12de0*/  USEL UR36, UR36, URZ, UP0 ;  /* 0x0000003f24247287 */ /* 0x000fe20008000000 */
[----:B-----5:R-:W-:-:S04]  /*12df0*/  IADD3 R12, P0, R12, UR46, RZ ;  /* 0x0000002e0c0c7c10 */ /* 0x020fc8000ff1e0ff */
[----:B----4-:R-:W-:Y:S01]  /*12e00*/  IADD3.X R13, R13, UR39, RZ, P0, !PT ;  /* 0x000000270d0d7c10 */ /* 0x010fe200087fe4ff */
[----:B------:R2:W-:Y:S01]  /*12e10*/  STL [R1+0x200], R12 ;  /* 0x0002000c01007387 */ /* 0x0005e20000100800 */
[----:B------:R-:W-:-:S03]  /*12e20*/  ISETP.GE.U32.AND P0, PT, R12, UR4, PT ;  /* 0x000000040c007c0c */ /* 0x000fc6000bf06070 */
[----:B------:R2:W-:Y:S01]  /*12e30*/  STL [R1+0x204], R13 ;  /* 0x0002040d01007387 */ /* 0x0005e20000100800 */
[----:B------:R-:W-:-:S13]  /*12e40*/  ISETP.GE.U32.AND.EX P0, PT, R13, UR5, PT, P0 ;  /* 0x000000050d007c0c */ /* 0x000fda000bf06100 */
[----:B--2---:R-:W-:Y:S05]  /*12e50*/  @P0 BRA `(.L_x_221) ;  /* 0x0000000400700947 */ /* 0x004fea0003800000 */
[----:B------:R-:W2:Y:S01]  /*12e60*/  LDC.64 R8, c[0x0][0x8d0] ;  /* 0x00023400ff087b82 */ /* 0x000ea20000000a00 */
[----:B------:R-:W4:Y:S01]  /*12e70*/  S2R R16, SR_CTAID.X ;  /* 0x0000000000107919 */ /* 0x000f220000002500 */
[----:B------:R-:W-:Y:S01]  /*12e80*/  IMAD.MOV.U32 R6, RZ, RZ, R12 ;  /* 0x000000ffff067224 */ /* 0x000fe200078e000c */
[----:B------:R-:W-:-:S05]  /*12e90*/  MOV R7, R13 ;  /* 0x0000000d00077202 */ /* 0x000fca0000000f00 */
[----:B------:R-:W1:Y:S08]  /*12ea0*/  LDC R10, c[0x0][0x8d8] ;  /* 0x00023600ff0a7b82 */ /* 0x000e700000000800 */
[----:B------:R-:W1:Y:S01]  /*12eb0*/  LDC.64 R14, c[0x0][0x8c8] ;  /* 0x00023200ff0e7b82 */ /* 0x000e620000000a00 */
[----:B--2---:R-:W-:-:S04]  /*12ec0*/  ISETP.NE.U32.AND P0, PT, R8, RZ, PT ;  /* 0x000000ff0800720c */ /* 0x004fc80003f05070 */
[----:B------:R-:W-:-:S13]  /*12ed0*/  ISETP.NE.AND.EX P0, PT, R9, RZ, PT, P0 ;  /* 0x000000ff0900720c */ /* 0x000fda0003f05300 */
[----:B-1--4-:R-:W-:Y:S05]  /*12ee0*/  @!P0 BRA `(.L_x_222) ;  /* 0x0000000000288947 */ /* 0x012fea0003800000 */
[----:B------:R-:W1:Y:S02]  /*12ef0*/  LDC R0, c[0x0][0x8dc] ;  /* 0x00023700ff007b82 */ /* 0x000e640000000800 */
[----:B-1----:R-:W-:-:S04]  /*12f00*/  IADD3 R7, P0, R12, R0, RZ ;  /* 0x000000000c077210 */ /* 0x002fc80007f1e0ff */
        /* <DEDUP_REMOVED lines=8> */
.L_x_222:
[----:B------:R-:W1:Y:S01]  /*12f90*/  S2R R18, SR_CTAID.Y ;  /* 0x0000000000127919 */ /* 0x000e620000002600 */
[-CC-:B------:R-:W-:Y:S01]  /*12fa0*/  SHF.R.U64 R25, R6, R10.reuse, R7.reuse ;  /* 0x0000000a06197219 */ /* 0x180fe20000001207 */
[----:B------:R-:W-:Y:S01]  /*12fb0*/  IMAD.MOV.U32 R2, RZ, RZ, R12 ;  /* 0x000000ffff027224 */ /* 0x000fe200078e000c */
[----:B------:R-:W-:Y:S01]  /*12fc0*/  SHF.R.U32.HI R0, RZ, R10, R7 ;  /* 0x0000000aff007219 */ /* 0x000fe20000011607 */
[----:B------:R-:W2:Y:S01]  /*12fd0*/  LDC R4, c[0x0][0x8c0] ;  /* 0x00023000ff047b82 */ /* 0x000ea20000000800 */
[----:B------:R-:W-:Y:S01]  /*12fe0*/  IADD3 R5, P0, RZ, -R25, RZ ;  /* 0x80000019ff057210 */ /* 0x000fe20007f1e0ff */
[----:B------:R-:W-:Y:S01]  /*12ff0*/  ULDC UR4, c[0x0][0x150] ;  /* 0x0000540000047ab9 */ /* 0x000fe20000000800 */
[----:B------:R-:W-:Y:S02]  /*13000*/  MOV R3, R13 ;  /* 0x0000000d00037202 */ /* 0x000fe40000000f00 */
[----:B------:R-:W-:Y:S02]  /*13010*/  IADD3.X R7, RZ, ~R0, RZ, P0, !PT ;  /* 0x80000000ff077210 */ /* 0x000fe400007fe4ff */
[----:B------:R-:W-:Y:S01]  /*13020*/  I2FP.F32.U32 R6, R16 ;  /* 0x0000001000067245 */ /* 0x000fe20000201000 */
[----:B------:R-:W4:Y:S01]  /*13030*/  LDC.64 R12, c[0x0][0x8e8] ;  /* 0x00023a00ff0c7b82 */ /* 0x000f220000000a00 */
[----:B------:R-:W-:-:S04]  /*13040*/  IMAD.WIDE.U32 R2, R5, R14, R2 ;  /* 0x0000000e05027225 */ /* 0x000fc800078e0002 */
[----:B------:R-:W-:Y:S01]  /*13050*/  FMUL R6, R6, UR4 ;  /* 0x0000000406067c20 */ /* 0x000fe20008400000 */
[----:B------:R-:W-:Y:S01]  /*13060*/  IMAD R0, R7, R14, RZ ;  /* 0x0000000e07007224 */ /* 0x000fe200078e02ff */
[----:B------:R-:W-:Y:S01]  /*13070*/  ULDC UR4, c[0x0][0x154] ;  /* 0x0000550000047ab9 */ /* 0x000fe20000000800 */
[----:B------:R-:W5:Y:S02]  /*13080*/  LDC R14, c[0x0][0x8b0] ;  /* 0x00022c00ff0e7b82 */ /* 0x000f640000000800 */
[----:B------:R-:W-:Y:S01]  /*13090*/  IMAD R5, R5, R15, R0 ;  /* 0x0000000f05057224 */ /* 0x000fe200078e0200 */
[----:B------:R-:W3:Y:S04]  /*130a0*/  F2I.U32.TRUNC.NTZ R6, R6 ;  /* 0x0000000600067305 */ /* 0x000ee8000020f000 */
[----:B------:R-:W-:Y:S01]  /*130b0*/  IADD3 R3, R3, R5, RZ ;  /* 0x0000000503037210 */ /* 0x000fe20007ffe0ff */
[----:B------:R-:W5:Y:S01]  /*130c0*/  LDC R22, c[0x0][0x900] ;  /* 0x00024000ff167b82 */ /* 0x000f620000000800 */
[----:B------:R-:W-:-:S02]  /*130d0*/  MOV R5, 0xffffffff ;  /* 0xffffffff00057802 */ /* 0x000fc40000000f00 */
[--C-:B--2---:R-:W-:Y:S02]  /*130e0*/  SHF.R.U64 R10, R2, R4, R3.reuse ;  /* 0x00000004020a7219 */ /* 0x104fe40000001203 */
[----:B-1----:R-:W-:Y:S02]  /*130f0*/  I2FP.F32.U32 R0, R18 ;  /* 0x0000001200007245 */ /* 0x002fe40000201000 */
[----:B------:R-:W-:Y:S01]  /*13100*/  SHF.R.U32.HI R3, RZ, R4, R3 ;  /* 0x00000004ff037219 */ /* 0x000fe20000011603 */
[----:B------:R-:W1:Y:S01]  /*13110*/  LDC R7, c[0x0][0x144] ;  /* 0x00005100ff077b82 */ /* 0x000e620000000800 */
[----:B----4-:R-:W-:Y:S01]  /*13120*/  ISETP.NE.U32.AND P0, PT, R12, RZ, PT ;  /* 0x000000ff0c00720c */ /* 0x010fe20003f05070 */
[----:B------:R-:W-:Y:S01]  /*13130*/  FMUL R0, R0, UR4 ;  /* 0x0000000400007c20 */ /* 0x000fe20008400000 */
[----:B---3--:R-:W-:Y:S02]  /*13140*/  IMAD.MOV R6, RZ, RZ, -R6 ;  /* 0x000000ffff067224 */ /* 0x008fe400078e0a06 */
[----:B------:R-:W-:-:S03]  /*13150*/  ISETP.NE.AND.EX P0, PT, R13, RZ, PT, P0 ;  /* 0x000000ff0d00720c */ /* 0x000fc60003f05300 */
[----:B------:R-:W2:Y:S01]  /*13160*/  LDC R15, c[0x0][0x148] ;  /* 0x00005200ff0f7b82 */ /* 0x000ea20000000800 */
[-CC-:B-----5:R-:W-:Y:S02]  /*13170*/  SHF.R.U64 R8, R10, R14.reuse, R3.reuse ;  /* 0x0000000e0a087219 */ /* 0x1a0fe40000001203 */
[----:B------:R-:W-:Y:S02]  /*13180*/  SHF.R.U32.HI R3, RZ, R14, R3 ;  /* 0x0000000eff037219 */ /* 0x000fe40000011603 */
[----:B------:R3:W4:Y:S03]  /*13190*/  F2I.U32.TRUNC.NTZ R14, R0 ;  /* 0x00000000000e7305 */ /* 0x000726000020f000 */
[----:B------:R-:W2:Y:S01]  /*131a0*/  LDC R20, c[0x0][0x8a8] ;  /* 0x00022a00ff147b82 */ /* 0x000ea20000000800 */
[-C--:B------:R-:W-:Y:S02]  /*131b0*/  SHF.L.U32 R5, R5, R22.reuse, RZ ;  /* 0x0000001605057219 */ /* 0x080fe400000006ff */
[----:B------:R-:W-:-:S02]  /*131c0*/  SHF.R.U64 R11, R8, R22, R3 ;  /* 0x00000016080b7219 */ /* 0x000fc40000001203 */
[-C--:B------:R-:W-:Y:S02]  /*131d0*/  SHF.R.U32.HI R3, RZ, R22.reuse, R3 ;  /* 0x00000016ff037219 */ /* 0x080fe40000011603 */
[----:B------:R-:W-:Y:S01]  /*131e0*/  SHF.L.U32 R173, R173, R22, RZ ;  /* 0x00000016adad7219 */ /* 0x000fe200000006ff */
[----:B------:R-:W2:Y:S01]  /*131f0*/  LDC R21, c[0x0][0x8f0] ;  /* 0x00023c00ff157b82 */ /* 0x000ea20000000800 */
[----:B-1----:R-:W-:Y:S01]  /*13200*/  IMAD R16, R7, R6, R16 ;  /* 0x0000000607107224 */ /* 0x002fe200078e0210 */
[----:B------:R-:W-:Y:S02]  /*13210*/  LOP3.LUT R19, RZ, R5, RZ, 0x33, !PT ;  /* 0x00000005ff137212 */ /* 0x000fe400078e33ff */
[----:B------:R-:W-:-:S04]  /*13220*/  MOV R2, R11 ;  /* 0x0000000b00027202 */ /* 0x000fc80000000f00 */
[----:B------:R-:W1:Y:S08]  /*13230*/  LDC R23, c[0x0][0x8e0] ;  /* 0x00023800ff177b82 */ /* 0x000e700000000800 */
[----:B------:R-:W1:Y:S01]  /*13240*/  LDC R24, c[0x0][0x8b8] ;  /* 0x00022e00ff187b82 */ /* 0x000e620000000800 */
[----:B---34-:R-:W-:Y:S05]  /*13250*/  @!P0 BRA `(.L_x_223) ;  /* 0x0000000000288947 */ /* 0x018fea0003800000 */
[----:B------:R-:W3:Y:S02]  /*13260*/  LDC R0, c[0x0][0x8f4] ;  /* 0x00023d00ff007b82 */ /* 0x000ee40000000800 */
[----:B---3--:R-:W-:-:S05]  /*13270*/  IADD3 R7, P0, R11, R0, RZ ;  /* 0x000000000b077210 */ /* 0x008fca0007f1e0ff */
[----:B------:R-:W-:-:S04]  /*13280*/  IMAD.X R9, RZ, RZ, R3, P0 ;  /* 0x000000ffff097224 */ /* 0x000fc800000e0603 */
[----:B------:R-:W-:-:S04]  /*13290*/  IMAD.WIDE.U32 R2, R9, R12, RZ ;  /* 0x0000000c09027225 */ /* 0x000fc800078e00ff */
[----:B------:R-:W-:-:S04]  /*132a0*/  IMAD.WIDE.U32 R4, P0, R7, R13, R2 ;  /* 0x0000000d07047225 */ /* 0x000fc80007800002 */
[----:B------:R-:W-:Y:S01]  /*132b0*/  IMAD.WIDE.U32 R2, R7, R12, RZ ;  /* 0x0000000c07027225 */ /* 0x000fe200078e00ff */
[----:B------:R-:W-:Y:S02]  /*132c0*/  IADD3.X R7, RZ, RZ, RZ, P0, !PT ;  /* 0x000000ffff077210 */ /* 0x000fe400007fe4ff */
[----:B------:R-:W-:Y:S02]  /*132d0*/  MOV R6, R5 ;  /* 0x0000000500067202 */ /* 0x000fe40000000f00 */
[----:B------:R-:W-:-:S05]  /*132e0*/  IADD3 RZ, P0, R3, R4, RZ ;  /* 0x0000000403ff7210 */ /* 0x000fca0007f1e0ff */
[----:B------:R-:W-:-:S08]  /*132f0*/  IMAD.WIDE.U32.X R2, R9, R13, R6, P0 ;  /* 0x0000000d09027225 */ /* 0x000fd000000e0406 */
.L_x_223:
[----:B------:R-:W3:Y:S01]  /*13300*/  LDC R4, c[0x0][0x904] ;  /* 0x00024100ff047b82 */ /* 0x000ee20000000800 */
[----:B--2---:R-:W-:Y:S01]  /*13310*/  SHF.R.U64 R0, R2, R21, R3 ;  /* 0x0000001502007219 */ /* 0x004fe20000001203 */
[----:B------:R-:W-:Y:S01]  /*13320*/  IMAD.MOV R14, RZ, RZ, -R14 ;  /* 0x000000ffff0e7224 */ /* 0x000fe200078e0a0e */
[----:B------:R-:W-:Y:S02]  /*13330*/  LOP3.LUT R19, R8, R19, RZ, 0xc0, !PT ;  /* 0x0000001308137212 */ /* 0x000fe400078ec0ff */
[----:B------:R-:W-:Y:S02]  /*13340*/  IADD3 R3, R20, -0x1, RZ ;  /* 0xffffffff14037810 */ /* 0x000fe40007ffe0ff */
[----:B------:R-:W-:Y:S01]  /*13350*/  IADD3 R2, -R0, RZ, RZ ;  /* 0x000000ff00027210 */ /* 0x000fe20007ffe1ff */
[----:B------:R-:W-:Y:S01]  /*13360*/  IMAD R19, R173, R0, R19 ;  /* 0x00000000ad137224 */ /* 0x000fe200078e0213 */
[----:B------:R-:W-:Y:S02]  /*13370*/  LOP3.LUT R3, R10, R3, RZ, 0xc0, !PT ;  /* 0x000000030a037212 */ /* 0x000fe400078ec0ff */
[----:B------:R-:W-:Y:S01]  /*13380*/  R2UR UR43, R25 ;  /* 0x00000000192b72ca */ /* 0x000fe200000e0000 */
[----:B-1----:R-:W-:-:S02]  /*13390*/  IMAD R0, R2, R23, R11 ;  /* 0x0000001702007224 */ /* 0x002fc400078e020b */
[----:B------:R-:W-:Y:S02]  /*133a0*/  IMAD.MOV.U32 R2, RZ, RZ, 0x1 ;  /* 0x00000001ff027424 */ /* 0x000fe400078e00ff */
[----:B------:R-:W-:Y:S01]  /*133b0*/  IMAD R0, R0, R20, R3 ;  /* 0x0000001400007224 */ /* 0x000fe200078e0203 */
[----:B---3--:R-:W-:-:S13]  /*133c0*/  ISETP.NE.AND P0, PT, R4, 0x1, PT ;  /* 0x000000010400780c */ /* 0x008fda0003f05270 */
[----:B------:R-:W-:-:S04]  /*133d0*/  @P0 IMAD R16, R15, R14, R18 ;  /* 0x0000000e0f100224 */ /* 0x000fc800078e0212 */
[----:B------:R-:W-:-:S05]  /*133e0*/  IMAD R19, R19, R24, R16 ;  /* 0x0000001813137224 */ /* 0x000fca00078e0210 */
[----:B------:R-:W-:Y:S02]  /*133f0*/  SEL R18, R0, R19, !P0 ;  /* 0x0000001300127207 */ /* 0x000fe40004000000 */
[----:B------:R-:W-:Y:S02]  /*13400*/  SEL R19, R19, R0, !P0 ;  /* 0x0000000013137207 */ /* 0x000fe40004000000 */
[----:B------:R-:W-:-:S07]  /*13410*/  PRMT R0, R2, 0x7610, R0 ;  /* 0x0000761002007816 */ /* 0x000fce0000000000 */
.L_x_221:
[----:B------:R-:W-:Y:S01]  /*13420*/  LOP3.LUT P0, RZ, R0, 0xff, RZ, 0xc0, !PT ;  /* 0x000000ff00ff7812 */ /* 0x000fe2000780c0ff */
[----:B------:R-:W-:Y:S01]  /*13430*/  UIMAD.WIDE.U32 UR4, UR51, -0x55555555, URZ ;  /* 0xaaaaaaab330478a5 */ /* 0x000fe2000f8e003f */
[----:B------:R-:W-:Y:S01]  /*13440*/  MOV R16, R168 ;  /* 0x000000a800107202 */ /* 0x000fe20000000f00 */
[----:B------:R-:W-:Y:S02]  /*13450*/  UIADD3 UR44, UR44, 0x10, URZ ;  /* 0x000000102c2c7890 */ /* 0x000fe4000fffe03f */
[----:B------:R-:W-:-:S04]  /*13460*/  USHF.R.U32.HI UR4, URZ, 0x1, UR5 ;  /* 0x000000013f047899 */ /* 0x000fc80008011605 */
[----:B------:R-:W-:-:S04]  /*13470*/  UIMAD UR41, UR4, -0x3, UR51 ;  /* 0xfffffffd042978a4 */ /* 0x000fc8000f8e0233 */
[----:B------:R-:W-:Y:S08]  /*13480*/  @P0 BRA `(.L_x_224) ;  /* 0xfffffee000340947 */ /* 0x000ff0000383ffff */
[----:B------:R-:W-:-:S13]  /*13490*/  PLOP3.LUT P0, PT, PT, PT, PT, 0x8, 0x0 ;  /* 0x000000000000781c */ /* 0x000fda0003f0e170 */
.L_x_17:
[----:B------:R-:W-:Y:S05]  /*134a0*/  @P0 BRA `(.L_x_9) ;  /* 0x0000003c00340947 */ /* 0x000fea0003800000 */
[----:B------:R-:W-:Y:S01]  /*134b0*/  ULDC.64 UR6, c[0x0][0x588] ;  /* 0x0001620000067ab9 */ /* 0x000fe20000000a00 */
[----:B------:R-:W-:Y:S01]  /*134c0*/  ISETP.NE.U32.AND P1, PT, R170, RZ, PT ;  /* 0x000000ffaa00720c */ /* 0x000fe20003f25070 */
[----:B------:R-:W-:-:S04]  /*134d0*/  DEPBAR.LE SB0, 0x0 ;  /* 0x000080000000791a */ /* 0x000fc80000000000 */
[----:B------:R-:W-:Y:S01]  /*134e0*/  ISETP.NE.U32.AND P0, PT, RZ, UR6, PT ;  /* 0x00000006ff007c0c */ /* 0x000fe2000bf05070 */
[----:B------:R-:W-:Y:S01]  /*134f0*/  BSSY B0, `(.L_x_225) ;  /* 0x0000016000007945 */ /* 0x000fe20003800000 */
[----:B------:R-:W-:Y:S02]  /*13500*/  ISETP.NE.AND.EX P1, PT, R171, RZ, PT, P1 ;  /* 0x000000ffab00720c */ /* 0x000fe40003f25310 */
[----:B------:R-:W-:-:S13]  /*13510*/  ISETP.NE.AND.EX P0, PT, RZ, UR7, PT, P0 ;  /* 0x00000007ff007c0c */ /* 0x000fda000bf05300 */
[----:B------:R-:W-:Y:S05]  /*13520*/  @P0 BRA P1, `(.L_x_226) ;  /* 0x0000000000480947 */ /* 0x000fea0000800000 */
[----:B------:R-:W-:-:S04]  /*13530*/  ISETP.NE.U32.AND P0, PT, R170, RZ, PT ;  /* 0x000000ffaa00720c */ /* 0x000fc80003f05070 */
[----:B------:R-:W-:-:S13]  /*13540*/  ISETP.NE.AND.EX P0, PT, R171, RZ, PT, P0 ;  /* 0x000000ffab00720c */ /* 0x000fda0003f05300 */
[----:B------:R-:W-:Y:S05]  /*13550*/  @!P0 BRA `(.L_x_227) ;  /* 0x0000000000308947 */ /* 0x000fea0003800000 */
[----:B------:R-:W4:Y:S02]  /*13560*/  LDL.LU R0, [R1+0x20c] ;  /* 0x00020c0001007983 */ /* 0x000f240000300800 */
[----:B----4-:R-:W-:-:S13]  /*13570*/  LOP3.LUT P0, RZ, R0, 0xff, RZ, 0xc0, !PT ;  /* 0x000000ff00ff7812 */ /* 0x010fda000780c0ff */
[----:B------:R-:W-:Y:S05]  /*13580*/  @!P0 BRA `(.L_x_228) ;  /* 0x0000000000108947 */ /* 0x000fea0003800000 */
[----:B-----5:R-:W-:-:S13]  /*13590*/  FSETP.NEU.AND P0, PT, R164, RZ, PT ;  /* 0x000000ffa400720b */ /* 0x020fda0003f0d000 */
[----:B------:R-:W-:Y:S05]  /*135a0*/  @!P0 BREAK B0 ;  /* 0x0000000000008942 */ /* 0x000fea0003800000 */
[----:B------:R-:W-:Y:S05]  /*135b0*/  @P0 BRA `(.L_x_226) ;  /* 0x0000000000240947 */ /* 0x000fea0003800000 */
[----:B------:R-:W-:Y:S05]  /*135c0*/  BRA `(.L_x_9) ;  /* 0x0000003800ec7947 */ /* 0x000fea0003800000 */
.L_x_228:
[----:B------:R-:W-:-:S04]  /*135d0*/  ISETP.NE.U32.AND P0, PT, RZ, UR6, PT ;  /* 0x00000006ff007c0c */ /* 0x000fc8000bf05070 */
[----:B------:R-:W-:-:S13]  /*135e0*/  ISETP.NE.AND.EX P0, PT, RZ, UR7, PT, P0 ;  /* 0x00000007ff007c0c */ /* 0x000fda000bf05300 */
[----:B------:R-:W-:Y:S05]  /*135f0*/  @!P0 BREAK B0 ;  /* 0x0000000000008942 */ /* 0x000fea0003800000 */
[----:B------:R-:W-:Y:S05]  /*13600*/  @P0 BRA `(.L_x_226) ;  /* 0x0000000000100947 */ /* 0x000fea0003800000 */
[----:B------:R-:W-:Y:S05]  /*13610*/  BRA `(.L_x_9) ;  /* 0x0000003800d87947 */ /* 0x000fea0003800000 */
.L_x_227:
[----:B-----5:R-:W-:-:S13]  /*13620*/  FSETP.NEU.AND P0, PT, R164, RZ, PT ;  /* 0x000000ffa400720b */ /* 0x020fda0003f0d000 */
[----:B------:R-:W-:Y:S05]  /*13630*/  @!P0 BREAK B0 ;  /* 0x0000000000008942 */ /* 0x000fea0003800000 */
[----:B------:R-:W-:Y:S05]  /*13640*/  @!P0 BRA `(.L_x_9) ;  /* 0x0000003800cc8947 */ /* 0x000fea0003800000 */
.L_x_226:
[----:B------:R-:W-:Y:S05]  /*13650*/  BSYNC B0 ;  /* 0x0000000000007941 */ /* 0x000fea0003800000 */
.L_x_225:
[----:B------:R-:W4:Y:S02]  /*13660*/  LDL.LU R0, [R1+0x214] ;  /* 0x0002140001007983 */ /* 0x000f240000300800 */
[----:B----4-:R-:W-:-:S04]  /*13670*/  LOP3.LUT R0, R0, 0x1, RZ, 0xfc, !PT ;  /* 0x0000000100007812 */ /* 0x010fc800078efcff */
[----:B------:R-:W-:-:S13]  /*13680*/  ISETP.NE.AND P0, PT, R0, 0x3, PT ;  /* 0x000000030000780c */ /* 0x000fda0003f05270 */
[----:B------:R-:W-:Y:S05]  /*13690*/  @!P0 BRA `(.L_x_229) ;  /* 0x0000000000048947 */ /* 0x000fea0003800000 */
[----:B------:R-:W-:Y:S01]  /*136a0*/  BPT.TRAP 0x1 ;  /* 0x000000040000795c */ /* 0x000fe20000300000 */
.L_x_229:
[----:B------:R-:W4:Y:S01]  /*136b0*/  S2UR UR5, SR_CgaCtaId ;  /* 0x00000000000579c3 */ /* 0x000f220000008800 */
[----:B------:R-:W-:Y:S02]  /*136c0*/  UMOV UR4, 0x400 ;  /* 0x0000040000047882 */ /* 0x000fe40000000000 */
[----:B----4-:R-:W-:-:S04]  /*136d0*/  ULEA UR4, UR5, UR4, 0x18 ;  /* 0x0000000405047291 */ /* 0x010fc8000f8ec03f */
[----:B------:R-:W-:-:S04]  /*136e0*/  ULEA UR4, UR36, UR4, 0x3 ;  /* 0x0000000424047291 */ /* 0x000fc8000f8e183f */
[----:B------:R-:W-:-:S04]  /*136f0*/  UIADD3 UR4, UR4, 0x50, URZ ;  /* 0x0000005004047890 */ /* 0x000fc8000fffe03f */
[----:B------:R-:W-:-:S09]  /*13700*/  UPRMT UR4, UR5, 0x654, UR4 ;  /* 0x0000065405047896 */ /* 0x000fd20008000004 */
[----:B------:R-:W-:Y:S01]  /*13710*/  SYNCS.ARRIVE.TRANS64.RED.A1T0 RZ, [UR4], RZ ;  /* 0x000000ffffff79a7 */ /* 0x000fe20008100404 */
[----:B------:R-:W-:Y:S05]  /*13720*/  BRA `(.L_x_9) ;  /* 0x0000003800947947 */ /* 0x000fea0003800000 */
.L_x_8:
[----:B------:R-:W2:Y:S01]  /*13730*/  LDL R21, [R1+0x200] ;  /* 0x0002000001157983 */ /* 0x000ea20000100800 */
[----:B------:R-:W-:-:S03]  /*13740*/  ULDC.64 UR4, c[0x0][0x8f8] ;  /* 0x00023e0000047ab9 */ /* 0x000fc60000000a00 */
[----:B------:R-:W3:Y:S01]  /*13750*/  LDL R163, [R1+0x204] ;  /* 0x0002040001a37983 */ /* 0x000ee20000100800 */
[----:B------:R-:W-:Y:S01]  /*13760*/  PRMT R11, RZ, 0x7610, R11 ;  /* 0x00007610ff0b7816 */ /* 0x000fe2000000000b */
[----:B------:R-:W-:Y:S01]  /*13770*/  IMAD.MOV.U32 R3, RZ, RZ, -0x1 ;  /* 0xffffffffff037424 */ /* 0x000fe200078e00ff */
[----:B------:R-:W-:Y:S02]  /*13780*/  MOV R2, 0xffffffff ;  /* 0xffffffff00027802 */ /* 0x000fe40000000f00 */
[----:B------:R-:W-:Y:S02]  /*13790*/  MOV R10, 0xffffffff ;  /* 0xffffffff000a7802 */ /* 0x000fe40000000f00 */
[----:B--2---:R-:W-:-:S04]  /*137a0*/  ISETP.GE.U32.AND P0, PT, R21, UR4, PT ;  /* 0x0000000415007c0c */ /* 0x004fc8000bf06070 */
[----:B---3--:R-:W-:-:S13]  /*137b0*/  ISETP.GE.U32.AND.EX P0, PT, R163, UR5, PT, P0 ;  /* 0x00000005a3007c0c */ /* 0x008fda000bf06100 */
[----:B------:R-:W-:Y:S05]  /*137c0*/  @P0 BRA `(.L_x_230) ;  /* 0x0000000400640947 */ /* 0x000fea0003800000 */
[----:B------:R-:W1:Y:S01]  /*137d0*/  LDC.64 R14, c[0x0][0x8d0] ;  /* 0x00023400ff0e7b82 */ /* 0x000e620000000a00 */
[----:B------:R-:W-:Y:S01]  /*137e0*/  MOV R12, R21 ;  /* 0x00000015000c7202 */ /* 0x000fe20000000f00 */
[----:B------:R-:W-:-:S06]  /*137f0*/  IMAD.MOV.U32 R13, RZ, RZ, R163 ;  /* 0x000000ffff0d7224 */ /* 0x000fcc00078e00a3 */
[----:B------:R-:W2:Y:S08]  /*13800*/  LDC R16, c[0x0][0x8d8] ;  /* 0x00023600ff107b82 */ /* 0x000eb00000000800 */
[----:B------:R-:W3:Y:S01]  /*13810*/  LDC.64 R18, c[0x0][0x8c8] ;  /* 0x00023200ff127b82 */ /* 0x000ee20000000a00 */
[----:B-1----:R-:W-:-:S04]  /*13820*/  ISETP.NE.U32.AND P0, PT, R14, RZ, PT ;  /* 0x000000ff0e00720c */ /* 0x002fc80003f05070 */
[----:B------:R-:W-:-:S13]  /*13830*/  ISETP.NE.AND.EX P0, PT, R15, RZ, PT, P0 ;  /* 0x000000ff0f00720c */ /* 0x000fda0003f05300 */
[----:B--23--:R-:W-:Y:S05]  /*13840*/  @!P0 BRA `(.L_x_231) ;  /* 0x0000000000288947 */ /* 0x00cfea0003800000 */
[----:B------:R-:W1:Y:S02]  /*13850*/  LDC R2, c[0x0][0x8dc] ;  /* 0x00023700ff027b82 */ /* 0x000e640000000800 */
[----:B-1----:R-:W-:-:S04]  /*13860*/  IADD3 R13, P0, R21, R2, RZ ;  /* 0x00000002150d7210 */ /* 0x002fc80007f1e0ff */
[----:B------:R-:W-:-:S05]  /*13870*/  IADD3.X R17, RZ, R163, RZ, P0, !PT ;  /* 0x000000a3ff117210 */ /* 0x000fca00007fe4ff */
[----:B------:R-:W-:-:S04]  /*13880*/  IMAD.WIDE.U32 R2, R17, R14, RZ ;  /* 0x0000000e11027225 */ /* 0x000fc800078e00ff */
[----:B------:R-:W-:-:S04]  /*13890*/  IMAD.WIDE.U32 R10, P0, R13, R15, R2 ;  /* 0x0000000f0d0a7225 */ /* 0x000fc80007800002 */
[----:B------:R-:W-:Y:S01]  /*138a0*/  IMAD.WIDE.U32 R2, R13, R14, RZ ;  /* 0x0000000e0d027225 */ /* 0x000fe200078e00ff */
[----:B------:R-:W-:-:S03]  /*138b0*/  IADD3.X R13, RZ, RZ, RZ, P0, !PT ;  /* 0x000000ffff0d7210 */ /* 0x000fc600007fe4ff */
[----:B------:R-:W-:Y:S01]  /*138c0*/  IMAD.MOV.U32 R12, RZ, RZ, R11 ;  /* 0x000000ffff0c7224 */ /* 0x000fe200078e000b */
[----:B------:R-:W-:-:S05]  /*138d0*/  IADD3 RZ, P0, R3, R10, RZ ;  /* 0x0000000a03ff7210 */ /* 0x000fca0007f1e0ff */
[----:B------:R-:W-:-:S08]  /*138e0*/  IMAD.WIDE.U32.X R12, R17, R15, R12, P0 ;  /* 0x0000000f110c7225 */ /* 0x000fd000000e040c */
.L_x_231:
[-CC-:B------:R-:W-:Y:S01]  /*138f0*/  SHF.R.U64 R14, R12, R16.reuse, R13.reuse ;  /* 0x000000100c0e7219 */ /* 0x180fe2000000120d */
[----:B------:R-:W1:Y:S01]  /*13900*/  LDC R20, c[0x0][0x8c0] ;  /* 0x00023000ff147b82 */ /* 0x000e620000000800 */
[----:B------:R-:W-:Y:S01]  /*13910*/  SHF.R.U32.HI R2, RZ, R16, R13 ;  /* 0x00000010ff027219 */ /* 0x000fe2000001160d */
[----:B------:R-:W-:Y:S01]  /*13920*/  ULDC UR4, c[0x0][0x150] ;  /* 0x0000540000047ab9 */ /* 0x000fe20000000800 */
[----:B------:R-:W-:Y:S01]  /*13930*/  IADD3 R9, P0, RZ, -R14, RZ ;  /* 0x8000000eff097210 */ /* 0x000fe20007f1e0ff */
[----:B------:R-:W-:-:S03]  /*13940*/  IMAD.MOV.U32 R13, RZ, RZ, -0x1 ;  /* 0xffffffffff0d7424 */ /* 0x000fc600078e00ff */
[----:B------:R-:W-:Y:S01]  /*13950*/  IADD3.X R3, RZ, ~R2, RZ, P0, !PT ;  /* 0x80000002ff037210 */ /* 0x000fe200007fe4ff */
[----:B------:R-:W2:Y:S01]  /*13960*/  LDC.64 R22, c[0x0][0x8e8] ;  /* 0x00023a00ff167b82 */ /* 0x000ea20000000a00 */
[----:B------:R-:W-:-:S03]  /*13970*/  MOV R2, R21 ;  /* 0x0000001500027202 */ /* 0x000fc60000000f00 */
[-C--:B------:R-:W-:Y:S02]  /*13980*/  IMAD R10, R3, R18.reuse, RZ ;  /* 0x00000012030a7224 */ /* 0x080fe400078e02ff */
[----:B------:R-:W-:Y:S02]  /*13990*/  IMAD.MOV.U32 R3, RZ, RZ, R163 ;  /* 0x000000ffff037224 */ /* 0x000fe400078e00a3 */
[----:B------:R-:W3:Y:S01]  /*139a0*/  LDC R16, c[0x0][0x8b0] ;  /* 0x00022c00ff107b82 */ /* 0x000ee20000000800 */
[----:B------:R-:W-:-:S04]  /*139b0*/  IMAD.WIDE.U32 R2, R9, R18, R2 ;  /* 0x0000001209027225 */ /* 0x000fc800078e0002 */
[----:B------:R-:W-:Y:S01]  /*139c0*/  IMAD R9, R9, R19, R10 ;  /* 0x0000001309097224 */ /* 0x000fe200078e020a */
[----:B------:R-:W-:Y:S02]  /*139d0*/  I2FP.F32.U32 R10, R8 ;  /* 0x00000008000a7245 */ /* 0x000fe40000201000 */
[----:B------:R-:W4:Y:S02]  /*139e0*/  LDC R18, c[0x0][0x148] ;  /* 0x00005200ff127b82 */ /* 0x000f240000000800 */
[----:B------:R-:W-:Y:S01]  /*139f0*/  IADD3 R3, R3, R9, RZ ;  /* 0x0000000903037210 */ /* 0x000fe20007ffe0ff */
[----:B------:R-:W-:Y:S01]  /*13a00*/  FMUL R10, R10, UR4 ;  /* 0x000000040a0a7c20 */ /* 0x000fe20008400000 */
[----:B------:R-:W-:Y:S02]  /*13a10*/  ULDC UR4, c[0x0][0x154] ;  /* 0x0000550000047ab9 */ /* 0x000fe40000000800 */
[----:B-1----:R-:W-:Y:S02]  /*13a20*/  SHF.R.U64 R12, R2, R20, R3 ;  /* 0x00000014020c7219 */ /* 0x002fe40000001203 */
[----:B------:R-:W1:Y:S01]  /*13a30*/  LDC R9, c[0x0][0x144] ;  /* 0x00005100ff097b82 */ /* 0x000e620000000800 */
[----:B------:R-:W-:Y:S01]  /*13a40*/  I2FP.F32.U32 R2, R5 ;  /* 0x0000000500027245 */ /* 0x000fe20000201000 */
[----:B------:R-:W5:Y:S01]  /*13a50*/  F2I.U32.TRUNC.NTZ R10, R10 ;  /* 0x0000000a000a7305 */ /* 0x000f62000020f000 */
[----:B--2---:R-:W-:-:S02]  /*13a60*/  ISETP.NE.U32.AND P0, PT, R22, RZ, PT ;  /* 0x000000ff1600720c */ /* 0x004fc40003f05070 */
[----:B------:R-:W-:Y:S01]  /*13a70*/  SHF.R.U32.HI R3, RZ, R20, R3 ;  /* 0x00000014ff037219 */ /* 0x000fe20000011603 */
[----:B------:R-:W-:Y:S01]  /*13a80*/  FMUL R11, R2, UR4 ;  /* 0x00000004020b7c20 */ /* 0x000fe20008400000 */
[----:B------:R-:W-:Y:S01]  /*13a90*/  ISETP.NE.AND.EX P0, PT, R23, RZ, PT, P0 ;  /* 0x000000ff1700720c */ /* 0x000fe20003f05300 */
[----:B------:R-:W2:Y:S01]  /*13aa0*/  LDC R19, c[0x0][0x8a8] ;  /* 0x00022a00ff137b82 */ /* 0x000ea20000000800 */
[-CC-:B---3--:R-:W-:Y:S01]  /*13ab0*/  SHF.R.U64 R15, R12, R16.reuse, R3.reuse ;  /* 0x000000100c0f7219 */ /* 0x188fe20000001203 */
[----:B------:R-:W-:Y:S01]  /*13ac0*/  ULDC UR4, c[0x0][0x900] ;  /* 0x0002400000047ab9 */ /* 0x000fe20000000800 */
[----:B------:R-:W-:Y:S02]  /*13ad0*/  SHF.R.U32.HI R2, RZ, R16, R3 ;  /* 0x00000010ff027219 */ /* 0x000fe40000011603 */
[----:B------:R3:W1:Y:S01]  /*13ae0*/  F2I.U32.TRUNC.NTZ R16, R11 ;  /* 0x0000000b00107305 */ /* 0x000662000020f000 */
[----:B------:R-:W-:Y:S02]  /*13af0*/  SHF.L.U32 R20, R13, UR4, RZ ;  /* 0x000000040d147c19 */ /* 0x000fe400080006ff */
[----:B------:R-:W2:Y:S01]  /*13b00*/  LDC R24, c[0x0][0x8f0] ;  /* 0x00023c00ff187b82 */ /* 0x000ea20000000800 */
[----:B-----5:R-:W-:-:S02]  /*13b10*/  IADD3 R10, -R10, RZ, RZ ;  /* 0x000000ff0a0a7210 */ /* 0x020fc40007ffe1ff */
[--C-:B------:R-:W-:Y:S02]  /*13b20*/  SHF.R.U64 R17, R15, UR4, R2.reuse ;  /* 0x000000040f117c19 */ /* 0x100fe40008001202 */
[----:B------:R-:W-:Y:S02]  /*13b30*/  SHF.R.U32.HI R3, RZ, UR4, R2 ;  /* 0x00000004ff037c19 */ /* 0x000fe40008011602 */
[----:B------:R-:W-:Y:S01]  /*13b40*/  MOV R2, R17 ;  /* 0x0000001100027202 */ /* 0x000fe20000000f00 */
[----:B------:R-:W2:Y:S01]  /*13b50*/  LDC R25, c[0x0][0x8e0] ;  /* 0x00023800ff197b82 */ /* 0x000ea20000000800 */
[----:B-1----:R-:W-:-:S07]  /*13b60*/  IMAD R21, R9, R10, R8 ;  /* 0x0000000a09157224 */ /* 0x002fce00078e0208 */
[----:B------:R-:W1:Y:S01]  /*13b70*/  LDC R26, c[0x0][0x8b8] ;  /* 0x00022e00ff1a7b82 */ /* 0x000e620000000800 */
[----:B---34-:R-:W-:Y:S05]  /*13b80*/  @!P0 BRA `(.L_x_232) ;  /* 0x0000000000288947 */ /* 0x018fea0003800000 */
        /* <DEDUP_REMOVED lines=10> */
.L_x_232:
[----:B------:R-:W3:Y:S01]  /*13c30*/  LDC R8, c[0x0][0x904] ;  /* 0x00024100ff087b82 */ /* 0x000ee20000000800 */
[----:B------:R-:W-:Y:S01]  /*13c40*/  LOP3.LUT R20, RZ, R20, RZ, 0x33, !PT ;  /* 0x00000014ff147212 */ /* 0x000fe200078e33ff */
[----:B------:R-:W-:Y:S01]  /*13c50*/  USHF.L.U32 UR4, UR38, UR4, URZ ;  /* 0x0000000426047299 */ /* 0x000fe2000800063f */
[----:B--2---:R-:W-:Y:S01]  /*13c60*/  SHF.R.U64 R3, R2, R24, R3 ;  /* 0x0000001802037219 */ /* 0x004fe20000001203 */
[----:B------:R-:W-:Y:S01]  /*13c70*/  VIADD R9, R19, 0xffffffff ;  /* 0xffffffff13097836 */ /* 0x000fe20000000000 */
[----:B------:R-:W-:Y:S01]  /*13c80*/  LOP3.LUT R2, R15, R20, RZ, 0xc0, !PT ;  /* 0x000000140f027212 */ /* 0x000fe200078ec0ff */
[----:B------:R-:W-:Y:S01]  /*13c90*/  IMAD.MOV.U32 R10, RZ, RZ, R14 ;  /* 0x000000ffff0a7224 */ /* 0x000fe200078e000e */
[----:B------:R-:W-:Y:S02]  /*13ca0*/  IADD3 R16, -R16, RZ, RZ ;  /* 0x000000ff10107210 */ /* 0x000fe40007ffe1ff */
[----:B------:R-:W-:Y:S01]  /*13cb0*/  LOP3.LUT R12, R12, R9, RZ, 0xc0, !PT ;  /* 0x000000090c0c7212 */ /* 0x000fe200078ec0ff */
[----:B------:R-:W-:Y:S01]  /*13cc0*/  IMAD R2, R3, UR4, R2 ;  /* 0x0000000403027c24 */ /* 0x000fe2000f8e0202 */
[----:B------:R-:W-:-:S02]  /*13cd0*/  MOV R11, 0x1 ;  /* 0x00000001000b7802 */ /* 0x000fc40000000f00 */
[----:B---3--:R-:W-:Y:S02]  /*13ce0*/  ISETP.NE.AND P0, PT, R8, 0x1, PT ;  /* 0x000000010800780c */ /* 0x008fe40003f05270 */
[----:B------:R-:W-:-:S05]  /*13cf0*/  IADD3 R8, -R3, RZ, RZ ;  /* 0x000000ff03087210 */ /* 0x000fca0007ffe1ff */
[----:B------:R-:W-:-:S06]  /*13d00*/  IMAD R3, R8, R25, R17 ;  /* 0x0000001908037224 */ /* 0x000fcc00078e0211 */
[----:B------:R-:W-:Y:S02]  /*13d10*/  @P0 IMAD R21, R18, R16, R5 ;  /* 0x0000001012150224 */ /* 0x000fe400078e0205 */
[----:B------:R-:W-:Y:S02]  /*13d20*/  IMAD R5, R3, R19, R12 ;  /* 0x0000001303057224 */ /* 0x000fe400078e020c */
[----:B-1----:R-:W-:-:S05]  /*13d30*/  IMAD R2, R2, R26, R21 ;  /* 0x0000001a02027224 */ /* 0x002fca00078e0215 */
[----:B------:R-:W-:Y:S02]  /*13d40*/  SEL R3, R5, R2, !P0 ;  /* 0x0000000205037207 */ /* 0x000fe40004000000 */
[----:B------:R-:W-:-:S07]  /*13d50*/  SEL R2, R2, R5, !P0 ;  /* 0x0000000502027207 */ /* 0x000fce0004000000 */
.L_x_230:
[----:B------:R-:W-:-:S08]  /*13d60*/  NOP ;  /* 0x0000000000007918 */ /* 0x000fd00000000000 */
[----:B------:R-:W1:-:S00]  /*13d70*/  USETMAXREG.DEALLOC.CTAPOOL 0x18 ;  /* 0x00000018000079c8 */ /* 0x000e4000080e0500 */
[----:B-1----:R-:W-:-:S13]  /*13d80*/  ISETP.NE.AND P0, PT, R0, 0x1, PT ;  /* 0x000000010000780c */ /* 0x002fda0003f05270 */
[----:B------:R-:W-:Y:S05]  /*13d90*/  @!P0 BRA `(.L_x_9) ;  /* 0x0000003000f88947 */ /* 0x000fea0003800000 */
[----:B------:R-:W-:Y:S05]  /*13da0*/  @!P3 BRA `(.L_x_233) ;  /* 0x000000240024b947 */ /* 0x000fea0003800000 */
[----:B------:R-:W-:-:S04]  /*13db0*/  PRMT R4, R4, 0x9910, RZ ;  /* 0x0000991004047816 */ /* 0x000fc800000000ff */
[----:B------:R-:W-:-:S04]  /*13dc0*/  ISETP.NE.AND P0, PT, R4, RZ, PT ;  /* 0x000000ff0400720c */ /* 0x000fc80003f05270 */
[----:B------:R-:W-:-:S13]  /*13dd0*/  ISETP.NE.OR P0, PT, R0, 0x2, !P0 ;  /* 0x000000020000780c */ /* 0x000fda0004705670 */
[----:B------:R-:W-:Y:S05]  /*13de0*/  @P0 BRA `(.L_x_9) ;  /* 0x0000003000e40947 */ /* 0x000fea0003800000 */
[----:B------:R-:W-:-:S13]  /*13df0*/  LOP3.LUT P1, RZ, R11, 0xff, RZ, 0xc0, !PT ;  /* 0x000000ff0bff7812 */ /* 0x000fda000782c0ff */
[----:B------:R-:W-:Y:S05]  /*13e00*/  @!P1 BRA `(.L_x_234) ;  /* 0x0000000000189947 */ /* 0x000fea0003800000 */
[----:B------:R-:W-:Y:S01]  /*13e10*/  UMOV UR4, 0x400 ;  /* 0x0000040000047882 */ /* 0x000fe20000000000 */
[----:B------:R-:W-:Y:S01]  /*13e20*/  MOV R0, RZ ;  /* 0x000000ff00007202 */ /* 0x000fe20000000f00 */
[----:B------:R-:W-:-:S03]  /*13e30*/  ULEA UR4, UR37, UR4, 0x18 ;  /* 0x0000000425047291 */ /* 0x000fc6000f8ec03f */
[----:B------:R-:W-:-:S06]  /*13e40*/  SHF.L.U32 R0, R0, 0x1f, RZ ;  /* 0x0000001f00007819 */ /* 0x000fcc00000006ff */
[----:B------:R-:W1:Y:S02]  /*13e50*/  SYNCS.PHASECHK.TRANS64.TRYWAIT P0, [UR4+0x78], R0 ;  /* 0x00007800ff0075a7 */ /* 0x000e640008000144 */
[----:B-1----:R-:W-:Y:S05]  /*13e60*/  @!P0 BRA `(.L_x_235) ;  /* 0x00000038003c8947 */ /* 0x002fea0003800000 */
.L_x_234:
[----:B-1----:R-:W-:Y:S01]  /*13e70*/  PRMT R0, RZ, 0x7610, R0 ;  /* 0x00007610ff007816 */ /* 0x002fe20000000000 */
[----:B------:R-:W-:Y:S06]  /*13e80*/  @P2 BRA `(.L_x_236) ;  /* 0x0000000000242947 */ /* 0x000fec0003800000 */
[----:B------:R-:W-:Y:S02]  /*13e90*/  ULDC.64 UR4, c[0x0][0x588] ;  /* 0x0001620000047ab9 */ /* 0x000fe40000000a00 */
[----:B------:R-:W-:-:S04]  /*13ea0*/  ISETP.NE.U32.AND P0, PT, RZ, UR4, PT ;  /* 0x00000004ff007c0c */ /* 0x000fc8000bf05070 */
[----:B------:R-:W-:-:S13]  /*13eb0*/  ISETP.NE.AND.EX P0, PT, RZ, UR5, PT, P0 ;  /* 0x00000005ff007c0c */ /* 0x000fda000bf05300 */
[----:B------:R-:W-:Y:S05]  /*13ec0*/  @!P0 BRA `(.L_x_237) ;  /* 0x00000000000c8947 */ /* 0x000fea0003800000 */
[----:B------:R1:W5:Y:S01]  /*13ed0*/  LDG.E R6, desc[UR54][R6.64] ;  /* 0x0000003606067981 */ /* 0x000362000c1e1900 */
[----:B------:R-:W-:Y:S01]  /*13ee0*/  MOV R0, 0x1 ;  /* 0x0000000100007802 */ /* 0x000fe20000000f00 */
[----:B------:R-:W-:Y:S06]  /*13ef0*/  BRA `(.L_x_236) ;  /* 0x0000000000087947 */ /* 0x000fec0003800000 */
.L_x_237:
[----:B------:R-:W2:Y:S01]  /*13f00*/  LDC R6, c[0x0][0x580] ;  /* 0x00016000ff067b82 */ /* 0x000ea20000000800 */
[----:B------:R-:W-:-:S07]  /*13f10*/  IMAD.MOV.U32 R0, RZ, RZ, 0x1 ;  /* 0x00000001ff007424 */ /* 0x000fce00078e00ff */
.L_x_236:
[----:B------:R-:W-:Y:S05]  /*13f20*/  @!P1 BRA `(.L_x_238) ;  /* 0x0000002000489947 */ /* 0x000fea0003800000 */
[----:B------:R-:W3:Y:S01]  /*13f30*/  LDL R5, [R1+0x214] ;  /* 0x0002140001057983 */ /* 0x000ee20000100800 */
[----:B------:R-:W4:Y:S01]  /*13f40*/  LDC R17, c[0x0][0x8a8] ;  /* 0x00022a00ff117b82 */ /* 0x000f220000000800 */
[----:B------:R-:W-:Y:S01]  /*13f50*/  MOV R4, 0xffffffff ;  /* 0xffffffff00047802 */ /* 0x000fe20000000f00 */
[----:B------:R-:W-:Y:S01]  /*13f60*/  ULDC UR21, c[0x0][0x900] ;  /* 0x0002400000157ab9 */ /* 0x000fe20000000800 */
[----:B------:R-:W-:Y:S01]  /*13f70*/  ULDC.64 UR56, c[0x0][0x198] ;  /* 0x0000660000387ab9 */ /* 0x000fe20000000a00 */
[----:B------:R-:W-:Y:S01]  /*13f80*/  ULDC.64 UR6, c[0x0][0x588] ;  /* 0x0001620000067ab9 */ /* 0x000fe20000000a00 */
[----:B------:R-:W-:Y:S01]  /*13f90*/  SHF.L.U32 R4, R4, UR21, RZ ;  /* 0x0000001504047c19 */ /* 0x000fe200080006ff */
[----:B------:R-:W-:Y:S01]  /*13fa0*/  USHF.L.U32 UR21, UR38, UR21, URZ ;  /* 0x0000001526157299 */ /* 0x000fe2000800063f */
[----:B------:R-:W-:Y:S02]  /*13fb0*/  ULDC.64 UR4, c[0x0][0x8f8] ;  /* 0x00023e0000047ab9 */ /* 0x000fe40000000a00 */
[----:B------:R-:W-:Y:S01]  /*13fc0*/  LOP3.LUT R14, RZ, R4, RZ, 0x33, !PT ;  /* 0x00000004ff0e7212 */ /* 0x000fe200078e33ff */
[----:B------:R-:W-:Y:S01]  /*13fd0*/  ULDC.64 UR14, c[0x0][0x590] ;  /* 0x00016400000e7ab9 */ /* 0x000fe20000000a00 */
[----:B----4-:R-:W-:-:S02]  /*13fe0*/  IADD3 R17, R17, -0x1, RZ ;  /* 0xffffffff11117810 */ /* 0x010fc40007ffe0ff */
[----:B---3--:R-:W-:-:S07]  /*13ff0*/  LOP3.LUT R16, R5, 0x2, RZ, 0xfc, !PT ;  /* 0x0000000205107812 */ /* 0x008fce00078efcff */
.L_x_342:
[----:B------:R-:W-:Y:S02]  /*14000*/  ISETP.NE.U32.AND P0, PT, RZ, UR14, PT ;  /* 0x0000000eff007c0c */ /* 0x000fe4000bf05070 */
[----:B------:R-:W-:Y:S02]  /*14010*/  R2UR UR51, R2 ;  /* 0x00000000023372ca */ /* 0x000fe400000e0000 */
[----:B------:R-:W-:Y:S02]  /*14020*/  R2UR UR50, R3 ;  /* 0x00000000033272ca */ /* 0x000fe400000e0000 */
[----:B------:R-:W-:-:S09]  /*14030*/  ISETP.NE.AND.EX P0, PT, RZ, UR15, PT, P0 ;  /* 0x0000000fff007c0c */ /* 0x000fd2000bf05300 */
[----:B------:R-:W-:Y:S02]  /*14040*/  USHF.L.U32 UR51, UR51, 0x8, URZ ;  /* 0x0000000833337899 */ /* 0x000fe4000800063f */
[----:B------:R-:W-:Y:S02]  /*14050*/  USHF.L.U32 UR50, UR50, 0x8, URZ ;  /* 0x0000000832327899 */ /* 0x000fe4000800063f */
[----:B------:R-:W-:Y:S10]  /*14060*/  @!P0 BRA `(.L_x_239) ;  /* 0x00000000002c8947 */ /* 0x000ff40003800000 */
[----:B------:R-:W-:-:S04]  /*14070*/  ISETP.NE.U32.AND P1, PT, RZ, UR6, PT ;  /* 0x00000006ff007c0c */ /* 0x000fc8000bf25070 */
[----:B------:R-:W-:-:S13]  /*14080*/  ISETP.NE.AND.EX P1, PT, RZ, UR7, PT, P1 ;  /* 0x00000007ff007c0c */ /* 0x000fda000bf25310 */
[----:B------:R-:W-:Y:S05]  /*14090*/  @!P1 BRA `(.L_x_240) ;  /* 0x0000000000189947 */ /* 0x000fea0003800000 */
[----:B------:R-:W3:Y:S01]  /*140a0*/  LDC.64 R2, c[0x0][0x588] ;  /* 0x00016200ff027b82 */ /* 0x000ee20000000a00 */
[----:B------:R-:W-:-:S04]  /*140b0*/  IMAD R5, R10, UR14, RZ ;  /* 0x0000000e0a057c24 */ /* 0x000fc8000f8e02ff */
[----:B---3--:R-:W-:-:S05]  /*140c0*/  IMAD.WIDE R2, R5, 0x4, R2 ;  /* 0x0000000405027825 */ /* 0x008fca00078e0202 */
[----:B--2--5:R4:W5:Y:S01]  /*140d0*/  LDG.E R6, desc[UR54][R2.64] ;  /* 0x0000003602067981 */ /* 0x024962000c1e1900 */
[----:B------:R-:W-:Y:S01]  /*140e0*/  IMAD.MOV.U32 R0, RZ, RZ, 0x1 ;  /* 0x00000001ff007424 */ /* 0x000fe200078e00ff */
[----:B------:R-:W-:Y:S06]  /*140f0*/  BRA `(.L_x_239) ;  /* 0x0000000000087947 */ /* 0x000fec0003800000 */
.L_x_240:
[----:B--2--5:R-:W3:Y:S01]  /*14100*/  LDC R6, c[0x0][0x580] ;  /* 0x00016000ff067b82 */ /* 0x024ee20000000800 */
[----:B------:R-:W-:-:S07]  /*14110*/  MOV R0, 0x1 ;  /* 0x0000000100007802 */ /* 0x000fce0000000f00 */
.L_x_239:
[----:B------:R-:W-:Y:S05]  /*14120*/  @!P0 BRA `(.L_x_241) ;  /* 0x00000000001c8947 */ /* 0x000fea0003800000 */
[----:B------:R-:W-:-:S13]  /*14130*/  LOP3.LUT P2, RZ, R0, 0xff, RZ, 0xc0, !PT ;  /* 0x000000ff00ff7812 */ /* 0x000fda000784c0ff */
[----:B----4-:R-:W4:Y:S02]  /*14140*/  @!P2 LDC.64 R2, c[0x0][0x588] ;  /* 0x00016200ff02ab82 */ /* 0x010f240000000a00 */
[----:B----4-:R-:W-:-:S04]  /*14150*/  @!P2 ISETP.NE.U32.AND P0, PT, R2, RZ, PT ;  /* 0x000000ff0200a20c */ /* 0x010fc80003f05070 */
[----:B------:R-:W-:Y:S02]  /*14160*/  @!P2 ISETP.NE.AND.EX P1, PT, R3, RZ, PT, P0 ;  /* 0x000000ff0300a20c */ /* 0x000fe40003f25300 */
[----:B--23-5:R-:W-:Y:S02]  /*14170*/  @P2 FSETP.EQ.AND P0, PT, R6, RZ, PT ;  /* 0x000000ff0600220b */ /* 0x02cfe40003f02000 */
[----:B------:R-:W-:Y:S01]  /*14180*/  @!P2 PLOP3.LUT P0, PT, P1, PT, PT, 0x8, 0x0 ;  /* 0x000000000000a81c */ /* 0x000fe20000f0e170 */
[----:B------:R-:W-:-:S12]  /*14190*/  BRA `(.L_x_242) ;  /* 0x0000000000047947 */ /* 0x000fd80003800000 */
.L_x_241:
[----:B--23-5:R-:W-:-:S13]  /*141a0*/  FSETP.EQ.AND P0, PT, R6, RZ, PT ;  /* 0x000000ff0600720b */ /* 0x02cfda0003f02000 */
.L_x_242:
[----:B------:R-:W-:Y:S02]  /*141b0*/  ISETP.NE.AND P2, PT, R16, 0x3, PT ;  /* 0x000000031000780c */ /* 0x000fe40003f45270 */
[----:B------:R-:W-:-:S04]  /*141c0*/  ELECT P1, URZ, PT ;  /* 0x00000000003f782f */ /* 0x000fc80003820000 */
[----:B------:R-:W-:-:S07]  /*141d0*/  PLOP3.LUT P0, PT, P1, P0, PT, 0x20, 0x0 ;  /* 0x000000000000781c */ /* 0x000fce0000f00470 */
[----:B------:R-:W-:Y:S06]  /*141e0*/  @!P2 BRA `(.L_x_243) ;  /* 0x000000000004a947 */ /* 0x000fec0003800000 */
[----:B------:R-:W-:Y:S01]  /*141f0*/  BPT.TRAP 0x1 ;  /* 0x000000040000795c */ /* 0x000fe20000300000 */
.L_x_243:
[----:B------:R-:W2:Y:S01]  /*14200*/  S2UR UR37, SR_CgaCtaId ;  /* 0x00000000002579c3 */ /* 0x000ea20000008800 */
[----:B------:R-:W-:Y:S01]  /*14210*/  UMOV UR13, 0x400 ;  /* 0x00000400000d7882 */ /* 0x000fe20000000000 */
[----:B----4-:R-:W-:-:S04]  /*14220*/  MOV R2, 0x1 ;  /* 0x0000000100027802 */ /* 0x010fc80000000f00 */
[----:B------:R-:W-:Y:S01]  /*14230*/  SHF.L.U32 R2, R2, 0x1f, RZ ;  /* 0x0000001f02027819 */ /* 0x000fe200000006ff */
[----:B--2---:R-:W-:-:S09]  /*14240*/  ULEA UR13, UR37, UR13, 0x18 ;  /* 0x0000000d250d7291 */ /* 0x004fd2000f8ec03f */
[----:B------:R-:W2:Y:S02]  /*14250*/  SYNCS.PHASECHK.TRANS64.TRYWAIT P1, [UR13+0x50], R2 ;  /* 0x00005002ff0075a7 */ /* 0x000ea4000802014d */
[----:B--2---:R-:W-:Y:S05]  /*14260*/  @!P1 BRA `(.L_x_244) ;  /* 0x0000003400549947 */ /* 0x004fea0003800000 */
.L_x_385:
[----:B------:R-:W-:Y:S04]  /*14270*/  BSSY B0, `(.L_x_245) ;  /* 0x000000e000007945 */ /* 0x000fe80003800000 */
[----:B------:R-:W-:Y:S05]  /*14280*/  @!P0 BRA `(.L_x_246) ;  /* 0x0000000000308947 */ /* 0x000fea0003800000 */
[----:B------:R-:W-:Y:S01]  /*14290*/  R2UR UR52, R10 ;  /* 0x000000000a3472ca */ /* 0x000fe200000e0000 */
[----:B------:R-:W-:Y:S02]  /*142a0*/  UIADD3 UR8, UP0, UR56, 0x3f0, URZ ;  /* 0x000003f038087890 */ /* 0x000fe4000ff1e03f */
[----:B------:R-:W-:Y:S02]  /*142b0*/  UIADD3 UR48, UR13, 0x200, URZ ;  /* 0x000002000d307890 */ /* 0x000fe4000fffe03f */
[----:B------:R-:W-:Y:S02]  /*142c0*/  UIADD3 UR49, UR13, 0x30, URZ ;  /* 0x000000300d317890 */ /* 0x000fe4000fffe03f */
[----:B------:R-:W-:Y:S01]  /*142d0*/  UIADD3.X UR9, URZ, UR57, URZ, UP0, !UPT ;  /* 0x000000393f097290 */ /* 0x000fe200087fe43f */
[----:B------:R-:W-:Y:S01]  /*142e0*/  UMOV UR10, 0x0 ;  /* 0x00000000000a7882 */ /* 0x000fe20000000000 */
[----:B------:R-:W-:-:S07]  /*142f0*/  UMOV UR11, 0x10000000 ;  /* 0x10000000000b7882 */ /* 0x000fce0000000000 */
[----:B------:R3:W-:Y:S02]  /*14300*/  UTMALDG.3D [UR48], [UR8], desc[UR10] ;  /* 0x00000a30080075b4 */ /* 0x0007e40008011000 */
[----:B---3--:R-:W-:Y:S05]  /*14310*/  @!P2 BRA `(.L_x_247) ;  /* 0x000000000004a947 */ /* 0x008fea0003800000 */
[----:B------:R-:W-:Y:S01]  /*14320*/  BPT.TRAP 0x1 ;  /* 0x000000040000795c */ /* 0x000fe20000300000 */
.L_x_247:
[----:B--2---:R-:W2:Y:S02]  /*14330*/  LDC R3, c[0x0][0x800] ;  /* 0x00020000ff037b82 */ /* 0x004ea40000000800 */
[----:B--2---:R3:W-:Y:S02]  /*14340*/  SYNCS.ARRIVE.TRANS64.RED.A0TR RZ, [UR13+0x30], R3 ;  /* 0x00003003ffff79a7 */ /* 0x0047e4000830040d */
.L_x_246:
[----:B------:R-:W-:Y:S05]  /*14350*/  BSYNC B0 ;  /* 0x0000000000007941 */ /* 0x000fea0003800000 */
.L_x_245:
[----:B------:R-:W-:Y:S05]  /*14360*/  @!P2 BRA `(.L_x_248) ;  /* 0x000000000004a947 */ /* 0x000fea0003800000 */
[----:B------:R-:W-:Y:S01]  /*14370*/  BPT.TRAP 0x1 ;  /* 0x000000040000795c */ /* 0x000fe20000300000 */
.L_x_248:
[----:B------:R-:W-:-:S04]  /*14380*/  UIADD3 UR41, UR13, 0x30, URZ ;  /* 0x000000300d297890 */ /* 0x000fc8000fffe03f */
[----:B------:R-:W-:-:S09]  /*14390*/  UPRMT UR30, UR37, 0x654, UR41 ;  /* 0x00000654251e7896 */ /* 0x000fd20008000029 */
[----:B------:R-:W-:Y:S01]  /*143a0*/  SYNCS.ARRIVE.TRANS64.RED.A1T0 RZ, [UR30], RZ ;  /* 0x000000ffffff79a7 */ /* 0x000fe2000810041e */
[----:B------:R-:W-:Y:S05]  /*143b0*/  @!P2 BRA `(.L_x_249) ;  /* 0x000000000004a947 */ /* 0x000fea0003800000 */
[----:B------:R-:W-:Y:S01]  /*143c0*/  BPT.TRAP 0x1 ;  /* 0x000000040000795c */ /* 0x000fe20000300000 */
.L_x_249:
[----:B------:R-:W4:Y:S02]  /*143d0*/  SYNCS.PHASECHK.TRANS64.TRYWAIT P1, [UR13+0x58], R2 ;  /* 0x00005802ff0075a7 */ /* 0x000f24000802014d */
[----:B----4-:R-:W-:Y:S05]  /*143e0*/  @!P1 BRA `(.L_x_250) ;  /* 0x00000034000c9947 */ /* 0x010fea0003800000 */
.L_x_386:
[----:B------:R-:W-:Y:S04]  /*143f0*/  BSSY B0, `(.L_x_251) ;  /* 0x0000010000007945 */ /* 0x000fe80003800000 */
[----:B------:R-:W-:Y:S05]  /*14400*/  @!P0 BRA `(.L_x_252) ;  /* 0x0000000000388947 */ /* 0x000fea0003800000 */
[----:B------:R-:W-:Y:S01]  /*14410*/  UIADD3 UR16, UP0, UR56, 0x3f0, URZ ;  /* 0x000003f038107890 */ /* 0x000fe2000ff1e03f */
[----:B------:R-:W-:Y:S01]  /*14420*/  R2UR UR12, R10 ;  /* 0x000000000a0c72ca */ /* 0x000fe200000e0000 */
[----:B------:R-:W-:Y:S02]  /*14430*/  UIADD3 UR11, UR51, 0x80, URZ ;  /* 0x00000080330b7890 */ /* 0x000fe4000fffe03f */
[----:B------:R-:W-:Y:S02]  /*14440*/  UIADD3 UR8, UR13, 0x2200, URZ ;  /* 0x000022000d087890 */ /* 0x000fe4000fffe03f */
[----:B------:R-:W-:Y:S02]  /*14450*/  UIADD3 UR9, UR13, 0x38, URZ ;  /* 0x000000380d097890 */ /* 0x000fe4000fffe03f */
[----:B------:R-:W-:Y:S01]  /*14460*/  UIADD3.X UR17, URZ, UR57, URZ, UP0, !UPT ;  /* 0x000000393f117290 */ /* 0x000fe200087fe43f */
[----:B------:R-:W-:Y:S01]  /*14470*/  UMOV UR18, 0x0 ;  /* 0x0000000000127882 */ /* 0x000fe20000000000 */
[----:B------:R-:W-:Y:S01]  /*14480*/  UMOV UR19, 0x10000000 ;  /* 0x1000000000137882 */ /* 0x000fe20000000000 */
[----:B------:R-:W-:-:S06]  /*14490*/  UMOV UR10, UR50 ;  /* 0x00000032000a7c82 */ /* 0x000fcc0008000000 */
[----:B------:R4:W-:Y:S02]  /*144a0*/  UTMALDG.3D [UR8], [UR16], desc[UR18] ;  /* 0x00001208100075b4 */ /* 0x0009e40008011000 */
[----:B----4-:R-:W-:Y:S05]  /*144b0*/  @!P2 BRA `(.L_x_253) ;  /* 0x000000000004a947 */ /* 0x010fea0003800000 */
[----:B------:R-:W-:Y:S01]  /*144c0*/  BPT.TRAP 0x1 ;  /* 0x000000040000795c */ /* 0x000fe20000300000 */
.L_x_253:
[----:B--23--:R-:W2:Y:S02]  /*144d0*/  LDC R3, c[0x0][0x800] ;  /* 0x00020000ff037b82 */ /* 0x00cea40000000800 */
[----:B--2---:R4:W-:Y:S02]  /*144e0*/  SYNCS.ARRIVE.TRANS64.RED.A0TR RZ, [UR13+0x38], R3 ;  /* 0x00003803ffff79a7 */ /* 0x0049e4000830040d */
.L_x_252:
[----:B------:R-:W-:Y:S05]  /*144f0*/  BSYNC B0 ;  /* 0x0000000000007941 */ /* 0x000fea0003800000 */
.L_x_251:
[----:B------:R-:W-:Y:S05]  /*14500*/  @!P2 BRA `(.L_x_254) ;  /* 0x000000000004a947 */ /* 0x000fea0003800000 */
[----:B------:R-:W-:Y:S01]  /*14510*/  BPT.TRAP 0x1 ;  /* 0x000000040000795c */ /* 0x000fe20000300000 */
.L_x_254:
[----:B------:R-:W-:Y:S02]  /*14520*/  UIADD3 UR33, UR13, 0x38, URZ ;  /* 0x000000380d217890 */ /* 0x000fe4000fffe03f */
[----:B------:R-:W-:Y:S02]  /*14530*/  UIADD3 UR10, UR50, 0x20, URZ ;  /* 0x00000020320a7890 */ /* 0x000fe4000fffe03f */
[----:B------:R-:W-:-:S09]  /*14540*/  UPRMT UR29, UR37, 0x654, UR33 ;  /* 0x00000654251d7896 */ /* 0x000fd20008000021 */
[----:B------:R-:W-:Y:S01]  /*14550*/  SYNCS.ARRIVE.TRANS64.RED.A1T0 RZ, [UR29], RZ ;  /* 0x000000ffffff79a7 */ /* 0x000fe2000810041d */
[----:B------:R-:W-:Y:S05]  /*14560*/  @!P2 BRA `(.L_x_255) ;  /* 0x000000000004a947 */ /* 0x000fea0003800000 */
[----:B------:R-:W-:Y:S01]  /*14570*/  BPT.TRAP 0x1 ;  /* 0x000000040000795c */ /* 0x000fe20000300000 */
.L_x_255:
[----:B------:R-:W5:Y:S02]  /*14580*/  SYNCS.PHASECHK.TRANS64.TRYWAIT P1, [UR13+0x60], R2 ;  /* 0x00006002ff0075a7 */ /* 0x000f64000802014d */
[----:B-----5:R-:W-:Y:S05]  /*14590*/  @!P1 BRA `(.L_x_256) ;  /* 0x0000003000b89947 */ /* 0x020fea0003800000 */
.L_x_387:
        /* <DEDUP_REMOVED lines=8> */
[----:B------:R-:W-:Y:S01]  /*14620*/  UMOV UR19, 0x10000000 ;  /* 0x1000000000137882 */ /* 0x000fe20000000000 */
[----:B------:R-:W-:-:S06]  /*14630*/  UMOV UR11, UR51 ;  /* 0x00000033000b7c82 */ /* 0x000fcc0008000000 */
[----:B------:R1:W-:Y:S02]  /*14640*/  UTMALDG.3D [UR8], [UR16], desc[UR18] ;  /* 0x00001208100075b4 */ /* 0x0003e40008011000 */
[----:B-1----:R-:W-:Y:S05]  /*14650*/  @!P2 BRA `(.L_x_259) ;  /* 0x000000000004a947 */ /* 0x002fea0003800000 */
[----:B------:R-:W-:Y:S01]  /*14660*/  BPT.TRAP 0x1 ;  /* 0x000000040000795c */ /* 0x000fe20000300000 */
.L_x_259:
[----:B--234-:R-:W1:Y:S02]  /*14670*/  LDC R3, c[0x0][0x800] ;  /* 0x00020000ff037b82 */ /* 0x01ce640000000800 */
[----:B-1----:R1:W-:Y:S02]  /*14680*/  SYNCS.ARRIVE.TRANS64.RED.A0TR RZ, [UR13+0x40], R3 ;  /* 0x00004003ffff79a7 */ /* 0x0023e4000830040d */
.L_x_258:
[----:B------:R-:W-:Y:S05]  /*14690*/  BSYNC B0 ;  /* 0x0000000000007941 */ /* 0x000fea0003800000 */
.L_x_257:
[----:B------:R-:W-:Y:S05]  /*146a0*/  @!P2 BRA `(.L_x_260) ;  /* 0x000000000004a947 */ /* 0x000fea0003800000 */
[----:B------:R-:W-:Y:S01]  /*146b0*/  BPT.TRAP 0x1 ;  /* 0x000000040000795c */ /* 0x000fe20000300000 */
.L_x_260:
[----:B------:R-:W-:-:S04]  /*146c0*/  UIADD3 UR25, UR13, 0x40, URZ ;  /* 0x000000400d197890 */ /* 0x000fc8000fffe03f */
[----:B------:R-:W-:-:S09]  /*146d0*/  UPRMT UR22, UR37, 0x654, UR25 ;  /* 0x0000065425167896 */ /* 0x000fd20008000019 */
[----:B------:R-:W-:Y:S01]  /*146e0*/  SYNCS.ARRIVE.TRANS64.RED.A1T0 RZ, [UR22], RZ ;  /* 0x000000ffffff79a7 */ /* 0x000fe20008100416 */
[----:B------:R-:W-:Y:S05]  /*146f0*/  @!P2 BRA `(.L_x_261) ;  /* 0x000000000004a947 */ /* 0x000fea0003800000 */
[----:B------:R-:W-:Y:S01]  /*14700*/  BPT.TRAP 0x1 ;  /* 0x000000040000795c */ /* 0x000fe20000300000 */
.L_x_261:
[----:B------:R-:W5:Y:S02]  /*14710*/  SYNCS.PHASECHK.TRANS64.TRYWAIT P1, [UR13+0x68], R2 ;  /* 0x00006802ff0075a7 */ /* 0x000f64000802014d */
[----:B-----5:R-:W-:Y:S05]  /*14720*/  @!P1 BRA `(.L_x_262) ;  /* 0x00000030006c9947 */ /* 0x020fea0003800000 */
.L_x_388:
        /* <DEDUP_REMOVED lines=9> */
[----:B------:R-:W-:-:S07]  /*147c0*/  UMOV UR19, 0x10000000 ;  /* 0x1000000000137882 */ /* 0x000fce0000000000 */
[----:B------:R1:W-:Y:S02]  /*147d0*/  UTMALDG.3D [UR8], [UR16], desc[UR18] ;  /* 0x00001208100075b4 */ /* 0x0003e40008011000 */
[----:B-1----:R-:W-:Y:S05]  /*147e0*/  @!P2 BRA `(.L_x_265) ;  /* 0x000000000004a947 */ /* 0x002fea0003800000 */
[----:B------:R-:W-:Y:S01]  /*147f0*/  BPT.TRAP 0x1 ;  /* 0x000000040000795c */ /* 0x000fe20000300000 */
.L_x_265:
[----:B--234-:R-:W1:Y:S02]  /*14800*/  LDC R3, c[0x0][0x800] ;  /* 0x00020000ff037b82 */ /* 0x01ce640000000800 */
[----:B-1----:R1:W-:Y:S02]  /*14810*/  SYNCS.ARRIVE.TRANS64.RED.A0TR RZ, [UR13+0x48], R3 ;  /* 0x00004803ffff79a7 */ /* 0x0023e4000830040d */
.L_x_264:
[----:B------:R-:W-:Y:S05]  /*14820*/  BSYNC B0 ;  /* 0x0000000000007941 */ /* 0x000fea0003800000 */
.L_x_263:
[----:B------:R-:W-:Y:S05]  /*14830*/  @!P2 BRA `(.L_x_266) ;  /* 0x000000000004a947 */ /* 0x000fea0003800000 */
[----:B------:R-:W-:Y:S01]  /*14840*/  BPT.TRAP 0x1 ;  /* 0x000000040000795c */ /* 0x000fe20000300000 */
.L_x_266:
[----:B------:R-:W-:Y:S02]  /*14850*/  UIADD3 UR17, UR13, 0x48, URZ ;  /* 0x000000480d117890 */ /* 0x000fe4000fffe03f */
[----:B------:R-:W-:Y:S02]  /*14860*/  UIADD3 UR42, UR50, 0x40, URZ ;  /* 0x00000040322a7890 */ /* 0x000fe4000fffe03f */
[----:B------:R-:W-:-:S09]  /*14870*/  UPRMT UR23, UR37, 0x654, UR17 ;  /* 0x0000065425177896 */ /* 0x000fd20008000011 */
[----:B------:R-:W-:Y:S01]  /*14880*/  SYNCS.ARRIVE.TRANS64.RED.A1T0 RZ, [UR23], RZ ;  /* 0x000000ffffff79a7 */ /* 0x000fe20008100417 */
[----:B------:R-:W-:Y:S05]  /*14890*/  @!P2 BRA `(.L_x_267) ;  /* 0x000000000004a947 */ /* 0x000fea0003800000 */
[----:B------:R-:W-:Y:S01]  /*148a0*/  BPT.TRAP 0x1 ;  /* 0x000000040000795c */ /* 0x000fe20000300000 */
.L_x_267:
[----:B-1234-:R-:W-:-:S04]  /*148b0*/  SHF.L.U32 R3, RZ, 0x1f, RZ ;  /* 0x0000001fff037819 */ /* 0x01efc800000006ff */
[----:B------:R-:W1:Y:S02]  /*148c0*/  SYNCS.PHASECHK.TRANS64.TRYWAIT P1, [UR13+0x50], R3 ;  /* 0x00005003ff0075a7 */ /* 0x000e64000802014d */
[----:B-1----:R-:W-:Y:S05]  /*148d0*/  @!P1 BRA `(.L_x_268) ;  /* 0x0000003000189947 */ /* 0x002fea0003800000 */
.L_x_389:
[----:B------:R-:W-:Y:S04]  /*148e0*/  BSSY B0, `(.L_x_269) ;  /* 0x000000e000007945 */ /* 0x000fe80003800000 */
[----:B------:R-:W-:Y:S05]  /*148f0*/  @!P0 BRA `(.L_x_270) ;  /* 0x0000000000308947 */ /* 0x000fea0003800000 */
[----:B------:R-:W-:Y:S01]  /*14900*/  R2UR UR44, R10 ;  /* 0x000000000a2c72ca */ /* 0x000fe200000e0000 */
[----:B------:R-:W-:Y:S02]  /*14910*/  UIADD3 UR8, UP0, UR56, 0x3f0, URZ ;  /* 0x000003f038087890 */ /* 0x000fe4000ff1e03f */
[----:B------:R-:W-:Y:S02]  /*14920*/  UIADD3 UR40, UR13, 0x200, URZ ;  /* 0x000002000d287890 */ /* 0x000fe4000fffe03f */
[----:B------:R-:W-:Y:S01]  /*14930*/  UIADD3.X UR9, URZ, UR57, URZ, UP0, !UPT ;  /* 0x000000393f097290 */ /* 0x000fe200087fe43f */
[----:B------:R-:W-:Y:S01]  /*14940*/  UMOV UR10, 0x0 ;  /* 0x00000000000a7882 */ /* 0x000fe20000000000 */
[----:B------:R-:W-:Y:S01]  /*14950*/  UMOV UR11, 0x10000000 ;  /* 0x10000000000b7882 */ /* 0x000fe20000000000 */
[----:B------:R-:W-:-:S06]  /*14960*/  UMOV UR43, UR51 ;  /* 0x00000033002b7c82 */ /* 0x000fcc0008000000 */
[----:B------:R2:W-:Y:S02]  /*14970*/  UTMALDG.3D [UR40], [UR8], desc[UR10] ;  /* 0x00000a28080075b4 */ /* 0x0005e40008011000 */
[----:B--2---:R-:W-:Y:S05]  /*14980*/  @!P2 BRA `(.L_x_271) ;  /* 0x000000000004a947 */ /* 0x004fea0003800000 */
[----:B------:R-:W-:Y:S01]  /*14990*/  BPT.TRAP 0x1 ;  /* 0x000000040000795c */ /* 0x000fe20000300000 */
.L_x_271:
[----:B-1----:R-:W1:Y:S02]  /*149a0*/  LDC R4, c[0x0][0x800] ;  /* 0x00020000ff047b82 */ /* 0x002e640000000800 */
[----:B-1----:R2:W-:Y:S02]  /*149b0*/  SYNCS.ARRIVE.TRANS64.RED.A0TR RZ, [UR13+0x30], R4 ;  /* 0x00003004ffff79a7 */ /* 0x0025e4000830040d */
.L_x_270:
[----:B------:R-:W-:Y:S05]  /*149c0*/  BSYNC B0 ;  /* 0x0000000000007941 */ /* 0x000fea0003800000 */
.L_x_269:
[----:B------:R-:W-:Y:S05]  /*149d0*/  @!P2 BRA `(.L_x_272) ;  /* 0x000000000004a947 */ /* 0x000fea0003800000 */
[----:B------:R-:W-:Y:S01]  /*149e0*/  BPT.TRAP 0x1 ;  /* 0x000000040000795c */ /* 0x000fe20000300000 */
.L_x_272:
[----:B------:R-:W-:Y:S01]  /*149f0*/  SYNCS.ARRIVE.TRANS64.RED.A1T0 RZ, [UR30], RZ ;  /* 0x000000ffffff79a7 */ /* 0x000fe2000810041e */
[----:B------:R-:W-:Y:S05]  /*14a00*/  @!P2 BRA `(.L_x_273) ;  /* 0x000000000004a947 */ /* 0x000fea0003800000 */
[----:B------:R-:W-:Y:S01]  /*14a10*/  BPT.TRAP 0x1 ;  /* 0x000000040000795c */ /* 0x000fe20000300000 */
.L_x_273:
[----:B------:R-:W3:Y:S02]  /*14a20*/  SYNCS.PHASECHK.TRANS64.TRYWAIT P1, [UR13+0x58], R3 ;  /* 0x00005803ff0075a7 */ /* 0x000ee4000802014d */
[----:B---3--:R-:W-:Y:S05]  /*14a30*/  @!P1 BRA `(.L_x_274) ;  /* 0x0000002c00d89947 */ /* 0x008fea0003800000 */
.L_x_390:
        /* <DEDUP_REMOVED lines=11> */
[----:B---3--:R-:W-:Y:S05]  /*14af0*/  @!P2 BRA `(.L_x_277) ;  /* 0x000000000004a947 */ /* 0x008fea0003800000 */
[----:B------:R-:W-:Y:S01]  /*14b00*/  BPT.TRAP 0x1 ;  /* 0x000000040000795c */ /* 0x000fe20000300000 */
.L_x_277:
[----:B-12---:R-:W1:Y:S02]  /*14b10*/  LDC R4, c[0x0][0x800] ;  /* 0x00020000ff047b82 */ /* 0x006e640000000800 */
[----:B-1----:R3:W-:Y:S02]  /*14b20*/  SYNCS.ARRIVE.TRANS64.RED.A0TR RZ, [UR13+0x38], R4 ;  /* 0x00003804ffff79a7 */ /* 0x0027e4000830040d */
.L_x_276:
[----:B------:R-:W-:Y:S05]  /*14b30*/  BSYNC B0 ;  /* 0x0000000000007941 */ /* 0x000fea0003800000 */
.L_x_275:
[----:B------:R-:W-:Y:S05]  /*14b40*/  @!P2 BRA `(.L_x_278) ;  /* 0x000000000004a947 */ /* 0x000fea0003800000 */
[----:B------:R-:W-:Y:S01]  /*14b50*/  BPT.TRAP 0x1 ;  /* 0x000000040000795c */ /* 0x000fe20000300000 */
.L_x_278:
[----:B------:R-:W-:Y:S01]  /*14b60*/  SYNCS.ARRIVE.TRANS64.RED.A1T0 RZ, [UR29], RZ ;  /* 0x000000ffffff79a7 */ /* 0x000fe2000810041d */
[----:B------:R-:W-:Y:S01]  /*14b70*/  UIADD3 UR26, UR50, 0x60, URZ ;  /* 0x00000060321a7890 */ /* 0x000fe2000fffe03f */
[----:B------:R-:W-:Y:S11]  /*14b80*/  @!P2 BRA `(.L_x_279) ;  /* 0x000000000004a947 */ /* 0x000ff60003800000 */
[----:B------:R-:W-:Y:S01]  /*14b90*/  BPT.TRAP 0x1 ;  /* 0x000000040000795c */ /* 0x000fe20000300000 */
.L_x_279:
[----:B------:R-:W4:Y:S02]  /*14ba0*/  SYNCS.PHASECHK.TRANS64.TRYWAIT P1, [UR13+0x60], R3 ;  /* 0x00006003ff0075a7 */ /* 0x000f24000802014d */
[----:B----4-:R-:W-:Y:S05]  /*14bb0*/  @!P1 BRA `(.L_x_280) ;  /* 0x0000002c00909947 */ /* 0x010fea0003800000 */
.L_x_391:
        /* <DEDUP_REMOVED lines=12> */
.L_x_283:
[----:B-123--:R-:W1:Y:S02]  /*14c80*/  LDC R4, c[0x0][0x800] ;  /* 0x00020000ff047b82 */ /* 0x00ee640000000800 */
[----:B-1----:R4:W-:Y:S02]  /*14c90*/  SYNCS.ARRIVE.TRANS64.RED.A0TR RZ, [UR13+0x40], R4 ;  /* 0x00004004ffff79a7 */ /* 0x0029e4000830040d */
.L_x_282:
[----:B------:R-:W-:Y:S05]  /*14ca0*/  BSYNC B0 ;  /* 0x0000000000007941 */ /* 0x000fea0003800000 */
.L_x_281:
[----:B------:R-:W-:Y:S05]  /*14cb0*/  @!P2 BRA `(.L_x_284) ;  /* 0x000000000004a947 */ /* 0x000fea0003800000 */
[----:B------:R-:W-:Y:S01]  /*14cc0*/  BPT.TRAP 0x1 ;  /* 0x000000040000795c */ /* 0x000fe20000300000 */
.L_x_284:
[----:B------:R-:W-:Y:S01]  /*14cd0*/  SYNCS.ARRIVE.TRANS64.RED.A1T0 RZ, [UR22], RZ ;  /* 0x000000ffffff79a7 */ /* 0x000fe20008100416 */
[----:B------:R-:W-:Y:S05]  /*14ce0*/  @!P2 BRA `(.L_x_285) ;  /* 0x000000000004a947 */ /* 0x000fea0003800000 */
[----:B------:R-:W-:Y:S01]  /*14cf0*/  BPT.TRAP 0x1 ;  /* 0x000000040000795c */ /* 0x000fe20000300000 */
.L_x_285:
[----:B------:R-:W5:Y:S02]  /*14d00*/  SYNCS.PHASECHK.TRANS64.TRYWAIT P1, [UR13+0x68], R3 ;  /* 0x00006803ff0075a7 */ /* 0x000f64000802014d */
[----:B-----5:R-:W-:Y:S05]  /*14d10*/  @!P1 BRA `(.L_x_286) ;  /* 0x0000002c00509947 */ /* 0x020fea0003800000 */
.L_x_392:
        /* <DEDUP_REMOVED lines=13> */
.L_x_289:
[----:B--234-:R-:W1:Y:S02]  /*14df0*/  LDC R4, c[0x0][0x800] ;  /* 0x00020000ff047b82 */ /* 0x01ce640000000800 */
[----:B-1----:R1:W-:Y:S02]  /*14e00*/  SYNCS.ARRIVE.TRANS64.RED.A0TR RZ, [UR13+0x48], R4 ;  /* 0x00004804ffff79a7 */ /* 0x0023e4000830040d */
.L_x_288:
[----:B------:R-:W-:Y:S05]  /*14e10*/  BSYNC B0 ;  /* 0x0000000000007941 */ /* 0x000fea0003800000 */
.L_x_287:
[----:B------:R-:W-:Y:S05]  /*14e20*/  @!P2 BRA `(.L_x_290) ;  /* 0x000000000004a947 */ /* 0x000fea0003800000 */
[----:B------:R-:W-:Y:S01]  /*14e30*/  BPT.TRAP 0x1 ;  /* 0x000000040000795c */ /* 0x000fe20000300000 */
.L_x_290:
[----:B------:R-:W-:Y:S01]  /*14e40*/  SYNCS.ARRIVE.TRANS64.RED.A1T0 RZ, [UR23], RZ ;  /* 0x000000ffffff79a7 */ /* 0x000fe20008100417 */
[----:B------:R-:W-:Y:S01]  /*14e50*/  UIADD3 UR10, UR50, 0x80, URZ ;  /* 0x00000080320a7890 */ /* 0x000fe2000fffe03f */
[----:B------:R-:W-:Y:S11]  /*14e60*/  @!P2 BRA `(.L_x_291) ;  /* 0x000000000004a947 */ /* 0x000ff60003800000 */
[----:B------:R-:W-:Y:S01]  /*14e70*/  BPT.TRAP 0x1 ;  /* 0x000000040000795c */ /* 0x000fe20000300000 */
.L_x_291:
[----:B------:R-:W5:Y:S02]  /*14e80*/  SYNCS.PHASECHK.TRANS64.TRYWAIT P1, [UR13+0x50], R2 ;  /* 0x00005002ff0075a7 */ /* 0x000f64000802014d */
[----:B-----5:R-:W-:Y:S05]  /*14e90*/  @!P1 BRA `(.L_x_292) ;  /* 0x0000002c00089947 */ /* 0x020fea0003800000 */
.L_x_393:
        /* <DEDUP_REMOVED lines=8> */
[----:B------:R-:W-:Y:S01]  /*14f20*/  UMOV UR9, UR41 ;  /* 0x0000002900097c82 */ /* 0x000fe20008000000 */
[----:B------:R-:W-:-:S05]  /*14f30*/  UMOV UR11, UR51 ;  /* 0x00000033000b7c82 */ /* 0x000fca0008000000 */
[----:B------:R1:W-:Y:S02]  /*14f40*/  UTMALDG.3D [UR8], [UR18], desc[UR26] ;  /* 0x00001a08120075b4 */ /* 0x0003e40008011000 */
[----:B-1----:R-:W-:Y:S05]  /*14f50*/  @!P2 BRA `(.L_x_295) ;  /* 0x000000000004a947 */ /* 0x002fea0003800000 */
[----:B------:R-:W-:Y:S01]  /*14f60*/  BPT.TRAP 0x1 ;  /* 0x000000040000795c */ /* 0x000fe20000300000 */
.L_x_295:
[----:B--234-:R-:W1:Y:S02]  /*14f70*/  LDC R4, c[0x0][0x800] ;  /* 0x00020000ff047b82 */ /* 0x01ce640000000800 */
[----:B-1----:R1:W-:Y:S02]  /*14f80*/  SYNCS.ARRIVE.TRANS64.RED.A0TR RZ, [UR13+0x30], R4 ;  /* 0x00003004ffff79a7 */ /* 0x0023e4000830040d */
.L_x_294:
[----:B------:R-:W-:Y:S05]  /*14f90*/  BSYNC B0 ;  /* 0x0000000000007941 */ /* 0x000fea0003800000 */
.L_x_293:
[----:B------:R-:W-:Y:S05]  /*14fa0*/  @!P2 BRA `(.L_x_296) ;  /* 0x000000000004a947 */ /* 0x000fea0003800000 */
[----:B------:R-:W-:Y:S01]  /*14fb0*/  BPT.TRAP 0x1 ;  /* 0x000000040000795c */ /* 0x000fe20000300000 */
.L_x_296:
[----:B------:R-:W-:Y:S01]  /*14fc0*/  SYNCS.ARRIVE.TRANS64.RED.A1T0 RZ, [UR30], RZ ;  /* 0x000000ffffff79a7 */ /* 0x000fe2000810041e */
[----:B------:R-:W-:Y:S05]  /*14fd0*/  @!P2 BRA `(.L_x_297) ;  /* 0x000000000004a947 */ /* 0x000fea0003800000 */
[----:B------:R-:W-:Y:S01]  /*14fe0*/  BPT.TRAP 0x1 ;  /* 0x000000040000795c */ /* 0x000fe20000300000 */
.L_x_297:
[----:B------:R-:W5:Y:S02]  /*14ff0*/  SYNCS.PHASECHK.TRANS64.TRYWAIT P1, [UR13+0x58], R2 ;  /* 0x00005802ff0075a7 */ /* 0x000f64000802014d */
[----:B-----5:R-:W-:Y:S05]  /*15000*/  @!P1 BRA `(.L_x_298) ;  /* 0x0000002800c49947 */ /* 0x020fea0003800000 */
.L_x_394:
        /* <DEDUP_REMOVED lines=13> */
.L_x_301:
[----:B--234-:R-:W1:Y:S02]  /*150e0*/  LDC R4, c[0x0][0x800] ;  /* 0x00020000ff047b82 */ /* 0x01ce640000000800 */
[----:B-1----:R1:W-:Y:S02]  /*150f0*/  SYNCS.ARRIVE.TRANS64.RED.A0TR RZ, [UR13+0x38], R4 ;  /* 0x00003804ffff79a7 */ /* 0x0023e4000830040d */
.L_x_300:
[----:B------:R-:W-:Y:S05]  /*15100*/  BSYNC B0 ;  /* 0x0000000000007941 */ /* 0x000fea0003800000 */
.L_x_299:
[----:B------:R-:W-:Y:S05]  /*15110*/  @!P2 BRA `(.L_x_302) ;  /* 0x000000000004a947 */ /* 0x000fea0003800000 */
[----:B------:R-:W-:Y:S01]  /*15120*/  BPT.TRAP 0x1 ;  /* 0x000000040000795c */ /* 0x000fe20000300000 */
.L_x_302:
[----:B------:R-:W-:Y:S01]  /*15130*/  SYNCS.ARRIVE.TRANS64.RED.A1T0 RZ, [UR29], RZ ;  /* 0x000000ffffff79a7 */ /* 0x000fe2000810041d */
[----:B------:R-:W-:Y:S01]  /*15140*/  UIADD3 UR10, UR50, 0xa0, URZ ;  /* 0x000000a0320a7890 */ /* 0x000fe2000fffe03f */
[----:B------:R-:W-:Y:S11]  /*15150*/  @!P2 BRA `(.L_x_303) ;  /* 0x000000000004a947 */ /* 0x000ff60003800000 */
[----:B------:R-:W-:Y:S01]  /*15160*/  BPT.TRAP 0x1 ;  /* 0x000000040000795c */ /* 0x000fe20000300000 */
.L_x_303:
[----:B------:R-:W5:Y:S02]  /*15170*/  SYNCS.PHASECHK.TRANS64.TRYWAIT P1, [UR13+0x60], R2 ;  /* 0x00006002ff0075a7 */ /* 0x000f64000802014d */
[----:B-----5:R-:W-:Y:S05]  /*15180*/  @!P1 BRA `(.L_x_304) ;  /* 0x00000028007c9947 */ /* 0x020fea0003800000 */
.L_x_395:
        /* <DEDUP_REMOVED lines=13> */
.L_x_307:
[----:B--234-:R-:W1:Y:S02]  /*15260*/  LDC R4, c[0x0][0x800] ;  /* 0x00020000ff047b82 */ /* 0x01ce640000000800 */
[----:B-1----:R1:W-:Y:S02]  /*15270*/  SYNCS.ARRIVE.TRANS64.RED.A0TR RZ, [UR13+0x40], R4 ;  /* 0x00004004ffff79a7 */ /* 0x0023e4000830040d */
.L_x_306:
[----:B------:R-:W-:Y:S05]  /*15280*/  BSYNC B0 ;  /* 0x0000000000007941 */ /* 0x000fea0003800000 */
.L_x_305:
[----:B------:R-:W-:Y:S05]  /*15290*/  @!P2 BRA `(.L_x_308) ;  /* 0x000000000004a947 */ /* 0x000fea0003800000 */
[----:B------:R-:W-:Y:S01]  /*152a0*/  BPT.TRAP 0x1 ;  /* 0x000000040000795c */ /* 0x000fe20000300000 */
.L_x_308:
[----:B------:R-:W-:Y:S01]  /*152b0*/  SYNCS.ARRIVE.TRANS64.RED.A1T0 RZ, [UR22], RZ ;  /* 0x000000ffffff79a7 */ /* 0x000fe20008100416 */
[----:B------:R-:W-:Y:S05]  /*152c0*/  @!P2 BRA `(.L_x_309) ;  /* 0x000000000004a947 */ /* 0x000fea0003800000 */
[----:B------:R-:W-:Y:S01]  /*152d0*/  BPT.TRAP 0x1 ;  /* 0x000000040000795c */ /* 0x000fe20000300000 */
.L_x_309:
[----:B------:R-:W5:Y:S02]  /*152e0*/  SYNCS.PHASECHK.TRANS64.TRYWAIT P1, [UR13+0x68], R2 ;  /* 0x00006802ff0075a7 */ /* 0x000f64000802014d */
[----:B-----5:R-:W-:Y:S05]  /*152f0*/  @!P1 BRA `(.L_x_310) ;  /* 0x0000002800389947 */ /* 0x020fea0003800000 */
.L_x_396:
        /* <DEDUP_REMOVED lines=13> */
.L_x_313:
[----:B------:R-:W1:Y:S02]  /*153d0*/  LDC R2, c[0x0][0x800] ;  /* 0x00020000ff027b82 */ /* 0x000e640000000800 */
[----:B-1----:R1:W-:Y:S02]  /*153e0*/  SYNCS.ARRIVE.TRANS64.RED.A0TR RZ, [UR13+0x48], R2 ;  /* 0x00004802ffff79a7 */ /* 0x0023e4000830040d */
.L_x_312:
[----:B------:R-:W-:Y:S05]  /*153f0*/  BSYNC B0 ;  /* 0x0000000000007941 */ /* 0x000fea0003800000 */
.L_x_311:
[----:B------:R-:W-:Y:S05]  /*15400*/  @!P2 BRA `(.L_x_314) ;  /* 0x000000000004a947 */ /* 0x000fea0003800000 */
[----:B------:R-:W-:Y:S01]  /*15410*/  BPT.TRAP 0x1 ;  /* 0x000000040000795c */ /* 0x000fe20000300000 */
.L_x_314:
[----:B------:R-:W-:Y:S01]  /*15420*/  SYNCS.ARRIVE.TRANS64.RED.A1T0 RZ, [UR23], RZ ;  /* 0x000000ffffff79a7 */ /* 0x000fe20008100417 */
[----:B------:R-:W-:Y:S01]  /*15430*/  UIADD3 UR10, UR50, 0xc0, URZ ;  /* 0x000000c0320a7890 */ /* 0x000fe2000fffe03f */
[----:B------:R-:W-:Y:S11]  /*15440*/  @!P2 BRA `(.L_x_315) ;  /* 0x000000000004a947 */ /* 0x000ff60003800000 */
[----:B------:R-:W-:Y:S01]  /*15450*/  BPT.TRAP 0x1 ;  /* 0x000000040000795c */ /* 0x000fe20000300000 */
.L_x_315:
[----:B------:R-:W5:Y:S02]  /*15460*/  SYNCS.PHASECHK.TRANS64.TRYWAIT P1, [UR13+0x50], R3 ;  /* 0x00005003ff0075a7 */ /* 0x000f64000802014d */
[----:B-----5:R-:W-:Y:S05]  /*15470*/  @!P1 BRA `(.L_x_316) ;  /* 0x0000002400f09947 */ /* 0x020fea0003800000 */
.L_x_397:
        /* <DEDUP_REMOVED lines=13> */
.L_x_319:
[----:B------:R-:W1:Y:S02]  /*15550*/  LDC R2, c[0x0][0x800] ;  /* 0x00020000ff027b82 */ /* 0x000e640000000800 */
[----:B-1----:R1:W-:Y:S02]  /*15560*/  SYNCS.ARRIVE.TRANS64.RED.A0TR RZ, [UR13+0x30], R2 ;  /* 0x00003002ffff79a7 */ /* 0x0023e4000830040d */
.L_x_318:
[----:B------:R-:W-:Y:S05]  /*15570*/  BSYNC B0 ;  /* 0x0000000000007941 */ /* 0x000fea0003800000 */
.L_x_317:
[----:B------:R-:W-:Y:S05]  /*15580*/  @!P2 BRA `(.L_x_320) ;  /* 0x000000000004a947 */ /* 0x000fea0003800000 */
[----:B------:R-:W-:Y:S01]  /*15590*/  BPT.TRAP 0x1 ;  /* 0x000000040000795c */ /* 0x000fe20000300000 */
.L_x_320:
[----:B------:R-:W-:Y:S01]  /*155a0*/  SYNCS.ARRIVE.TRANS64.RED.A1T0 RZ, [UR30], RZ ;  /* 0x000000ffffff79a7 */ /* 0x000fe2000810041e */
[----:B------:R-:W-:Y:S05]  /*155b0*/  @!P2 BRA `(.L_x_321) ;  /* 0x000000000004a947 */ /* 0x000fea0003800000 */
[----:B------:R-:W-:Y:S01]  /*155c0*/  BPT.TRAP 0x1 ;  /* 0x000000040000795c */ /* 0x000fe20000300000 */
.L_x_321:
[----:B------:R-:W5:Y:S02]  /*155d0*/  SYNCS.PHASECHK.TRANS64.TRYWAIT P1, [UR13+0x58], R3 ;  /* 0x00005803ff0075a7 */ /* 0x000f64000802014d */
[----:B-----5:R-:W-:Y:S05]  /*155e0*/  @!P1 BRA `(.L_x_322) ;  /* 0x0000002400ac9947 */ /* 0x020fea0003800000 */
.L_x_398:
        /* <DEDUP_REMOVED lines=13> */
.L_x_325:
[----:B------:R-:W1:Y:S02]  /*156c0*/  LDC R2, c[0x0][0x800] ;  /* 0x00020000ff027b82 */ /* 0x000e640000000800 */
[----:B-1----:R1:W-:Y:S02]  /*156d0*/  SYNCS.ARRIVE.TRANS64.RED.A0TR RZ, [UR13+0x38], R2 ;  /* 0x00003802ffff79a7 */ /* 0x0023e4000830040d */
.L_x_324:
[----:B------:R-:W-:Y:S05]  /*156e0*/  BSYNC B0 ;  /* 0x0000000000007941 */ /* 0x000fea0003800000 */
.L_x_323:
[----:B------:R-:W-:Y:S05]  /*156f0*/  @!P2 BRA `(.L_x_326) ;  /* 0x000000000004a947 */ /* 0x000fea0003800000 */
[----:B------:R-:W-:Y:S01]  /*15700*/  BPT.TRAP 0x1 ;  /* 0x000000040000795c */ /* 0x000fe20000300000 */
.L_x_326:
[----:B------:R-:W-:Y:S01]  /*15710*/  SYNCS.ARRIVE.TRANS64.RED.A1T0 RZ, [UR29], RZ ;  /* 0x000000ffffff79a7 */ /* 0x000fe2000810041d */
[----:B------:R-:W-:Y:S01]  /*15720*/  UIADD3 UR10, UR50, 0xe0, URZ ;  /* 0x000000e0320a7890 */ /* 0x000fe2000fffe03f */
[----:B------:R-:W-:Y:S11]  /*15730*/  @!P2 BRA `(.L_x_327) ;  /* 0x000000000004a947 */ /* 0x000ff60003800000 */
[----:B------:R-:W-:Y:S01]  /*15740*/  BPT.TRAP 0x1 ;  /* 0x000000040000795c */ /* 0x000fe20000300000 */
.L_x_327:
[----:B------:R-:W5:Y:S02]  /*15750*/  SYNCS.PHASECHK.TRANS64.TRYWAIT P1, [UR13+0x60], R3 ;  /* 0x00006003ff0075a7 */ /* 0x000f64000802014d */
[----:B-----5:R-:W-:Y:S05]  /*15760*/  @!P1 BRA `(.L_x_328) ;  /* 0x0000002400649947 */ /* 0x020fea0003800000 */
.L_x_399:
        /* <DEDUP_REMOVED lines=13> */
.L_x_331:
[----:B------:R-:W1:Y:S02]  /*15840*/  LDC R2, c[0x0][0x800] ;  /* 0x00020000ff027b82 */ /* 0x000e640000000800 */
[----:B-1----:R1:W-:Y:S02]  /*15850*/  SYNCS.ARRIVE.TRANS64.RED.A0TR RZ, [UR13+0x40], R2 ;  /* 0x00004002ffff79a7 */ /* 0x0023e4000830040d */
.L_x_330:
[----:B------:R-:W-:Y:S05]  /*15860*/  BSYNC B0 ;  /* 0x0000000000007941 */ /* 0x000fea0003800000 */
.L_x_329:
[----:B------:R-:W-:Y:S05]  /*15870*/  @!P2 BRA `(.L_x_332) ;  /* 0x000000000004a947 */ /* 0x000fea0003800000 */
[----:B------:R-:W-:Y:S01]  /*15880*/  BPT.TRAP 0x1 ;  /* 0x000000040000795c */ /* 0x000fe20000300000 */
.L_x_332:
[----:B------:R-:W-:Y:S01]  /*15890*/  SYNCS.ARRIVE.TRANS64.RED.A1T0 RZ, [UR22], RZ ;  /* 0x000000ffffff79a7 */ /* 0x000fe20008100416 */
[----:B------:R-:W-:Y:S05]  /*158a0*/  @!P2 BRA `(.L_x_333) ;  /* 0x000000000004a947 */ /* 0x000fea0003800000 */
[----:B------:R-:W-:Y:S01]  /*158b0*/  BPT.TRAP 0x1 ;  /* 0x000000040000795c */ /* 0x000fe20000300000 */
.L_x_333:
[----:B------:R-:W5:Y:S02]  /*158c0*/  SYNCS.PHASECHK.TRANS64.TRYWAIT P1, [UR13+0x68], R3 ;  /* 0x00006803ff0075a7 */ /* 0x000f64000802014d */
[----:B-----5:R-:W-:Y:S05]  /*158d0*/  @!P1 BRA `(.L_x_334) ;  /* 0x0000002400209947 */ /* 0x020fea0003800000 */
.L_x_400:
        /* <DEDUP_REMOVED lines=13> */
.L_x_337:
[----:B------:R-:W1:Y:S02]  /*159b0*/  LDC R2, c[0x0][0x800] ;  /* 0x00020000ff027b82 */ /* 0x000e640000000800 */
[----:B-1----:R1:W-:Y:S02]  /*159c0*/  SYNCS.ARRIVE.TRANS64.RED.A0TR RZ, [UR13+0x48], R2 ;  /* 0x00004802ffff79a7 */ /* 0x0023e4000830040d */
.L_x_336:
[----:B------:R-:W-:Y:S05]  /*159d0*/  BSYNC B0 ;  /* 0x0000000000007941 */ /* 0x000fea0003800000 */
.L_x_335:
[----:B------:R-:W-:Y:S05]  /*159e0*/  @!P2 BRA `(.L_x_338) ;  /* 0x000000000004a947 */ /* 0x000fea0003800000 */
[----:B------:R-:W-:Y:S01]  /*159f0*/  BPT.TRAP 0x1 ;  /* 0x000000040000795c */ /* 0x000fe20000300000 */
.L_x_338:
[----:B------:R-:W5:Y:S01]  /*15a00*/  LDL.LU R13, [R1+0x204] ;  /* 0x00020400010d7983 */ /* 0x000f620000300800 */
[----:B------:R-:W-:Y:S03]  /*15a10*/  SYNCS.ARRIVE.TRANS64.RED.A1T0 RZ, [UR23], RZ ;  /* 0x000000ffffff79a7 */ /* 0x000fe60008100417 */
[----:B------:R-:W5:Y:S01]  /*15a20*/  LDL.LU R12, [R1+0x200] ;  /* 0x00020000010c7983 */ /* 0x000f620000300800 */
[----:B-1234-:R-:W-:Y:S01]  /*15a30*/  PRMT R4, RZ, 0x7610, R4 ;  /* 0x00007610ff047816 */ /* 0x01efe20000000004 */
[----:B------:R-:W-:Y:S01]  /*15a40*/  IMAD.MOV.U32 R2, RZ, RZ, -0x1 ;  /* 0xffffffffff027424 */ /* 0x000fe200078e00ff */
[----:B------:R-:W-:Y:S02]  /*15a50*/  MOV R3, 0xffffffff ;  /* 0xffffffff00037802 */ /* 0x000fe40000000f00 */
[----:B------:R-:W-:Y:S02]  /*15a60*/  MOV R10, 0xffffffff ;  /* 0xffffffff000a7802 */ /* 0x000fe40000000f00 */
[----:B-----5:R-:W-:-:S04]  /*15a70*/  IADD3 R12, P0, R12, UR46, RZ ;  /* 0x0000002e0c0c7c10 */ /* 0x020fc8000ff1e0ff */
[----:B------:R-:W-:Y:S01]  /*15a80*/  IADD3.X R13, R13, UR39, RZ, P0, !PT ;  /* 0x000000270d0d7c10 */ /* 0x000fe200087fe4ff */
[----:B------:R1:W-:Y:S01]  /*15a90*/  STL [R1+0x200], R12 ;  /* 0x0002000c01007387 */ /* 0x0003e20000100800 */
[----:B------:R-:W-:-:S03]  /*15aa0*/  ISETP.GE.U32.AND P0, PT, R12, UR4, PT ;  /* 0x000000040c007c0c */ /* 0x000fc6000bf06070 */
[----:B------:R1:W-:Y:S01]  /*15ab0*/  STL [R1+0x204], R13 ;  /* 0x0002040d01007387 */ /* 0x0003e20000100800 */
[----:B------:R-:W-:-:S13]  /*15ac0*/  ISETP.GE.U32.AND.EX P0, PT, R13, UR5, PT, P0 ;  /* 0x000000050d007c0c */ /* 0x000fda000bf06100 */
[----:B-1----:R-:W-:Y:S05]  /*15ad0*/  @P0 BRA `(.L_x_339) ;  /* 0x0000000400540947 */ /* 0x002fea0003800000 */
[----:B------:R-:W1:Y:S01]  /*15ae0*/  S2R R7, SR_CTAID.X ;  /* 0x0000000000077919 */ /* 0x000e620000002500 */
[----:B------:R-:W2:Y:S01]  /*15af0*/  LDC R15, c[0x0][0x904] ;  /* 0x00024100ff0f7b82 */ /* 0x000ea20000000800 */
[----:B------:R-:W-:Y:S01]  /*15b00*/  ULDC UR8, c[0x0][0x150] ;  /* 0x0000540000087ab9 */ /* 0x000fe20000000800 */
[----:B------:R-:W3:Y:S06]  /*15b10*/  S2R R2, SR_CTAID.Y ;  /* 0x0000000000027919 */ /* 0x000eec0000002600 */
[----:B------:R-:W4:Y:S08]  /*15b20*/  LDC R4, c[0x0][0x144] ;  /* 0x00005100ff047b82 */ /* 0x000f300000000800 */
[----:B------:R-:W5:Y:S08]  /*15b30*/  LDC R11, c[0x0][0x148] ;  /* 0x00005200ff0b7b82 */ /* 0x000f700000000800 */
[----:B------:R-:W4:Y:S01]  /*15b40*/  LDC.64 R8, c[0x0][0x8d0] ;  /* 0x00023400ff087b82 */ /* 0x000f220000000a00 */
[----:B--2---:R-:W-:-:S02]  /*15b50*/  ISETP.NE.AND P2, PT, R15, 0x1, PT ;  /* 0x000000010f00780c */ /* 0x004fc40003f45270 */
[----:B-1----:R-:W-:Y:S02]  /*15b60*/  I2FP.F32.U32 R3, R7 ;  /* 0x0000000700037245 */ /* 0x002fe40000201000 */
[----:B---3--:R-:W-:-:S03]  /*15b70*/  I2FP.F32.U32 R5, R2 ;  /* 0x0000000200057245 */ /* 0x008fc60000201000 */
[----:B------:R-:W-:Y:S01]  /*15b80*/  FMUL R3, R3, UR8 ;  /* 0x0000000803037c20 */ /* 0x000fe20008400000 */
[----:B------:R-:W-:Y:S02]  /*15b90*/  ULDC UR8, c[0x0][0x154] ;  /* 0x0000550000087ab9 */ /* 0x000fe40000000800 */
[----:B------:R-:W-:-:S03]  /*15ba0*/  FMUL R10, R5, UR8 ;  /* 0x00000008050a7c20 */ /* 0x000fc60008400000 */
[----:B------:R-:W1:Y:S01]  /*15bb0*/  F2I.U32.TRUNC.NTZ R3, R3 ;  /* 0x0000000300037305 */ /* 0x000e62000020f000 */
[----:B----4-:R-:W-:-:S07]  /*15bc0*/  ISETP.NE.U32.AND P0, PT, R8, RZ, PT ;  /* 0x000000ff0800720c */ /* 0x010fce0003f05070 */
[----:B------:R-:W2:Y:S01]  /*15bd0*/  F2I.U32.TRUNC.NTZ R10, R10 ;  /* 0x0000000a000a7305 */ /* 0x000ea2000020f000 */
[----:B------:R-:W-:Y:S01]  /*15be0*/  ISETP.NE.AND.EX P0, PT, R9, RZ, PT, P0 ;  /* 0x000000ff0900720c */ /* 0x000fe20003f05300 */
[----:B-1----:R-:W-:Y:S02]  /*15bf0*/  IMAD.MOV R5, RZ, RZ, -R3 ;  /* 0x000000ffff057224 */ /* 0x002fe400078e0a03 */
[----:B------:R-:W-:Y:S02]  /*15c00*/  IMAD.MOV.U32 R3, RZ, RZ, R13 ;  /* 0x000000ffff037224 */ /* 0x000fe400078e000d */
[----:B------:R-:W-:Y:S01]  /*15c10*/  IMAD R7, R4, R5, R7 ;  /* 0x0000000504077224 */ /* 0x000fe200078e0207 */
[----:B--2---:R-:W-:-:S05]  /*15c20*/  IADD3 R4, -R10, RZ, RZ ;  /* 0x000000ff0a047210 */ /* 0x004fca0007ffe1ff */
[----:B-----5:R-:W-:Y:S01]  /*15c30*/  @P2 IMAD R7, R11, R4, R2 ;  /* 0x000000040b072224 */ /* 0x020fe200078e0202 */
[----:B------:R-:W-:Y:S01]  /*15c40*/  MOV R2, R12 ;  /* 0x0000000c00027202 */ /* 0x000fe20000000f00 */
[----:B------:R-:W1:Y:S01]  /*15c50*/  LDC R11, c[0x0][0x8d8] ;  /* 0x00023600ff0b7b82 */ /* 0x000e620000000800 */
[----:B------:R-:W-:Y:S05]  /*15c60*/  @!P0 BRA `(.L_x_340) ;  /* 0x0000000000288947 */ /* 0x000fea0003800000 */
[----:B------:R-:W2:Y:S02]  /*15c70*/  LDC R2, c[0x0][0x8dc] ;  /* 0x00023700ff027b82 */ /* 0x000ea40000000800 */
[----:B--2---:R-:W-:-:S04]  /*15c80*/  IADD3 R3, P0, R12, R2, RZ ;  /* 0x000000020c037210 */ /* 0x004fc80007f1e0ff */
[----:B------:R-:W-:-:S05]  /*15c90*/  IADD3.X R10, RZ, R13, RZ, P0, !PT ;  /* 0x0000000dff0a7210 */ /* 0x000fca00007fe4ff */
[----:B------:R-:W-:-:S04]  /*15ca0*/  IMAD.WIDE.U32 R4, R10, R8, RZ ;  /* 0x000000080a047225 */ /* 0x000fc800078e00ff */
[----:B------:R-:W-:-:S04]  /*15cb0*/  IMAD.WIDE.U32 R4, P0, R3, R9, R4 ;  /* 0x0000000903047225 */ /* 0x000fc80007800004 */
[----:B------:R-:W-:-:S04]  /*15cc0*/  IMAD.WIDE.U32 R2, R3, R8, RZ ;  /* 0x0000000803027225 */ /* 0x000fc800078e00ff */
[----:B------:R-:W-:Y:S01]  /*15cd0*/  IMAD.MOV.U32 R2, RZ, RZ, R5 ;  /* 0x000000ffff027224 */ /* 0x000fe200078e0005 */
[----:B------:R-:W-:Y:S02]  /*15ce0*/  IADD3 RZ, P1, R3, R4, RZ ;  /* 0x0000000403ff7210 */ /* 0x000fe40007f3e0ff */
[----:B------:R-:W-:-:S03]  /*15cf0*/  IADD3.X R3, RZ, RZ, RZ, P0, !PT ;  /* 0x000000ffff037210 */ /* 0x000fc600007fe4ff */
[----:B------:R-:W-:-:S08]  /*15d00*/  IMAD.WIDE.U32.X R2, R10, R9, R2, P1 ;  /* 0x000000090a027225 */ /* 0x000fd000008e0402 */
.L_x_340:
[----:B------:R-:W2:Y:S01]  /*15d10*/  LDC.64 R4, c[0x0][0x8c8] ;  /* 0x00023200ff047b82 */ /* 0x000ea20000000a00 */
[-CC-:B-1----:R-:W-:Y:S02]  /*15d20*/  SHF.R.U64 R10, R2, R11.reuse, R3.reuse ;  /* 0x0000000b020a7219 */ /* 0x182fe40000001203 */
[----:B------:R-:W-:Y:S01]  /*15d30*/  SHF.R.U32.HI R11, RZ, R11, R3 ;  /* 0x0000000bff0b7219 */ /* 0x000fe20000011603 */
[----:B------:R-:W-:Y:S01]  /*15d40*/  IMAD.MOV.U32 R3, RZ, RZ, R13 ;  /* 0x000000ffff037224 */ /* 0x000fe200078e000d */
[----:B------:R-:W-:-:S04]  /*15d50*/  IADD3 R9, P0, RZ, -R10, RZ ;  /* 0x8000000aff097210 */ /* 0x000fc80007f1e0ff */
[----:B------:R-:W-:-:S05]  /*15d60*/  IADD3.X R11, RZ, ~R11, RZ, P0, !PT ;  /* 0x8000000bff0b7210 */ /* 0x000fca00007fe4ff */
[----:B--2---:R-:W-:-:S04]  /*15d70*/  IMAD R2, R11, R4, RZ ;  /* 0x000000040b027224 */ /* 0x004fc800078e02ff */
[C---:B------:R-:W-:Y:S01]  /*15d80*/  IMAD R11, R9.reuse, R5, R2 ;  /* 0x00000005090b7224 */ /* 0x040fe200078e0202 */
[----:B------:R-:W-:Y:S01]  /*15d90*/  MOV R2, R12 ;  /* 0x0000000c00027202 */ /* 0x000fe20000000f00 */
[----:B------:R-:W1:Y:S04]  /*15da0*/  LDC R5, c[0x0][0x900] ;  /* 0x00024000ff057b82 */ /* 0x000e680000000800 */
[----:B------:R-:W-:-:S04]  /*15db0*/  IMAD.WIDE.U32 R2, R9, R4, R2 ;  /* 0x0000000409027225 */ /* 0x000fc800078e0002 */
[----:B------:R-:W2:Y:S01]  /*15dc0*/  LDC.64 R8, c[0x0][0x8e8] ;  /* 0x00023a00ff087b82 */ /* 0x000ea20000000a00 */
[----:B------:R-:W-:-:S07]  /*15dd0*/  IADD3 R3, R3, R11, RZ ;  /* 0x0000000b03037210 */ /* 0x000fce0007ffe0ff */
[----:B------:R-:W3:Y:S08]  /*15de0*/  LDC R12, c[0x0][0x8c0] ;  /* 0x00023000ff0c7b82 */ /* 0x000ef00000000800 */
[----:B------:R-:W4:Y:S01]  /*15df0*/  LDC R4, c[0x0][0x8b0] ;  /* 0x00022c00ff047b82 */ /* 0x000f220000000800 */
[----:B--2---:R-:W-:-:S04]  /*15e00*/  ISETP.NE.U32.AND P0, PT, R8, RZ, PT ;  /* 0x000000ff0800720c */ /* 0x004fc80003f05070 */
[----:B------:R-:W-:Y:S02]  /*15e10*/  ISETP.NE.AND.EX P0, PT, R9, RZ, PT, P0 ;  /* 0x000000ff0900720c */ /* 0x000fe40003f05300 */
[-CC-:B---3--:R-:W-:Y:S02]  /*15e20*/  SHF.R.U64 R11, R2, R12.reuse, R3.reuse ;  /* 0x0000000c020b7219 */ /* 0x188fe40000001203 */
[----:B------:R-:W-:-:S04]  /*15e30*/  SHF.R.U32.HI R3, RZ, R12, R3 ;  /* 0x0000000cff037219 */ /* 0x000fc80000011603 */
[-CC-:B----4-:R-:W-:Y:S02]  /*15e40*/  SHF.R.U64 R12, R11, R4.reuse, R3.reuse ;  /* 0x000000040b0c7219 */ /* 0x190fe40000001203 */
[----:B------:R-:W-:-:S04]  /*15e50*/  SHF.R.U32.HI R4, RZ, R4, R3 ;  /* 0x00000004ff047219 */ /* 0x000fc80000011603 */
[-CC-:B-1----:R-:W-:Y:S02]  /*15e60*/  SHF.R.U64 R13, R12, R5.reuse, R4.reuse ;  /* 0x000000050c0d7219 */ /* 0x182fe40000001204 */
[----:B------:R-:W-:Y:S02]  /*15e70*/  SHF.R.U32.HI R3, RZ, R5, R4 ;  /* 0x00000005ff037219 */ /* 0x000fe40000011604 */
[----:B------:R-:W-:Y:S01]  /*15e80*/  MOV R2, R13 ;  /* 0x0000000d00027202 */ /* 0x000fe20000000f00 */
[----:B------:R-:W-:Y:S06]  /*15e90*/  @!P0 BRA `(.L_x_341) ;  /* 0x0000000000288947 */ /* 0x000fec0003800000 */
[----:B------:R-:W1:Y:S02]  /*15ea0*/  LDC R2, c[0x0][0x8f4] ;  /* 0x00023d00ff027b82 */ /* 0x000e640000000800 */
[----:B-1----:R-:W-:-:S05]  /*15eb0*/  IADD3 R2, P0, R13, R2, RZ ;  /* 0x000000020d027210 */ /* 0x002fca0007f1e0ff */
[----:B------:R-:W-:-:S04]  /*15ec0*/  IMAD.X R15, RZ, RZ, R3, P0 ;  /* 0x000000ffff0f7224 */ /* 0x000fc800000e0603 */
[----:B------:R-:W-:-:S04]  /*15ed0*/  IMAD.WIDE.U32 R4, R15, R8, RZ ;  /* 0x000000080f047225 */ /* 0x000fc800078e00ff */
[----:B------:R-:W-:-:S04]  /*15ee0*/  IMAD.WIDE.U32 R4, P0, R2, R9, R4 ;  /* 0x0000000902047225 */ /* 0x000fc80007800004 */
[----:B------:R-:W-:Y:S01]  /*15ef0*/  IMAD.WIDE.U32 R2, R2, R8, RZ ;  /* 0x0000000802027225 */ /* 0x000fe200078e00ff */
[----:B------:R-:W-:-:S04]  /*15f00*/  MOV R2, R5 ;  /* 0x0000000500027202 */ /* 0x000fc80000000f00 */
[----:B------:R-:W-:Y:S02]  /*15f10*/  IADD3 RZ, P1, R3, R4, RZ ;  /* 0x0000000403ff7210 */ /* 0x000fe40007f3e0ff */
[----:B------:R-:W-:-:S03]  /*15f20*/  IADD3.X R3, RZ, RZ, RZ, P0, !PT ;  /* 0x000000ffff037210 */ /* 0x000fc600007fe4ff */
[----:B------:R-:W-:-:S08]  /*15f30*/  IMAD.WIDE.U32.X R2, R15, R9, R2, P1 ;  /* 0x000000090f027225 */ /* 0x000fd000008e0402 */
.L_x_341:
[----:B------:R-:W1:Y:S01]  /*15f40*/  LDC R4, c[0x0][0x8f0] ;  /* 0x00023c00ff047b82 */ /* 0x000e620000000800 */
[----:B------:R-:W-:Y:S02]  /*15f50*/  LOP3.LUT R12, R12, R14, RZ, 0xc0, !PT ;  /* 0x0000000e0c0c7212 */ /* 0x000fe400078ec0ff */
[----:B------:R-:W-:-:S05]  /*15f60*/  LOP3.LUT R11, R11, R17, RZ, 0xc0, !PT ;  /* 0x000000110b0b7212 */ /* 0x000fca00078ec0ff */
[----:B------:R-:W2:Y:S01]  /*15f70*/  LDC R5, c[0x0][0x8e0] ;  /* 0x00023800ff057b82 */ /* 0x000ea20000000800 */
[----:B-1----:R-:W-:-:S07]  /*15f80*/  SHF.R.U64 R3, R2, R4, R3 ;  /* 0x0000000402037219 */ /* 0x002fce0000001203 */
[----:B------:R-:W1:Y:S01]  /*15f90*/  LDC R4, c[0x0][0x8b8] ;  /* 0x00022e00ff047b82 */ /* 0x000e620000000800 */
[----:B------:R-:W-:Y:S02]  /*15fa0*/  IMAD.MOV R8, RZ, RZ, -R3 ;  /* 0x000000ffff087224 */ /* 0x000fe400078e0a03 */
[----:B------:R-:W-:Y:S02]  /*15fb0*/  IMAD R12, R3, UR21, R12 ;  /* 0x00000015030c7c24 */ /* 0x000fe4000f8e020c */
[----:B--2---:R-:W-:-:S03]  /*15fc0*/  IMAD R13, R8, R5, R13 ;  /* 0x00000005080d7224 */ /* 0x004fc600078e020d */
[----:B------:R-:W2:Y:S01]  /*15fd0*/  LDC R2, c[0x0][0x8a8] ;  /* 0x00022a00ff027b82 */ /* 0x000ea20000000800 */
[----:B-1----:R-:W-:Y:S02]  /*15fe0*/  IMAD R4, R12, R4, R7 ;  /* 0x000000040c047224 */ /* 0x002fe400078e0207 */
[----:B--2---:R-:W-:-:S05]  /*15ff0*/  IMAD R13, R13, R2, R11 ;  /* 0x000000020d0d7224 */ /* 0x004fca00078e020b */
[----:B------:R-:W-:Y:S02]  /*16000*/  SEL R3, R13, R4, !P2 ;  /* 0x000000040d037207 */ /* 0x000fe40005000000 */
[----:B------:R-:W-:Y:S02]  /*16010*/  SEL R2, R4, R13, !P2 ;  /* 0x0000000d04027207 */ /* 0x000fe40005000000 */
[----:B------:R-:W-:-:S07]  /*16020*/  MOV R4, 0x1 ;  /* 0x0000000100047802 */ /* 0x000fce0000000f00 */
.L_x_339:
[----:B------:R-:W-:-:S13]  /*16030*/  LOP3.LUT P0, RZ, R4, 0xff, RZ, 0xc0, !PT ;  /* 0x000000ff04ff7812 */ /* 0x000fda000780c0ff */
[----:B------:R-:W-:Y:S05]  /*16040*/  @P0 BRA `(.L_x_342) ;  /* 0xffffffdc00ec0947 */ /* 0x000fea000383ffff */
.L_x_238:
[----:B------:R-:W-:-:S13]  /*16050*/  ELECT P0, URZ, PT ;  /* 0x00000000003f782f */ /* 0x000fda0003800000 */
[----:B------:R-:W-:Y:S05]  /*16060*/  @!P0 BRA `(.L_x_9) ;  /* 0x0000001000448947 */ /* 0x000fea0003800000 */
[----:B------:R-:W3:Y:S02]  /*16070*/  LDL.LU R4, [R1+0x214] ;  /* 0x0002140001047983 */ /* 0x000ee40000300800 */
[----:B---3--:R-:W-:-:S04]  /*16080*/  LOP3.LUT R0, R4, 0x2, RZ, 0xfc, !PT ;  /* 0x0000000204007812 */ /* 0x008fc800078efcff */
[----:B------:R-:W-:-:S13]  /*16090*/  ISETP.NE.AND P1, PT, R0, 0x3, PT ;  /* 0x000000030000780c */ /* 0x000fda0003f25270 */
[----:B------:R-:W-:Y:S05]  /*160a0*/  @!P1 BRA `(.L_x_343) ;  /* 0x0000000000049947 */ /* 0x000fea0003800000 */
[----:B------:R-:W-:Y:S01]  /*160b0*/  BPT.TRAP 0x1 ;  /* 0x000000040000795c */ /* 0x000fe20000300000 */
.L_x_343:
[----:B------:R-:W-:Y:S01]  /*160c0*/  MOV R0, 0x400 ;  /* 0x0000040000007802 */ /* 0x000fe20000000f00 */
[----:B------:R-:W-:Y:S01]  /*160d0*/  IMAD.MOV.U32 R2, RZ, RZ, 0x1 ;  /* 0x00000001ff027424 */ /* 0x000fe200078e00ff */
[----:B------:R-:W-:-:S04]  /*160e0*/  MOV R3, UR37 ;  /* 0x0000002500037c02 */ /* 0x000fc80008000f00 */
[----:B------:R-:W-:Y:S02]  /*160f0*/  LEA R0, R3, R0, 0x18 ;  /* 0x0000000003007211 */ /* 0x000fe400078ec0ff */
[----:B------:R-:W-:-:S04]  /*16100*/  SHF.L.U32 R3, R2, 0x1f, RZ ;  /* 0x0000001f02037819 */ /* 0x000fc800000006ff */
[----:B------:R-:W3:Y:S02]  /*16110*/  SYNCS.PHASECHK.TRANS64.TRYWAIT P0, [R0+URZ+0x50], R3 ;  /* 0x00005003000075a7 */ /* 0x000ee4000800017f */
[----:B---3--:R-:W-:Y:S05]  /*16120*/  @!P0 BRA `(.L_x_344) ;  /* 0x0000001c00248947 */ /* 0x008fea0003800000 */
.L_x_401:
[----:B------:R-:W-:Y:S05]  /*16130*/  @!P1 BRA `(.L_x_345) ;  /* 0x0000000000049947 */ /* 0x000fea0003800000 */
[----:B------:R-:W-:Y:S01]  /*16140*/  BPT.TRAP 0x1 ;  /* 0x000000040000795c */ /* 0x000fe20000300000 */
.L_x_345:
[----:B------:R-:W4:Y:S02]  /*16150*/  SYNCS.PHASECHK.TRANS64.TRYWAIT P0, [R0+URZ+0x58], R3 ;  /* 0x00005803000075a7 */ /* 0x000f24000800017f */
[----:B----4-:R-:W-:Y:S05]  /*16160*/  @!P0 BRA `(.L_x_346) ;  /* 0x0000001c00288947 */ /* 0x010fea0003800000 */
.L_x_402:
[----:B------:R-:W-:Y:S05]  /*16170*/  @!P1 BRA `(.L_x_347) ;  /* 0x0000000000049947 */ /* 0x000fea0003800000 */
[----:B------:R-:W-:Y:S01]  /*16180*/  BPT.TRAP 0x1 ;  /* 0x000000040000795c */ /* 0x000fe20000300000 */
.L_x_347:
[----:B------:R-:W1:Y:S02]  /*16190*/  SYNCS.PHASECHK.TRANS64.TRYWAIT P0, [R0+URZ+0x60], R3 ;  /* 0x00006003000075a7 */ /* 0x000e64000800017f */
[----:B-1----:R-:W-:Y:S05]  /*161a0*/  @!P0 BRA `(.L_x_348) ;  /* 0x0000001c002c8947 */ /* 0x002fea0003800000 */
.L_x_403:
[----:B------:R-:W-:Y:S05]  /*161b0*/  @!P1 BRA `(.L_x_349) ;  /* 0x0000000000049947 */ /* 0x000fea0003800000 */
[----:B------:R-:W-:Y:S01]  /*161c0*/  BPT.TRAP 0x1 ;  /* 0x000000040000795c */ /* 0x000fe20000300000 */
.L_x_349:
[----:B---34-:R-:W-:-:S04]  /*161d0*/  MOV R3, 0x1 ;  /* 0x0000000100037802 */ /* 0x018fc80000000f00 */
[----:B------:R-:W-:-:S07]  /*161e0*/  SHF.L.U32 R3, R3, 0x1f, RZ ;  /* 0x0000001f03037819 */ /* 0x000fce00000006ff */
.L_x_350:
[----:B-1----:R1:W3:Y:S02]  /*161f0*/  SYNCS.PHASECHK.TRANS64.TRYWAIT P0, [R0+URZ+0x68], R3 ;  /* 0x00006803000075a7 */ /* 0x0022e4000800017f */
[----:B---3--:R-:W-:Y:S05]  /*16200*/  @!P0 NANOSLEEP.SYNCS 0x989680 ;  /* 0x009896800000895d */ /* 0x008fea0003900000 */
[----:B------:R-:W3:Y:S02]  /*16210*/  @!P0 SYNCS.PHASECHK.TRANS64 P0, [R0+URZ+0x68], R3 ;  /* 0x00006803000085a7 */ /* 0x000ee4000800007f */
[----:B---3--:R-:W-:Y:S05]  /*16220*/  @P0 BRA `(.L_x_9) ;  /* 0x0000000c00d40947 */ /* 0x008fea0003800000 */
[----:B------:R-:W-:Y:S05]  /*16230*/  BRA `(.L_x_350) ;  /* 0xfffffffc00ec7947 */ /* 0x000fea000383ffff */
.L_x_233:
[----:B------:R-:W-:Y:S01]  /*16240*/  LOP3.LUT P0, RZ, R11, 0xff, RZ, 0xc0, !PT ;  /* 0x000000ff0bff7812 */ /* 0x000fe2000780c0ff */
[----:B------:R-:W-:Y:S01]  /*16250*/  IMAD.MOV.U32 R6, RZ, RZ, RZ ;  /* 0x000000ffff067224 */ /* 0x000fe200078e00ff */
[----:B------:R-:W-:-:S11]  /*16260*/  MOV R0, 0x1 ;  /* 0x0000000100007802 */ /* 0x000fd60000000f00 */
[----:B------:R-:W-:Y:S05]  /*16270*/  @!P0 BRA `(.L_x_351) ;  /* 0x0000000c002c8947 */ /* 0x000fea0003800000 */
[----:B------:R-:W2:Y:S01]  /*16280*/  LDL R4, [R1+0x208] ;  /* 0x0002080001047983 */ /* 0x000ea20000100800 */
[----:B------:R-:W1:Y:S01]  /*16290*/  LDC R0, c[0x0][0x28c] ;  /* 0x0000a300ff007b82 */ /* 0x000e620000000800 */
[----:B------:R-:W-:Y:S01]  /*162a0*/  ULDC UR5, c[0x0][0x900] ;  /* 0x0002400000057ab9 */ /* 0x000fe20000000800 */
[----:B------:R-:W3:Y:S01]  /*162b0*/  S2R R5, SR_TID.X ;  /* 0x0000000000057919 */ /* 0x000ee20000002100 */
[----:B------:R-:W-:Y:S01]  /*162c0*/  UMOV UR6, 0xffffffff ;  /* 0xffffffff00067882 */ /* 0x000fe20000000000 */
[----:B------:R-:W-:Y:S01]  /*162d0*/  BSSY B0, `(.L_x_351) ;  /* 0x00000c5000007945 */ /* 0x000fe20003800000 */
[----:B------:R-:W-:Y:S01]  /*162e0*/  USHF.L.U32 UR6, UR6, UR5, URZ ;  /* 0x0000000506067299 */ /* 0x000fe2000800063f */
[----:B------:R-:W-:Y:S01]  /*162f0*/  MOV R11, 0x1 ;  /* 0x00000001000b7802 */ /* 0x000fe20000000f00 */
[----:B------:R-:W-:Y:S01]  /*16300*/  ULDC UR4, c[0x0][0x8a8] ;  /* 0x00022a0000047ab9 */ /* 0x000fe20000000800 */
[----:B-1----:R-:W-:Y:S02]  /*16310*/  IADD3 R0, R0, 0x3f, RZ ;  /* 0x0000003f00007810 */ /* 0x002fe40007ffe0ff */
[----:B---3--:R-:W-:-:S02]  /*16320*/  LOP3.LUT P2, RZ, R5, 0x7f, RZ, 0xc0, !PT ;  /* 0x0000007f05ff7812 */ /* 0x008fc4000784c0ff */
[----:B------:R-:W-:Y:S02]  /*16330*/  LOP3.LUT P0, RZ, R5, 0x1f, RZ, 0xc0, !PT ;  /* 0x0000001f05ff7812 */ /* 0x000fe4000780c0ff */
[----:B------:R-:W-:-:S04]  /*16340*/  SHF.R.S32.HI R5, RZ, 0x1f, R0 ;  /* 0x0000001fff057819 */ /* 0x000fc80000011400 */
[----:B------:R-:W-:-:S04]  /*16350*/  LEA.HI R5, R5, R0, RZ, 0x6 ;  /* 0x0000000005057211 */ /* 0x000fc800078f30ff */
[----:B------:R-:W-:Y:S01]  /*16360*/  SHF.R.S32.HI R7, RZ, 0x6, R5 ;  /* 0x00000006ff077819 */ /* 0x000fe20000011405 */
[----:B------:R-:W-:Y:S01]  /*16370*/  IMAD.MOV.U32 R0, RZ, RZ, 0x1 ;  /* 0x00000001ff007424 */ /* 0x000fe200078e00ff */
[----:B------:R-:W-:Y:S02]  /*16380*/  PLOP3.LUT P0, PT, P0, P2, PT, 0x8a, 0x0 ;  /* 0x000000000000781c */ /* 0x000fe40000705172 */
[----:B------:R-:W-:Y:S02]  /*16390*/  MOV R6, RZ ;  /* 0x000000ff00067202 */ /* 0x000fe40000000f00 */
[----:B------:R-:W-:Y:S01]  /*163a0*/  IADD3 R16, R7, 0x1, RZ ;  /* 0x0000000107107810 */ /* 0x000fe20007ffe0ff */
[----:B------:R-:W-:Y:S02]  /*163b0*/  UIADD3 UR15, UR4, -0x1, URZ ;  /* 0xffffffff040f7890 */ /* 0x000fe4000fffe03f */
[----:B------:R-:W-:Y:S02]  /*163c0*/  USHF.L.U32 UR17, UR38, UR5, URZ ;  /* 0x0000000526117299 */ /* 0x000fe4000800063f */
[----:B------:R-:W-:Y:S01]  /*163d0*/  ULOP3.LUT UR16, URZ, UR6, URZ, 0x33, !UPT ;  /* 0x000000063f107292 */ /* 0x000fe2000f8e333f */
[----:B------:R-:W-:Y:S01]  /*163e0*/  ULDC.64 UR20, c[0x0][0x198] ;  /* 0x0000660000147ab9 */ /* 0x000fe20000000a00 */
[----:B--2---:R-:W-:-:S10]  /*163f0*/  LOP3.LUT R8, R4, 0x2, RZ, 0xfc, !PT ;  /* 0x0000000204087812 */ /* 0x004fd400078efcff */
.L_x_363:
[----:B------:R-:W-:-:S03]  /*16400*/  UMOV UR4, 0xffffffff ;  /* 0xffffffff00047882 */ /* 0x000fc60000000000 */
[----:B-1----:R-:W-:Y:S05]  /*16410*/  BRA.DIV UR4, `(.L_x_352) ;  /* 0x0000001a04a47947 */ /* 0x002fea000b800000 */
[----:B------:R-:W-:-:S13]  /*16420*/  ELECT P6, URZ, PT ;  /* 0x00000000003f782f */ /* 0x000fda00038c0000 */
.L_x_406:
[----:B------:R-:W1:Y:S01]  /*16430*/  LDC R4, c[0x0][0x28c] ;  /* 0x0000a300ff047b82 */ /* 0x000e620000000800 */
[----:B------:R-:W-:Y:S01]  /*16440*/  BSSY B1, `(.L_x_353) ;  /* 0x0000035000017945 */ /* 0x000fe20003800000 */
[----:B-1----:R-:W-:-:S13]  /*16450*/  ISETP.LT.OR P6, PT, R4, 0x1, !P6 ;  /* 0x000000010400780c */ /* 0x002fda00077c1670 */
[----:B------:R-:W-:Y:S05]  /*16460*/  @P6 BRA `(.L_x_354) ;  /* 0x0000000000c86947 */ /* 0x000fea0003800000 */
[----:B------:R-:W-:Y:S01]  /*16470*/  IMAD.SHL.U32 R3, R3, 0x100, RZ ;  /* 0x0000010003037824 */ /* 0x000fe200078e00ff */
[----:B------:R-:W-:Y:S01]  /*16480*/  SHF.L.U32 R2, R2, 0x8, RZ ;  /* 0x0000000802027819 */ /* 0x000fe200000006ff */
[----:B------:R-:W-:Y:S01]  /*16490*/  IMAD.MOV.U32 R4, RZ, RZ, R16 ;  /* 0x000000ffff047224 */ /* 0x000fe200078e0010 */
[----:B------:R-:W-:Y:S02]  /*164a0*/  MOV R14, RZ ;  /* 0x000000ff000e7202 */ /* 0x000fe40000000f00 */
[----:B------:R-:W-:Y:S02]  /*164b0*/  MOV R5, R0 ;  /* 0x0000000000057202 */ /* 0x000fe40000000f00 */
[----:B------:R-:W-:-:S07]  /*164c0*/  MOV R9, R6 ;  /* 0x0000000600097202 */ /* 0x000fce0000000f00 */
.L_x_358:
[----:B-1----:R-:W1:Y:S01]  /*164d0*/  S2R R13, SR_CgaCtaId ;  /* 0x00000000000d7919 */ /* 0x002e620000008800 */
[----:B------:R-:W-:Y:S02]  /*164e0*/  MOV R12, 0x400 ;  /* 0x00000400000c7802 */ /* 0x000fe40000000f00 */
[----:B------:R-:W-:Y:S02]  /*164f0*/  SHF.L.U32 R18, R5, 0x1f, RZ ;  /* 0x0000001f05127819 */ /* 0x000fe400000006ff */
[----:B-1----:R-:W-:-:S05]  /*16500*/  LEA R12, R13, R12, 0x18 ;  /* 0x0000000c0d0c7211 */ /* 0x002fca00078ec0ff */
[----:B------:R-:W-:-:S04]  /*16510*/  IMAD R13, R9, 0x8, R12 ;  /* 0x00000008090d7824 */ /* 0x000fc800078e020c */
[----:B------:R-:W1:Y:S02]  /*16520*/  SYNCS.PHASECHK.TRANS64.TRYWAIT P1, [R13+URZ+0x18], R18 ;  /* 0x000018120d0075a7 */ /* 0x000e64000802017f */
[----:B-1----:R-:W-:Y:S05]  /*16530*/  @!P1 BRA `(.L_x_355) ;  /* 0x00000018007c9947 */ /* 0x002fea0003800000 */
.L_x_407:
[----:B-1----:R-:W1:Y:S01]  /*16540*/  @!P2 LDC R18, c[0x0][0x500] ;  /* 0x00014000ff12ab82 */ /* 0x002e620000000800 */
[----:B------:R-:W-:-:S04]  /*16550*/  PRMT R15, R8, 0x9910, RZ ;  /* 0x00009910080f7816 */ /* 0x000fc800000000ff */
[----:B------:R-:W-:Y:S01]  /*16560*/  ISETP.NE.AND P1, PT, R15, 0x2, PT ;  /* 0x000000020f00780c */ /* 0x000fe20003f25270 */
[----:B-1----:R1:W-:-:S12]  /*16570*/  @!P2 SYNCS.ARRIVE.TRANS64 RZ, [R13+URZ], R18 ;  /* 0x000000120dffa9a7 */ /* 0x0023d8000800003f */
[----:B------:R-:W-:Y:S05]  /*16580*/  @P1 BRA `(.L_x_356) ;  /* 0x0000000000041947 */ /* 0x000fea0003800000 */
[----:B------:R-:W-:Y:S01]  /*16590*/  BPT.TRAP 0x1 ;  /* 0x000000040000795c */ /* 0x000fe20000300000 */
.L_x_356:
[----:B------:R-:W-:Y:S05]  /*165a0*/  @P0 BRA `(.L_x_357) ;  /* 0x0000000000040947 */ /* 0x000fea0003800000 */
[----:B------:R-:W-:Y:S01]  /*165b0*/  BPT.TRAP 0x1 ;  /* 0x000000040000795c */ /* 0x000fe20000300000 */
.L_x_357:
[----:B------:R-:W-:Y:S01]  /*165c0*/  LEA R12, R9, R12, 0xf ;  /* 0x0000000c090c7211 */ /* 0x000fe200078e78ff */
[----:B------:R-:W-:Y:S01]  /*165d0*/  VIADD R4, R4, 0xffffffff ;  /* 0xffffffff04047836 */ /* 0x000fe20000000000 */
[----:B------:R-:W-:Y:S01]  /*165e0*/  R2UR UR9, R13 ;  /* 0x000000000d0972ca */ /* 0x000fe200000e0000 */
[----:B------:R-:W-:Y:S01]  /*165f0*/  UIADD3 UR4, UP0, UR20, 0xf0, URZ ;  /* 0x000000f014047890 */ /* 0x000fe2000ff1e03f */
[----:B------:R-:W-:Y:S01]  /*16600*/  R2UR UR8, R12 ;  /* 0x000000000c0872ca */ /* 0x000fe200000e0000 */
[----:B------:R-:W-:Y:S01]  /*16610*/  UIADD3 UR22, UP1, UR20, 0x1f0, URZ ;  /* 0x000001f014167890 */ /* 0x000fe2000ff3e03f */
[----:B------:R-:W-:Y:S01]  /*16620*/  R2UR UR11, R2 ;  /* 0x00000000020b72ca */ /* 0x000fe200000e0000 */
[----:B------:R-:W-:Y:S01]  /*16630*/  UIADD3.X UR5, URZ, UR21, URZ, UP0, !UPT ;  /* 0x000000153f057290 */ /* 0x000fe200087fe43f */
[----:B------:R-:W-:Y:S01]  /*16640*/  R2UR UR10, R14 ;  /* 0x000000000e0a72ca */ /* 0x000fe200000e0000 */
[----:B------:R-:W-:Y:S01]  /*16650*/  UIADD3.X UR23, URZ, UR21, URZ, UP1, !UPT ;  /* 0x000000153f177290 */ /* 0x000fe20008ffe43f */
[----:B------:R-:W-:Y:S01]  /*16660*/  R2UR UR12, R10 ;  /* 0x000000000a0c72ca */ /* 0x000fe200000e0000 */
[----:B------:R-:W-:Y:S01]  /*16670*/  UMOV UR6, 0x0 ;  /* 0x0000000000067882 */ /* 0x000fe20000000000 */
[----:B------:R-:W-:Y:S01]  /*16680*/  R2UR UR18, R3 ;  /* 0x00000000031272ca */ /* 0x000fe200000e0000 */
[----:B------:R-:W-:Y:S01]  /*16690*/  UMOV UR7, 0x10000000 ;  /* 0x1000000000077882 */ /* 0x000fe20000000000 */
[----:B------:R-:W-:-:S02]  /*166a0*/  ISETP.GT.AND P3, PT, R4, 0x1, PT ;  /* 0x000000010400780c */ /* 0x000fc40003f64270 */
[----:B------:R-:W-:Y:S01]  /*166b0*/  IADD3 R9, R9, 0x1, RZ ;  /* 0x0000000109097810 */ /* 0x000fe20007ffe0ff */
[----:B------:R-:W-:Y:S01]  /*166c0*/  UIADD3 UR13, UR8, 0x8400, URZ ;  /* 0x00008400080d7890 */ /* 0x000fe2000fffe03f */
[----:B------:R-:W-:Y:S01]  /*166d0*/  IADD3 R14, R14, 0x40, RZ ;  /* 0x000000400e0e7810 */ /* 0x000fe20007ffe0ff */
[----:B------:R-:W-:Y:S01]  /*166e0*/  UIADD3 UR14, UR8, 0x20400, URZ ;  /* 0x00020400080e7890 */ /* 0x000fe2000fffe03f */
[----:B------:R-:W-:-:S04]  /*166f0*/  ISETP.NE.AND P1, PT, R9, 0x3, PT ;  /* 0x000000030900780c */ /* 0x000fc80003f25270 */
[----:B------:R-:W-:Y:S01]  /*16700*/  UMOV UR8, UR13 ;  /* 0x0000000d00087c82 */ /* 0x000fe20008000000 */
[----:B------:R-:W-:Y:S01]  /*16710*/  SEL R12, RZ, 0x1, P1 ;  /* 0x00000001ff0c7807 */ /* 0x000fe20000800000 */
[----:B------:R2:W-:Y:S01]  /*16720*/  UTMALDG.3D [UR8], [UR4], desc[UR6] ;  /* 0x00000608040075b4 */ /* 0x0005e20008011000 */
[----:B------:R-:W-:Y:S02]  /*16730*/  SEL R9, R9, RZ, P1 ;  /* 0x000000ff09097207 */ /* 0x000fe40000800000 */
[----:B------:R-:W-:Y:S01]  /*16740*/  LOP3.LUT R5, R5, R12, RZ, 0x3c, !PT ;  /* 0x0000000c05057212 */ /* 0x000fe200078e3cff */
[----:B--2---:R-:W-:Y:S01]  /*16750*/  UMOV UR8, UR14 ;  /* 0x0000000e00087c82 */ /* 0x004fe20008000000 */
[----:B------:R-:W-:Y:S02]  /*16760*/  UMOV UR11, UR18 ;  /* 0x00000012000b7c82 */ /* 0x000fe40008000000 */
[----:B------:R2:W-:Y:S02]  /*16770*/  UTMALDG.3D [UR8], [UR22], desc[UR6] ;  /* 0x00000608160075b4 */ /* 0x0005e40008011000 */
[----:B--2---:R-:W-:Y:S05]  /*16780*/  @P3 BRA `(.L_x_358) ;  /* 0xfffffffc00503947 */ /* 0x004fea000383ffff */
.L_x_354:
[----:B------:R-:W-:Y:S05]  /*16790*/  BSYNC B1 ;  /* 0x0000000000017941 */ /* 0x000fea0003800000 */
.L_x_353:
[----:B------:R-:W2:Y:S01]  /*167a0*/  LDL.LU R15, [R1+0x204] ;  /* 0x00020400010f7983 */ /* 0x000ea20000300800 */
[----:B------:R-:W-:Y:S01]  /*167b0*/  LOP3.LUT P1, RZ, R11, 0xff, RZ, 0xc0, !PT ;  /* 0x000000ff0bff7812 */ /* 0x000fe2000782c0ff */
[----:B------:R-:W-:Y:S02]  /*167c0*/  ULDC.64 UR4, c[0x0][0x8f8] ;  /* 0x00023e0000047ab9 */ /* 0x000fe40000000a00 */
[----:B------:R-:W3:Y:S01]  /*167d0*/  LDL.LU R12, [R1+0x200] ;  /* 0x00020000010c7983 */ /* 0x000ee20000300800 */
[C---:B------:R-:W-:Y:S01]  /*167e0*/  IADD3 R6, R7.reuse, R6, RZ ;  /* 0x0000000607067210 */ /* 0x040fe20007ffe0ff */
[----:B------:R-:W-:Y:S01]  /*167f0*/  BSSY B1, `(.L_x_359) ;  /* 0x0000070000017945 */ /* 0x000fe20003800000 */
[----:B------:R-:W-:Y:S02]  /*16800*/  ISETP.GE.U32.AND P3, PT, R7, 0x3, PT ;  /* 0x000000030700780c */ /* 0x000fe40003f66070 */
[----:B------:R-:W-:Y:S02]  /*16810*/  MOV R10, 0xffffffff ;  /* 0xffffffff000a7802 */ /* 0x000fe40000000f00 */
[----:B------:R-:W-:-:S02]  /*16820*/  PRMT R4, RZ, 0x7610, R4 ;  /* 0x00007610ff047816 */ /* 0x000fc40000000004 */
[----:B------:R-:W-:Y:S01]  /*16830*/  PRMT R11, RZ, 0x7610, R11 ;  /* 0x00007610ff0b7816 */ /* 0x000fe2000000000b */
[----:B------:R-:W4:Y:S01]  /*16840*/  @P1 S2R R3, SR_CgaCtaId ;  /* 0x0000000000031919 */ /* 0x000f220000008800 */
[----:B------:R-:W-:-:S04]  /*16850*/  @P1 MOV R2, 0x400 ;  /* 0x0000040000021802 */ /* 0x000fc80000000f00 */
[----:B----4-:R-:W-:-:S04]  /*16860*/  @P1 LEA R2, R3, R2, 0x18 ;  /* 0x0000000203021211 */ /* 0x010fc800078ec0ff */
[----:B------:R4:W-:Y:S01]  /*16870*/  @P1 SYNCS.ARRIVE.TRANS64.A1T0 RZ, [R2+URZ+0x78], RZ ;  /* 0x000078ff02ff19a7 */ /* 0x0009e2000810003f */
[----:B------:R-:W-:-:S04]  /*16880*/  ISETP.GT.U32.AND P1, PT, R6, 0x2, PT ;  /* 0x000000020600780c */ /* 0x000fc80003f24070 */
[----:B------:R-:W-:Y:S01]  /*16890*/  ISETP.LT.U32.AND P1, PT, R7, 0x3, P1 ;  /* 0x000000030700780c */ /* 0x000fe20000f21070 */
[----:B----4-:R-:W-:-:S04]  /*168a0*/  IMAD.WIDE.U32 R2, R6, -0x55555555, RZ ;  /* 0xaaaaaaab06027825 */ /* 0x010fc800078e00ff */
[----:B------:R-:W-:Y:S01]  /*168b0*/  IMAD.MOV.U32 R2, RZ, RZ, -0x1 ;  /* 0xffffffffff027424 */ /* 0x000fe200078e00ff */
[----:B------:R-:W-:Y:S02]  /*168c0*/  SHF.R.U32.HI R5, RZ, 0x1, R3 ;  /* 0x00000001ff057819 */ /* 0x000fe40000011603 */
[----:B------:R-:W-:-:S03]  /*168d0*/  SEL R3, RZ, 0x1, !P1 ;  /* 0x00000001ff037807 */ /* 0x000fc60004800000 */
[----:B------:R-:W-:Y:S01]  /*168e0*/  IMAD R6, R5, -0x3, R6 ;  /* 0xfffffffd05067824 */ /* 0x000fe200078e0206 */
[----:B------:R-:W-:Y:S02]  /*168f0*/  LOP3.LUT R0, R0, R3, RZ, 0x3c, !PT ;  /* 0x0000000300007212 */ /* 0x000fe400078e3cff */
[----:B------:R-:W-:Y:S02]  /*16900*/  MOV R3, 0xffffffff ;  /* 0xffffffff00037802 */ /* 0x000fe40000000f00 */
[----:B------:R-:W-:Y:S02]  /*16910*/  @P3 LOP3.LUT R0, R0, 0x1, R5, 0x78, !PT ;  /* 0x0000000100003812 */ /* 0x000fe400078e7805 */
[----:B---3--:R-:W-:-:S04]  /*16920*/  IADD3 R12, P1, R12, UR46, RZ ;  /* 0x0000002e0c0c7c10 */ /* 0x008fc8000ff3e0ff */
[----:B--2---:R-:W-:Y:S01]  /*16930*/  IADD3.X R15, R15, UR39, RZ, P1, !PT ;  /* 0x000000270f0f7c10 */ /* 0x004fe20008ffe4ff */
[----:B------:R2:W-:Y:S01]  /*16940*/  STL [R1+0x200], R12 ;  /* 0x0002000c01007387 */ /* 0x0005e20000100800 */
[----:B------:R-:W-:-:S03]  /*16950*/  ISETP.GE.U32.AND P1, PT, R12, UR4, PT ;  /* 0x000000040c007c0c */ /* 0x000fc6000bf26070 */
[----:B------:R2:W-:Y:S01]  /*16960*/  STL [R1+0x204], R15 ;  /* 0x0002040f01007387 */ /* 0x0005e20000100800 */
[----:B------:R-:W-:-:S13]  /*16970*/  ISETP.GE.U32.AND.EX P1, PT, R15, UR5, PT, P1 ;  /* 0x000000050f007c0c */ /* 0x000fda000bf26110 */
[----:B--2---:R-:W-:Y:S05]  /*16980*/  @P1 BRA `(.L_x_360) ;  /* 0x0000000400581947 */ /* 0x004fea0003800000 */
[----:B------:R-:W2:Y:S01]  /*16990*/  S2R R9, SR_CTAID.X ;  /* 0x0000000000097919 */ /* 0x000ea20000002500 */
[----:B------:R-:W3:Y:S01]  /*169a0*/  LDC R17, c[0x0][0x904] ;  /* 0x00024100ff117b82 */ /* 0x000ee20000000800 */
[----:B------:R-:W-:Y:S01]  /*169b0*/  ULDC UR4, c[0x0][0x150] ;  /* 0x0000540000047ab9 */ /* 0x000fe20000000800 */
[----:B------:R-:W-:Y:S01]  /*169c0*/  ULDC UR7, c[0x0][0x8d8] ;  /* 0x0002360000077ab9 */ /* 0x000fe20000000800 */
[----:B------:R-:W4:Y:S05]  /*169d0*/  S2R R2, SR_CTAID.Y ;  /* 0x0000000000027919 */ /* 0x000f2a0000002600 */
[----:B------:R-:W5:Y:S08]  /*169e0*/  LDC R4, c[0x0][0x144] ;  /* 0x00005100ff047b82 */ /* 0x000f700000000800 */
[----:B-1----:R-:W1:Y:S01]  /*169f0*/  LDC R13, c[0x0][0x148] ;  /* 0x00005200ff0d7b82 */ /* 0x002e620000000800 */
[----:B---3--:R-:W-:-:S02]  /*16a00*/  ISETP.NE.AND P4, PT, R17, 0x1, PT ;  /* 0x000000011100780c */ /* 0x008fc40003f85270 */
[----:B--2---:R-:W-:Y:S02]  /*16a10*/  I2FP.F32.U32 R3, R9 ;  /* 0x0000000900037245 */ /* 0x004fe40000201000 */
[----:B----4-:R-:W-:-:S03]  /*16a20*/  I2FP.F32.U32 R5, R2 ;  /* 0x0000000200057245 */ /* 0x010fc60000201000 */
[----:B------:R-:W-:Y:S01]  /*16a30*/  FMUL R3, R3, UR4 ;  /* 0x0000000403037c20 */ /* 0x000fe20008400000 */
[----:B------:R-:W-:Y:S02]  /*16a40*/  ULDC UR4, c[0x0][0x154] ;  /* 0x0000550000047ab9 */ /* 0x000fe40000000800 */
[----:B------:R-:W-:Y:S01]  /*16a50*/  FMUL R10, R5, UR4 ;  /* 0x00000004050a7c20 */ /* 0x000fe20008400000 */
[----:B------:R-:W-:Y:S02]  /*16a60*/  ULDC.64 UR4, c[0x0][0x8d0] ;  /* 0x0002340000047ab9 */ /* 0x000fe40000000a00 */
[----:B------:R-:W2:Y:S01]  /*16a70*/  F2I.U32.TRUNC.NTZ R3, R3 ;  /* 0x0000000300037305 */ /* 0x000ea2000020f000 */
[----:B------:R-:W-:-:S04]  /*16a80*/  ISETP.NE.U32.AND P1, PT, RZ, UR4, PT ;  /* 0x00000004ff007c0c */ /* 0x000fc8000bf25070 */
[----:B------:R-:W-:-:S03]  /*16a90*/  ISETP.NE.AND.EX P1, PT, RZ, UR5, PT, P1 ;  /* 0x00000005ff007c0c */ /* 0x000fc6000bf25310 */
[----:B------:R-:W3:Y:S01]  /*16aa0*/  F2I.U32.TRUNC.NTZ R10, R10 ;  /* 0x0000000a000a7305 */ /* 0x000ee2000020f000 */
[----:B--2---:R-:W-:Y:S02]  /*16ab0*/  IMAD.MOV R5, RZ, RZ, -R3 ;  /* 0x000000ffff057224 */ /* 0x004fe400078e0a03 */
[----:B------:R-:W-:Y:S02]  /*16ac0*/  IMAD.MOV.U32 R3, RZ, RZ, R15 ;  /* 0x000000ffff037224 */ /* 0x000fe400078e000f */
[----:B-----5:R-:W-:Y:S01]  /*16ad0*/  IMAD R9, R4, R5, R9 ;  /* 0x0000000504097224 */ /* 0x020fe200078e0209 */
[----:B---3--:R-:W-:-:S05]  /*16ae0*/  IADD3 R4, -R10, RZ, RZ ;  /* 0x000000ff0a047210 */ /* 0x008fca0007ffe1ff */
[----:B-1----:R-:W-:Y:S01]  /*16af0*/  @P4 IMAD R9, R13, R4, R2 ;  /* 0x000000040d094224 */ /* 0x002fe200078e0202 */
[----:B------:R-:W-:Y:S01]  /*16b00*/  MOV R2, R12 ;  /* 0x0000000c00027202 */ /* 0x000fe20000000f00 */
[----:B------:R-:W-:Y:S06]  /*16b10*/  @!P1 BRA `(.L_x_361) ;  /* 0x0000000000289947 */ /* 0x000fec0003800000 */
[----:B------:R-:W-:Y:S02]  /*16b20*/  ULDC UR6, c[0x0][0x8dc] ;  /* 0x0002370000067ab9 */ /* 0x000fe40000000800 */
[----:B------:R-:W-:-:S04]  /*16b30*/  IADD3 R3, P1, R12, UR6, RZ ;  /* 0x000000060c037c10 */ /* 0x000fc8000ff3e0ff */
[----:B------:R-:W-:-:S05]  /*16b40*/  IADD3.X R13, RZ, R15, RZ, P1, !PT ;  /* 0x0000000fff0d7210 */ /* 0x000fca0000ffe4ff */
[----:B------:R-:W-:-:S04]  /*16b50*/  IMAD.WIDE.U32 R4, R13, UR4, RZ ;  /* 0x000000040d047c25 */ /* 0x000fc8000f8e00ff */
[----:B------:R-:W-:-:S04]  /*16b60*/  IMAD.WIDE.U32 R4, P1, R3, UR5, R4 ;  /* 0x0000000503047c25 */ /* 0x000fc8000f820004 */
[----:B------:R-:W-:-:S04]  /*16b70*/  IMAD.WIDE.U32 R2, R3, UR4, RZ ;  /* 0x0000000403027c25 */ /* 0x000fc8000f8e00ff */
[----:B------:R-:W-:Y:S01]  /*16b80*/  IMAD.MOV.U32 R2, RZ, RZ, R5 ;  /* 0x000000ffff027224 */ /* 0x000fe200078e0005 */
[----:B------:R-:W-:Y:S02]  /*16b90*/  IADD3 RZ, P3, R3, R4, RZ ;  /* 0x0000000403ff7210 */ /* 0x000fe40007f7e0ff */
[----:B------:R-:W-:-:S03]  /*16ba0*/  IADD3.X R3, RZ, RZ, RZ, P1, !PT ;  /* 0x000000ffff037210 */ /* 0x000fc60000ffe4ff */
[----:B------:R-:W-:-:S08]  /*16bb0*/  IMAD.WIDE.U32.X R2, R13, UR5, R2, P3 ;  /* 0x000000050d027c25 */ /* 0x000fd000098e0402 */
.L_x_361:
[--C-:B------:R-:W-:Y:S01]  /*16bc0*/  SHF.R.U64 R10, R2, UR7, R3.reuse ;  /* 0x00000007020a7c19 */ /* 0x100fe20008001203 */
[----:B------:R-:W-:Y:S01]  /*16bd0*/  ULDC.64 UR4, c[0x0][0x8c8] ;  /* 0x0002320000047ab9 */ /* 0x000fe20000000a00 */
[----:B------:R-:W-:Y:S01]  /*16be0*/  SHF.R.U32.HI R2, RZ, UR7, R3 ;  /* 0x00000007ff027c19 */ /* 0x000fe20008011603 */
[----:B------:R-:W-:Y:S01]  /*16bf0*/  IMAD.MOV.U32 R3, RZ, RZ, R15 ;  /* 0x000000ffff037224 */ /* 0x000fe200078e000f */
[----:B------:R-:W-:Y:S01]  /*16c00*/  IADD3 R13, P1, RZ, -R10, RZ ;  /* 0x8000000aff0d7210 */ /* 0x000fe20007f3e0ff */
[----:B------:R-:W-:-:S03]  /*16c10*/  ULDC.64 UR6, c[0x0][0x8e8] ;  /* 0x00023a0000067ab9 */ /* 0x000fc60000000a00 */
[----:B------:R-:W-:Y:S02]  /*16c20*/  IADD3.X R2, RZ, ~R2, RZ, P1, !PT ;  /* 0x80000002ff027210 */ /* 0x000fe40000ffe4ff */
[----:B------:R-:W-:-:S03]  /*16c30*/  ISETP.NE.U32.AND P1, PT, RZ, UR6, PT ;  /* 0x00000006ff007c0c */ /* 0x000fc6000bf25070 */
[----:B------:R-:W-:Y:S01]  /*16c40*/  IMAD R2, R2, UR4, RZ ;  /* 0x0000000402027c24 */ /* 0x000fe2000f8e02ff */
[----:B------:R-:W-:-:S03]  /*16c50*/  ISETP.NE.AND.EX P1, PT, RZ, UR7, PT, P1 ;  /* 0x00000007ff007c0c */ /* 0x000fc6000bf25310 */
[----:B------:R-:W-:Y:S01]  /*16c60*/  IMAD R5, R13, UR5, R2 ;  /* 0x000000050d057c24 */ /* 0x000fe2000f8e0202 */
[----:B------:R-:W-:-:S05]  /*16c70*/  MOV R2, R12 ;  /* 0x0000000c00027202 */ /* 0x000fca0000000f00 */
[----:B------:R-:W-:Y:S01]  /*16c80*/  IMAD.WIDE.U32 R2, R13, UR4, R2 ;  /* 0x000000040d027c25 */ /* 0x000fe2000f8e0002 */
[----:B------:R-:W-:-:S04]  /*16c90*/  ULDC UR4, c[0x0][0x8c0] ;  /* 0x0002300000047ab9 */ /* 0x000fc80000000800 */
[----:B------:R-:W-:-:S04]  /*16ca0*/  IADD3 R3, R3, R5, RZ ;  /* 0x0000000503037210 */ /* 0x000fc80007ffe0ff */
[--C-:B------:R-:W-:Y:S02]  /*16cb0*/  SHF.R.U64 R12, R2, UR4, R3.reuse ;  /* 0x00000004020c7c19 */ /* 0x100fe40008001203 */
[----:B------:R-:W-:Y:S01]  /*16cc0*/  SHF.R.U32.HI R3, RZ, UR4, R3 ;  /* 0x00000004ff037c19 */ /* 0x000fe20008011603 */
[----:B------:R-:W-:-:S03]  /*16cd0*/  ULDC UR4, c[0x0][0x8b0] ;  /* 0x00022c0000047ab9 */ /* 0x000fc60000000800 */
[--C-:B------:R-:W-:Y:S02]  /*16ce0*/  SHF.R.U32.HI R2, RZ, UR4, R3.reuse ;  /* 0x00000004ff027c19 */ /* 0x100fe40008011603 */
[----:B------:R-:W-:Y:S01]  /*16cf0*/  SHF.R.U64 R13, R12, UR4, R3 ;  /* 0x000000040c0d7c19 */ /* 0x000fe20008001203 */
[----:B------:R-:W-:Y:S02]  /*16d00*/  ULDC UR4, c[0x0][0x900] ;  /* 0x0002400000047ab9 */ /* 0x000fe40000000800 */
[--C-:B------:R-:W-:Y:S02]  /*16d10*/  SHF.R.U32.HI R15, RZ, UR4, R2.reuse ;  /* 0x00000004ff0f7c19 */ /* 0x100fe40008011602 */
[----:B------:R-:W-:-:S03]  /*16d20*/  SHF.R.U64 R14, R13, UR4, R2 ;  /* 0x000000040d0e7c19 */ /* 0x000fc60008001202 */
[----:B------:R-:W-:Y:S01]  /*16d30*/  IMAD.MOV.U32 R3, RZ, RZ, R15 ;  /* 0x000000ffff037224 */ /* 0x000fe200078e000f */
        /* <DEDUP_REMOVED lines=12> */
.L_x_362:
[----:B------:R-:W-:Y:S01]  /*16e00*/  ULDC UR4, c[0x0][0x8f0] ;  /* 0x00023c0000047ab9 */ /* 0x000fe20000000800 */
[----:B------:R-:W-:Y:S02]  /*16e10*/  LOP3.LUT R13, R13, UR16, RZ, 0xc0, !PT ;  /* 0x000000100d0d7c12 */ /* 0x000fe4000f8ec0ff */
[----:B------:R-:W-:Y:S01]  /*16e20*/  SHF.R.U64 R2, R2, UR4, R3 ;  /* 0x0000000402027c19 */ /* 0x000fe20008001203 */
[----:B------:R-:W-:-:S03]  /*16e30*/  ULDC UR4, c[0x0][0x8e0] ;  /* 0x0002380000047ab9 */ /* 0x000fc60000000800 */
[C---:B------:R-:W-:Y:S01]  /*16e40*/  IADD3 R3, -R2.reuse, RZ, RZ ;  /* 0x000000ff02037210 */ /* 0x040fe20007ffe1ff */
[----:B------:R-:W-:-:S04]  /*16e50*/  IMAD R4, R2, UR17, R13 ;  /* 0x0000001102047c24 */ /* 0x000fc8000f8e020d */
[----:B------:R-:W-:Y:S01]  /*16e60*/  IMAD R14, R3, UR4, R14 ;  /* 0x00000004030e7c24 */ /* 0x000fe2000f8e020e */
[----:B------:R-:W-:Y:S01]  /*16e70*/  ULDC UR4, c[0x0][0x8b8] ;  /* 0x00022e0000047ab9 */ /* 0x000fe20000000800 */
[----:B------:R-:W-:Y:S01]  /*16e80*/  LOP3.LUT R3, R12, UR15, RZ, 0xc0, !PT ;  /* 0x0000000f0c037c12 */ /* 0x000fe2000f8ec0ff */
[----:B------:R-:W-:Y:S01]  /*16e90*/  IMAD R9, R4, UR4, R9 ;  /* 0x0000000404097c24 */ /* 0x000fe2000f8e0209 */
[----:B------:R-:W-:Y:S01]  /*16ea0*/  ULDC UR4, c[0x0][0x8a8] ;  /* 0x00022a0000047ab9 */ /* 0x000fe20000000800 */
[----:B------:R-:W-:Y:S02]  /*16eb0*/  MOV R4, 0x1 ;  /* 0x0000000100047802 */ /* 0x000fe40000000f00 */
[----:B------:R-:W-:-:S05]  /*16ec0*/  IMAD R14, R14, UR4, R3 ;  /* 0x000000040e0e7c24 */ /* 0x000fca000f8e0203 */
[----:B------:R-:W-:Y:S02]  /*16ed0*/  SEL R3, R14, R9, !P4 ;  /* 0x000000090e037207 */ /* 0x000fe40006000000 */
[----:B------:R-:W-:-:S07]  /*16ee0*/  SEL R2, R9, R14, !P4 ;  /* 0x0000000e09027207 */ /* 0x000fce0006000000 */
.L_x_360:
[----:B------:R-:W-:Y:S05]  /*16ef0*/  BSYNC B1 ;  /* 0x0000000000017941 */ /* 0x000fea0003800000 */
.L_x_359:
[----:B------:R-:W-:-:S13]  /*16f00*/  LOP3.LUT P1, RZ, R4, 0xff, RZ, 0xc0, !PT ;  /* 0x000000ff04ff7812 */ /* 0x000fda000782c0ff */
[----:B------:R-:W-:Y:S05]  /*16f10*/  @P1 BRA `(.L_x_363) ;  /* 0xfffffff400381947 */ /* 0x000fea000383ffff */
[----:B------:R-:W-:Y:S05]  /*16f20*/  BSYNC B0 ;  /* 0x0000000000007941 */ /* 0x000fea0003800000 */
.L_x_351:
[----:B------:R-:W-:-:S03]  /*16f30*/  UMOV UR4, 0xffffffff ;  /* 0xffffffff00047882 */ /* 0x000fc60000000000 */
[----:B------:R-:W-:Y:S05]  /*16f40*/  BRA.DIV UR4, `(.L_x_364) ;  /* 0x00000012040c7947 */ /* 0x000fea000b800000 */
[----:B------:R-:W-:-:S13]  /*16f50*/  ELECT P6, URZ, PT ;  /* 0x00000000003f782f */ /* 0x000fda00038c0000 */
.L_x_410:
[----:B------:R-:W-:Y:S05]  /*16f60*/  @!P6 BRA `(.L_x_9) ;  /* 0x000000000084e947 */ /* 0x000fea0003800000 */
[----:B------:R-:W2:Y:S02]  /*16f70*/  LDL.LU R2, [R1+0x208] ;  /* 0x0002080001027983 */ /* 0x000ea40000300800 */
[----:B--2---:R-:W-:-:S04]  /*16f80*/  LOP3.LUT R2, R2, 0x2, RZ, 0xfc, !PT ;  /* 0x0000000202027812 */ /* 0x004fc800078efcff */
[----:B------:R-:W-:-:S13]  /*16f90*/  ISETP.NE.AND P0, PT, R2, 0x3, PT ;  /* 0x000000030200780c */ /* 0x000fda0003f05270 */
[----:B------:R-:W-:Y:S05]  /*16fa0*/  @!P0 BRA `(.L_x_365) ;  /* 0x0000000000048947 */ /* 0x000fea0003800000 */
[----:B------:R-:W-:Y:S01]  /*16fb0*/  BPT.TRAP 0x1 ;  /* 0x000000040000795c */ /* 0x000fe20000300000 */
.L_x_365:
[----:B------:R-:W2:Y:S01]  /*16fc0*/  S2R R3, SR_CgaCtaId ;  /* 0x0000000000037919 */ /* 0x000ea20000008800 */
[----:B------:R-:W-:-:S04]  /*16fd0*/  MOV R2, 0x400 ;  /* 0x0000040000027802 */ /* 0x000fc80000000f00 */
[----:B--2---:R-:W-:Y:S02]  /*16fe0*/  LEA R3, R3, R2, 0x18 ;  /* 0x0000000203037211 */ /* 0x004fe400078ec0ff */
[----:B------:R-:W-:-:S03]  /*16ff0*/  SHF.L.U32 R2, R0, 0x1f, RZ ;  /* 0x0000001f00027819 */ /* 0x000fc600000006ff */
[----:B------:R-:W-:-:S05]  /*17000*/  VIADD R3, R3, 0x18 ;  /* 0x0000001803037836 */ /* 0x000fca0000000000 */
[----:B------:R-:W-:-:S04]  /*17010*/  LEA R5, R6, R3, 0x3 ;  /* 0x0000000306057211 */ /* 0x000fc800078e18ff */
[----:B------:R-:W2:Y:S02]  /*17020*/  SYNCS.PHASECHK.TRANS64.TRYWAIT P0, [R5+URZ], R2 ;  /* 0x00000002050075a7 */ /* 0x000ea4000800017f */
[----:B--2---:R-:W-:Y:S05]  /*17030*/  @!P0 BRA `(.L_x_366) ;  /* 0x0000000c00f08947 */ /* 0x004fea0003800000 */
.L_x_411:
[----:B------:R-:W-:-:S04]  /*17040*/  IADD3 R6, R6, 0x1, RZ ;  /* 0x0000000106067810 */ /* 0x000fc80007ffe0ff */
[----:B------:R-:W-:-:S04]  /*17050*/  ISETP.NE.AND P0, PT, R6, 0x3, PT ;  /* 0x000000030600780c */ /* 0x000fc80003f05270 */
[----:B--2---:R-:W-:Y:S02]  /*17060*/  SEL R5, RZ, 0x1, P0 ;  /* 0x00000001ff057807 */ /* 0x004fe40000000000 */
[----:B------:R-:W-:Y:S02]  /*17070*/  SEL R6, R6, RZ, P0 ;  /* 0x000000ff06067207 */ /* 0x000fe40000000000 */
[----:B------:R-:W-:-:S03]  /*17080*/  LOP3.LUT R5, R0, R5, RZ, 0x3c, !PT ;  /* 0x0000000500057212 */ /* 0x000fc600078e3cff */
[----:B------:R-:W-:Y:S01]  /*17090*/  IMAD R7, R6, 0x8, R3 ;  /* 0x0000000806077824 */ /* 0x000fe200078e0203 */
[----:B------:R-:W-:-:S04]  /*170a0*/  SHF.L.U32 R0, R5, 0x1f, RZ ;  /* 0x0000001f05007819 */ /* 0x000fc800000006ff */
[----:B------:R-:W2:Y:S02]  /*170b0*/  SYNCS.PHASECHK.TRANS64.TRYWAIT P0, [R7+URZ], R0 ;  /* 0x00000000070075a7 */ /* 0x000ea4000800017f */
[----:B--2---:R-:W-:Y:S05]  /*170c0*/  @!P0 BRA `(.L_x_367) ;  /* 0x0000000c00e08947 */ /* 0x004fea0003800000 */
.L_x_412:
[----:B--2---:R-:W-:-:S04]  /*170d0*/  IADD3 R0, R6, 0x1, RZ ;  /* 0x0000000106007810 */ /* 0x004fc80007ffe0ff */
[----:B------:R-:W-:-:S04]  /*170e0*/  ISETP.NE.AND P0, PT, R0, 0x3, PT ;  /* 0x000000030000780c */ /* 0x000fc80003f05270 */
[----:B------:R-:W-:Y:S02]  /*170f0*/  SEL R2, RZ, 0x1, P0 ;  /* 0x00000001ff027807 */ /* 0x000fe40000000000 */
[----:B------:R-:W-:Y:S02]  /*17100*/  SEL R0, R0, RZ, P0 ;  /* 0x000000ff00007207 */ /* 0x000fe40000000000 */
[----:B------:R-:W-:Y:S02]  /*17110*/  LOP3.LUT R2, R5, R2, RZ, 0x3c, !PT ;  /* 0x0000000205027212 */ /* 0x000fe400078e3cff */
[----:B------:R-:W-:Y:S02]  /*17120*/  LEA R3, R0, R3, 0x3 ;  /* 0x0000000300037211 */ /* 0x000fe400078e18ff */
[----:B------:R-:W-:-:S07]  /*17130*/  SHF.L.U32 R0, R2, 0x1f, RZ ;  /* 0x0000001f02007819 */ /* 0x000fce00000006ff */
.L_x_368:
[----:B--2---:R2:W3:Y:S02]  /*17140*/  SYNCS.PHASECHK.TRANS64.TRYWAIT P0, [R3+URZ], R0 ;  /* 0x00000000030075a7 */ /* 0x0044e4000800017f */
[----:B---3--:R-:W-:Y:S05]  /*17150*/  @!P0 NANOSLEEP.SYNCS 0x989680 ;  /* 0x009896800000895d */ /* 0x008fea0003900000 */
[----:B------:R-:W3:Y:S02]  /*17160*/  @!P0 SYNCS.PHASECHK.TRANS64 P0, [R3+URZ], R0 ;  /* 0x00000000030085a7 */ /* 0x000ee4000800007f */
[----:B---3--:R-:W-:Y:S05]  /*17170*/  @!P0 BRA `(.L_x_368) ;  /* 0xfffffffc00f08947 */ /* 0x008fea000383ffff */
.L_x_9:
[----:B------:R-:W-:Y:S05]  /*17180*/  BSYNC B6 ;  /* 0x0000000000067941 */ /* 0x000fea0003800000 */
.L_x_7:
[----:B------:R-:W-:Y:S05]  /*17190*/  EXIT ;  /* 0x000000000000794d */ /* 0x000fea0003800000 */
.L_x_22:
[----:B--2---:R2:W3:Y:S02]  /*171a0*/  SYNCS.PHASECHK.TRANS64.TRYWAIT P1, [R3+URZ], R0 ;  /* 0x00000000030075a7 */ /* 0x0044e4000802017f */
[----:B---3--:R-:W-:Y:S05]  /*171b0*/  @!P1 NANOSLEEP.SYNCS 0x989680 ;  /* 0x009896800000995d */ /* 0x008fea0003900000 */
[----:B------:R-:W3:Y:S02]  /*171c0*/  @!P1 SYNCS.PHASECHK.TRANS64 P1, [R3+URZ], R0 ;  /* 0x00000000030095a7 */ /* 0x000ee4000802007f */
[----:B---3--:R-:W-:Y:S05]  /*171d0*/  @!P1 BRA `(.L_x_22) ;  /* 0xfffffffc00f09947 */ /* 0x008fea000383ffff */
[----:B------:R-:W-:Y:S05]  /*171e0*/  BRA `(.L_x_21) ;  /* 0xfffffea400a47947 */ /* 0x000fea000383ffff */
.L_x_27:
[----:B--2---:R-:W-:-:S04]  /*171f0*/  IMAD.U32 R4, RZ, RZ, UR4 ;  /* 0x00000004ff047e24 */ /* 0x004fc8000f8e00ff */
[----:B------:R2:W3:Y:S03]  /*17200*/  SYNCS.PHASECHK.TRANS64.TRYWAIT P1, [R4+URZ], R3 ;  /* 0x00000003040075a7 */ /* 0x0004e6000802017f */
[----:B---3--:R-:W-:Y:S05]  /*17210*/  @!P1 NANOSLEEP.SYNCS 0x989680 ;  /* 0x009896800000995d */ /* 0x008fea0003900000 */
[----:B------:R-:W3:Y:S02]  /*17220*/  @!P1 SYNCS.PHASECHK.TRANS64 P1, [R4+URZ], R3 ;  /* 0x00000003040095a7 */ /* 0x000ee4000802007f */
[----:B---3--:R-:W-:Y:S05]  /*17230*/  @!P1 BRA `(.L_x_27) ;  /* 0xfffffffc00ec9947 */ /* 0x008fea000383ffff */
[----:B------:R-:W-:Y:S05]  /*17240*/  BRA `(.L_x_26) ;  /* 0xfffffedc007c7947 */ /* 0x000fea000383ffff */
.L_x_50:
[----:B-1----:R-:W-:-:S04]  /*17250*/  MOV R8, UR50 ;  /* 0x0000003200087c02 */ /* 0x002fc80008000f00 */
[----:B------:R1:W2:Y:S03]  /*17260*/  SYNCS.PHASECHK.TRANS64.TRYWAIT P2, [R8+URZ+0x30], R3 ;  /* 0x00003003080075a7 */ /* 0x0002a6000804017f */
[----:B--2---:R-:W-:Y:S05]  /*17270*/  @!P2 NANOSLEEP.SYNCS 0x989680 ;  /* 0x009896800000a95d */ /* 0x004fea0003900000 */
[----:B------:R-:W2:Y:S02]  /*17280*/  @!P2 SYNCS.PHASECHK.TRANS64 P2, [R8+URZ+0x30], R3 ;  /* 0x000030030800a5a7 */ /* 0x000ea4000804007f */
[----:B--2---:R-:W-:Y:S05]  /*17290*/  @!P2 BRA `(.L_x_50) ;  /* 0xfffffffc00eca947 */ /* 0x004fea000383ffff */
[----:B------:R-:W-:Y:S05]  /*172a0*/  BRA `(.L_x_369) ;  /* 0xffffff2c00bc7947 */ /* 0x000fea000383ffff */
.L_x_61:
[----:B-1----:R1:W2:Y:S02]  /*172b0*/  SYNCS.PHASECHK.TRANS64.TRYWAIT P3, [R11+URZ+0x30], R13 ;  /* 0x0000300d0b0075a7 */ /* 0x0022a4000806017f */
[----:B--2---:R-:W-:Y:S05]  /*172c0*/  @!P3 NANOSLEEP.SYNCS 0x989680 ;  /* 0x009896800000b95d */ /* 0x004fea0003900000 */
[----:B------:R-:W2:Y:S02]  /*172d0*/  @!P3 SYNCS.PHASECHK.TRANS64 P3, [R11+URZ+0x30], R13 ;  /* 0x0000300d0b00b5a7 */ /* 0x000ea4000806007f */
[----:B--2---:R-:W-:Y:S05]  /*172e0*/  @!P3 BRA `(.L_x_61) ;  /* 0xfffffffc00f0b947 */ /* 0x004fea000383ffff */
[----:B------:R-:W-:Y:S05]  /*172f0*/  BRA `(.L_x_370) ;  /* 0xffffff3800607947 */ /* 0x000fea000383ffff */
.L_x_72:
[----:B--2---:R2:W3:Y:S02]  /*17300*/  SYNCS.PHASECHK.TRANS64.TRYWAIT P3, [R11+URZ+0x30], R13 ;  /* 0x0000300d0b0075a7 */ /* 0x0044e4000806017f */
[----:B---3--:R-:W-:Y:S05]  /*17310*/  @!P3 NANOSLEEP.SYNCS 0x989680 ;  /* 0x009896800000b95d */ /* 0x008fea0003900000 */
[----:B------:R-:W3:Y:S02]  /*17320*/  @!P3 SYNCS.PHASECHK.TRANS64 P3, [R11+URZ+0x30], R13 ;  /* 0x0000300d0b00b5a7 */ /* 0x000ee4000806007f */
[----:B---3--:R-:W-:Y:S05]  /*17330*/  @!P3 BRA `(.L_x_72) ;  /* 0xfffffffc00f0b947 */ /* 0x008fea000383ffff */
[----:B------:R-:W-:Y:S05]  /*17340*/  BRA `(.L_x_371) ;  /* 0xffffff4000547947 */ /* 0x000fea000383ffff */
.L_x_83:
[----:B--2---:R2:W3:Y:S02]  /*17350*/  SYNCS.PHASECHK.TRANS64.TRYWAIT P3, [R13+URZ+0x30], R14 ;  /* 0x0000300e0d0075a7 */ /* 0x0044e4000806017f */
[----:B---3--:R-:W-:Y:S05]  /*17360*/  @!P3 NANOSLEEP.SYNCS 0x989680 ;  /* 0x009896800000b95d */ /* 0x008fea0003900000 */
[----:B------:R-:W3:Y:S02]  /*17370*/  @!P3 SYNCS.PHASECHK.TRANS64 P3, [R13+URZ+0x30], R14 ;  /* 0x0000300e0d00b5a7 */ /* 0x000ee4000806007f */
[----:B---3--:R-:W-:Y:S05]  /*17380*/  @!P3 BRA `(.L_x_83) ;  /* 0xfffffffc00f0b947 */ /* 0x008fea000383ffff */
[----:B------:R-:W-:Y:S05]  /*17390*/  BRA `(.L_x_372) ;  /* 0xffffff4800907947 */ /* 0x000fea000383ffff */
.L_x_94:
[----:B--2---:R2:W3:Y:S02]  /*173a0*/  SYNCS.PHASECHK.TRANS64.TRYWAIT P3, [R13+URZ+0x30], R14 ;  /* 0x0000300e0d0075a7 */ /* 0x0044e4000806017f */
[----:B---3--:R-:W-:Y:S05]  /*173b0*/  @!P3 NANOSLEEP.SYNCS 0x989680 ;  /* 0x009896800000b95d */ /* 0x008fea0003900000 */
[----:B------:R-:W3:Y:S02]  /*173c0*/  @!P3 SYNCS.PHASECHK.TRANS64 P3, [R13+URZ+0x30], R14 ;  /* 0x0000300e0d00b5a7 */ /* 0x000ee4000806007f */
[----:B---3--:R-:W-:Y:S05]  /*173d0*/  @!P3 BRA `(.L_x_94) ;  /* 0xfffffffc00f0b947 */ /* 0x008fea000383ffff */
[----:B------:R-:W-:Y:S05]  /*173e0*/  BRA `(.L_x_373) ;  /* 0xffffff5000907947 */ /* 0x000fea000383ffff */
.L_x_105:
[----:B-1----:R1:W2:Y:S02]  /*173f0*/  SYNCS.PHASECHK.TRANS64.TRYWAIT P3, [R13+URZ+0x30], R14 ;  /* 0x0000300e0d0075a7 */ /* 0x0022a4000806017f */
[----:B--2---:R-:W-:Y:S05]  /*17400*/  @!P3 NANOSLEEP.SYNCS 0x989680 ;  /* 0x009896800000b95d */ /* 0x004fea0003900000 */
[----:B------:R-:W2:Y:S02]  /*17410*/  @!P3 SYNCS.PHASECHK.TRANS64 P3, [R13+URZ+0x30], R14 ;  /* 0x0000300e0d00b5a7 */ /* 0x000ea4000806007f */
[----:B--2---:R-:W-:Y:S05]  /*17420*/  @!P3 BRA `(.L_x_105) ;  /* 0xfffffffc00f0b947 */ /* 0x004fea000383ffff */
[----:B------:R-:W-:Y:S05]  /*17430*/  BRA `(.L_x_374) ;  /* 0xffffff5800d07947 */ /* 0x000fea000383ffff */
.L_x_116:
[----:B-1----:R1:W2:Y:S02]  /*17440*/  SYNCS.PHASECHK.TRANS64.TRYWAIT P3, [R13+URZ+0x30], R14 ;  /* 0x0000300e0d0075a7 */ /* 0x0022a4000806017f */
[----:B--2---:R-:W-:Y:S05]  /*17450*/  @!P3 NANOSLEEP.SYNCS 0x989680 ;  /* 0x009896800000b95d */ /* 0x004fea0003900000 */
[----:B------:R-:W2:Y:S02]  /*17460*/  @!P3 SYNCS.PHASECHK.TRANS64 P3, [R13+URZ+0x30], R14 ;  /* 0x0000300e0d00b5a7 */ /* 0x000ea4000806007f */
[----:B--2---:R-:W-:Y:S05]  /*17470*/  @!P3 BRA `(.L_x_116) ;  /* 0xfffffffc00f0b947 */ /* 0x004fea000383ffff */
[----:B------:R-:W-:Y:S05]  /*17480*/  BRA `(.L_x_375) ;  /* 0xffffff6000cc7947 */ /* 0x000fea000383ffff */
.L_x_127:
[----:B-1----:R1:W2:Y:S02]  /*17490*/  SYNCS.PHASECHK.TRANS64.TRYWAIT P3, [R13+URZ+0x30], R14 ;  /* 0x0000300e0d0075a7 */ /* 0x0022a4000806017f */
[----:B--2---:R-:W-:Y:S05]  /*174a0*/  @!P3 NANOSLEEP.SYNCS 0x989680 ;  /* 0x009896800000b95d */ /* 0x004fea0003900000 */
[----:B------:R-:W2:Y:S02]  /*174b0*/  @!P3 SYNCS.PHASECHK.TRANS64 P3, [R13+URZ+0x30], R14 ;  /* 0x0000300e0d00b5a7 */ /* 0x000ea4000806007f */
[----:B--2---:R-:W-:Y:S05]  /*174c0*/  @!P3 BRA `(.L_x_127) ;  /* 0xfffffffc00f0b947 */ /* 0x004fea000383ffff */
[----:B------:R-:W-:Y:S05]  /*174d0*/  BRA `(.L_x_376) ;  /* 0xffffff6c00047947 */ /* 0x000fea000383ffff */
.L_x_138:
[----:B-1----:R1:W2:Y:S02]  /*174e0*/  SYNCS.PHASECHK.TRANS64.TRYWAIT P3, [R13+URZ+0x30], R14 ;  /* 0x0000300e0d0075a7 */ /* 0x0022a4000806017f */
[----:B--2---:R-:W-:Y:S05]  /*174f0*/  @!P3 NANOSLEEP.SYNCS 0x989680 ;  /* 0x009896800000b95d */ /* 0x004fea0003900000 */
[----:B------:R-:W2:Y:S02]  /*17500*/  @!P3 SYNCS.PHASECHK.TRANS64 P3, [R13+URZ+0x30], R14 ;  /* 0x0000300e0d00b5a7 */ /* 0x000ea4000806007f */
[----:B--2---:R-:W-:Y:S05]  /*17510*/  @!P3 BRA `(.L_x_138) ;  /* 0xfffffffc00f0b947 */ /* 0x004fea000383ffff */
[----:B------:R-:W-:Y:S05]  /*17520*/  BRA `(.L_x_377) ;  /* 0xffffff7000fc7947 */ /* 0x000fea000383ffff */
.L_x_149:
[----:B-1----:R1:W2:Y:S02]  /*17530*/  SYNCS.PHASECHK.TRANS64.TRYWAIT P3, [R13+URZ+0x30], R14 ;  /* 0x0000300e0d0075a7 */ /* 0x0022a4000806017f */
[----:B--2---:R-:W-:Y:S05]  /*17540*/  @!P3 NANOSLEEP.SYNCS 0x989680 ;  /* 0x009896800000b95d */ /* 0x004fea0003900000 */
[----:B------:R-:W2:Y:S02]  /*17550*/  @!P3 SYNCS.PHASECHK.TRANS64 P3, [R13+URZ+0x30], R14 ;  /* 0x0000300e0d00b5a7 */ /* 0x000ea4000806007f */
[----:B--2---:R-:W-:Y:S05]  /*17560*/  @!P3 BRA `(.L_x_149) ;  /* 0xfffffffc00f0b947 */ /* 0x004fea000383ffff */
[----:B------:R-:W-:Y:S05]  /*17570*/  BRA `(.L_x_378) ;  /* 0xffffff7c00347947 */ /* 0x000fea000383ffff */
.L_x_160:
[----:B-1----:R1:W2:Y:S02]  /*17580*/  SYNCS.PHASECHK.TRANS64.TRYWAIT P3, [R13+URZ+0x30], R14 ;  /* 0x0000300e0d0075a7 */ /* 0x0022a4000806017f */
[----:B--2---:R-:W-:Y:S05]  /*17590*/  @!P3 NANOSLEEP.SYNCS 0x989680 ;  /* 0x009896800000b95d */ /* 0x004fea0003900000 */
[----:B------:R-:W2:Y:S02]  /*175a0*/  @!P3 SYNCS.PHASECHK.TRANS64 P3, [R13+URZ+0x30], R14 ;  /* 0x0000300e0d00b5a7 */ /* 0x000ea4000806007f */
[----:B--2---:R-:W-:Y:S05]  /*175b0*/  @!P3 BRA `(.L_x_160) ;  /* 0xfffffffc00f0b947 */ /* 0x004fea000383ffff */
[----:B------:R-:W-:Y:S05]  /*175c0*/  BRA `(.L_x_379) ;  /* 0xffffff84002c7947 */ /* 0x000fea000383ffff */
.L_x_171:
[----:B-1----:R1:W2:Y:S02]  /*175d0*/  SYNCS.PHASECHK.TRANS64.TRYWAIT P3, [R13+URZ+0x30], R14 ;  /* 0x0000300e0d0075a7 */ /* 0x0022a4000806017f */
[----:B--2---:R-:W-:Y:S05]  /*175e0*/  @!P3 NANOSLEEP.SYNCS 0x989680 ;  /* 0x009896800000b95d */ /* 0x004fea0003900000 */
[----:B------:R-:W2:Y:S02]  /*175f0*/  @!P3 SYNCS.PHASECHK.TRANS64 P3, [R13+URZ+0x30], R14 ;  /* 0x0000300e0d00b5a7 */ /* 0x000ea4000806007f */
[----:B--2---:R-:W-:Y:S05]  /*17600*/  @!P3 BRA `(.L_x_171) ;  /* 0xfffffffc00f0b947 */ /* 0x004fea000383ffff */
[----:B------:R-:W-:Y:S05]  /*17610*/  BRA `(.L_x_380) ;  /* 0xffffff8c00647947 */ /* 0x000fea000383ffff */
.L_x_182:
[----:B-1----:R1:W2:Y:S02]  /*17620*/  SYNCS.PHASECHK.TRANS64.TRYWAIT P3, [R13+URZ+0x30], R14 ;  /* 0x0000300e0d0075a7 */ /* 0x0022a4000806017f */
[----:B--2---:R-:W-:Y:S05]  /*17630*/  @!P3 NANOSLEEP.SYNCS 0x989680 ;  /* 0x009896800000b95d */ /* 0x004fea0003900000 */
[----:B------:R-:W2:Y:S02]  /*17640*/  @!P3 SYNCS.PHASECHK.TRANS64 P3, [R13+URZ+0x30], R14 ;  /* 0x0000300e0d00b5a7 */ /* 0x000ea4000806007f */
[----:B--2---:R-:W-:Y:S05]  /*17650*/  @!P3 BRA `(.L_x_182) ;  /* 0xfffffffc00f0b947 */ /* 0x004fea000383ffff */
[----:B------:R-:W-:Y:S05]  /*17660*/  BRA `(.L_x_381) ;  /* 0xffffff94005c7947 */ /* 0x000fea000383ffff */
.L_x_193:
[----:B-1----:R1:W2:Y:S02]  /*17670*/  SYNCS.PHASECHK.TRANS64.TRYWAIT P3, [R13+URZ+0x30], R14 ;  /* 0x0000300e0d0075a7 */ /* 0x0022a4000806017f */
[----:B--2---:R-:W-:Y:S05]  /*17680*/  @!P3 NANOSLEEP.SYNCS 0x989680 ;  /* 0x009896800000b95d */ /* 0x004fea0003900000 */
[----:B------:R-:W2:Y:S02]  /*17690*/  @!P3 SYNCS.PHASECHK.TRANS64 P3, [R13+URZ+0x30], R14 ;  /* 0x0000300e0d00b5a7 */ /* 0x000ea4000806007f */
[----:B--2---:R-:W-:Y:S05]  /*176a0*/  @!P3 BRA `(.L_x_193) ;  /* 0xfffffffc00f0b947 */ /* 0x004fea000383ffff */
[----:B------:R-:W-:Y:S05]  /*176b0*/  BRA `(.L_x_382) ;  /* 0xffffff9c00947947 */ /* 0x000fea000383ffff */
.L_x_204:
[----:B-1----:R1:W2:Y:S02]  /*176c0*/  SYNCS.PHASECHK.TRANS64.TRYWAIT P3, [R13+URZ+0x30], R14 ;  /* 0x0000300e0d0075a7 */ /* 0x0022a4000806017f */
[----:B--2---:R-:W-:Y:S05]  /*176d0*/  @!P3 NANOSLEEP.SYNCS 0x989680 ;  /* 0x009896800000b95d */ /* 0x004fea0003900000 */
[----:B------:R-:W2:Y:S02]  /*176e0*/  @!P3 SYNCS.PHASECHK.TRANS64 P3, [R13+URZ+0x30], R14 ;  /* 0x0000300e0d00b5a7 */ /* 0x000ea4000806007f */
[----:B--2---:R-:W-:Y:S05]  /*176f0*/  @!P3 BRA `(.L_x_204) ;  /* 0xfffffffc00f0b947 */ /* 0x004fea000383ffff */
[----:B------:R-:W-:Y:S05]  /*17700*/  BRA `(.L_x_383) ;  /* 0xffffffa4008c7947 */ /* 0x000fea000383ffff */
.L_x_215:
[----:B--2---:R2:W3:Y:S02]  /*17710*/  SYNCS.PHASECHK.TRANS64.TRYWAIT P3, [R0+URZ+0x30], R11 ;  /* 0x0000300b000075a7 */ /* 0x0044e4000806017f */
[----:B---3--:R-:W-:Y:S05]  /*17720*/  @!P3 NANOSLEEP.SYNCS 0x989680 ;  /* 0x009896800000b95d */ /* 0x008fea0003900000 */
[----:B------:R-:W3:Y:S02]  /*17730*/  @!P3 SYNCS.PHASECHK.TRANS64 P3, [R0+URZ+0x30], R11 ;  /* 0x0000300b0000b5a7 */ /* 0x000ee4000806007f */
[----:B---3--:R-:W-:Y:S05]  /*17740*/  @!P3 BRA `(.L_x_215) ;  /* 0xfffffffc00f0b947 */ /* 0x008fea000383ffff */
[----:B------:R-:W-:Y:S05]  /*17750*/  BRA `(.L_x_384) ;  /* 0xffffffac00b87947 */ /* 0x000fea000383ffff */
.L_x_235:
[----:B-1----:R-:W-:-:S04]  /*17760*/  MOV R5, UR4 ;  /* 0x0000000400057c02 */ /* 0x002fc80008000f00 */
[----:B------:R1:W2:Y:S03]  /*17770*/  SYNCS.PHASECHK.TRANS64.TRYWAIT P0, [R5+URZ+0x78], R0 ;  /* 0x00007800050075a7 */ /* 0x0002a6000800017f */
[----:B--2---:R-:W-:Y:S05]  /*17780*/  @!P0 NANOSLEEP.SYNCS 0x989680 ;  /* 0x009896800000895d */ /* 0x004fea0003900000 */
[----:B------:R-:W2:Y:S02]  /*17790*/  @!P0 SYNCS.PHASECHK.TRANS64 P0, [R5+URZ+0x78], R0 ;  /* 0x00007800050085a7 */ /* 0x000ea4000800007f */
[----:B--2---:R-:W-:Y:S05]  /*177a0*/  @!P0 BRA `(.L_x_235) ;  /* 0xfffffffc00ec8947 */ /* 0x004fea000383ffff */
[----:B------:R-:W-:Y:S05]  /*177b0*/  BRA `(.L_x_234) ;  /* 0xffffffc400ac7947 */ /* 0x000fea000383ffff */
.L_x_244:
[----:B--2---:R-:W-:-:S04]  /*177c0*/  IMAD.U32 R3, RZ, RZ, UR13 ;  /* 0x0000000dff037e24 */ /* 0x004fc8000f8e00ff */
[----:B------:R2:W3:Y:S03]  /*177d0*/  SYNCS.PHASECHK.TRANS64.TRYWAIT P1, [R3+URZ+0x50], R2 ;  /* 0x00005002030075a7 */ /* 0x0004e6000802017f */
[----:B---3--:R-:W-:Y:S05]  /*177e0*/  @!P1 NANOSLEEP.SYNCS 0x989680 ;  /* 0x009896800000995d */ /* 0x008fea0003900000 */
[----:B------:R-:W3:Y:S02]  /*177f0*/  @!P1 SYNCS.PHASECHK.TRANS64 P1, [R3+URZ+0x50], R2 ;  /* 0x00005002030095a7 */ /* 0x000ee4000802007f */
[----:B---3--:R-:W-:Y:S05]  /*17800*/  @!P1 BRA `(.L_x_244) ;  /* 0xfffffffc00ec9947 */ /* 0x008fea000383ffff */
[----:B------:R-:W-:Y:S05]  /*17810*/  BRA `(.L_x_385) ;  /* 0xffffffc800947947 */ /* 0x000fea000383ffff */
.L_x_250:
[----:B--23--:R-:W-:-:S04]  /*17820*/  MOV R3, UR13 ;  /* 0x0000000d00037c02 */ /* 0x00cfc80008000f00 */
[----:B------:R2:W3:Y:S03]  /*17830*/  SYNCS.PHASECHK.TRANS64.TRYWAIT P1, [R3+URZ+0x58], R2 ;  /* 0x00005802030075a7 */ /* 0x0004e6000802017f */
[----:B---3--:R-:W-:Y:S05]  /*17840*/  @!P1 NANOSLEEP.SYNCS 0x989680 ;  /* 0x009896800000995d */ /* 0x008fea0003900000 */
[----:B------:R-:W3:Y:S02]  /*17850*/  @!P1 SYNCS.PHASECHK.TRANS64 P1, [R3+URZ+0x58], R2 ;  /* 0x00005802030095a7 */ /* 0x000ee4000802007f */
[----:B---3--:R-:W-:Y:S05]  /*17860*/  @!P1 BRA `(.L_x_250) ;  /* 0xfffffffc00ec9947 */ /* 0x008fea000383ffff */
[----:B------:R-:W-:Y:S05]  /*17870*/  BRA `(.L_x_386) ;  /* 0xffffffc800dc7947 */ /* 0x000fea000383ffff */
.L_x_256:
[----:B--234-:R-:W-:-:S04]  /*17880*/  MOV R3, UR13 ;  /* 0x0000000d00037c02 */ /* 0x01cfc80008000f00 */
[----:B------:R2:W3:Y:S03]  /*17890*/  SYNCS.PHASECHK.TRANS64.TRYWAIT P1, [R3+URZ+0x60], R2 ;  /* 0x00006002030075a7 */ /* 0x0004e6000802017f */
[----:B---3--:R-:W-:Y:S05]  /*178a0*/  @!P1 NANOSLEEP.SYNCS 0x989680 ;  /* 0x009896800000995d */ /* 0x008fea0003900000 */
[----:B------:R-:W3:Y:S02]  /*178b0*/  @!P1 SYNCS.PHASECHK.TRANS64 P1, [R3+URZ+0x60], R2 ;  /* 0x00006002030095a7 */ /* 0x000ee4000802007f */
[----:B---3--:R-:W-:Y:S05]  /*178c0*/  @!P1 BRA `(.L_x_256) ;  /* 0xfffffffc00ec9947 */ /* 0x008fea000383ffff */
[----:B------:R-:W-:Y:S05]  /*178d0*/  BRA `(.L_x_387) ;  /* 0xffffffcc00307947 */ /* 0x000fea000383ffff */
.L_x_262:
[----:B-1234-:R-:W-:-:S04]  /*178e0*/  IMAD.U32 R3, RZ, RZ, UR13 ;  /* 0x0000000dff037e24 */ /* 0x01efc8000f8e00ff */
[----:B------:R1:W2:Y:S03]  /*178f0*/  SYNCS.PHASECHK.TRANS64.TRYWAIT P1, [R3+URZ+0x68], R2 ;  /* 0x00006802030075a7 */ /* 0x0002a6000802017f */
[----:B--2---:R-:W-:Y:S05]  /*17900*/  @!P1 NANOSLEEP.SYNCS 0x989680 ;  /* 0x009896800000995d */ /* 0x004fea0003900000 */
[----:B------:R-:W2:Y:S02]  /*17910*/  @!P1 SYNCS.PHASECHK.TRANS64 P1, [R3+URZ+0x68], R2 ;  /* 0x00006802030095a7 */ /* 0x000ea4000802007f */
[----:B--2---:R-:W-:Y:S05]  /*17920*/  @!P1 BRA `(.L_x_262) ;  /* 0xfffffffc00ec9947 */ /* 0x004fea000383ffff */
[----:B------:R-:W-:Y:S05]  /*17930*/  BRA `(.L_x_388) ;  /* 0xffffffcc007c7947 */ /* 0x000fea000383ffff */
.L_x_268:
[----:B-1----:R-:W-:-:S04]  /*17940*/  MOV R4, UR13 ;  /* 0x0000000d00047c02 */ /* 0x002fc80008000f00 */
[----:B------:R1:W2:Y:S03]  /*17950*/  SYNCS.PHASECHK.TRANS64.TRYWAIT P1, [R4+URZ+0x50], R3 ;  /* 0x00005003040075a7 */ /* 0x0002a6000802017f */
[----:B--2---:R-:W-:Y:S05]  /*17960*/  @!P1 NANOSLEEP.SYNCS 0x989680 ;  /* 0x009896800000995d */ /* 0x004fea0003900000 */
[----:B------:R-:W2:Y:S02]  /*17970*/  @!P1 SYNCS.PHASECHK.TRANS64 P1, [R4+URZ+0x50], R3 ;  /* 0x00005003040095a7 */ /* 0x000ea4000802007f */
[----:B--2---:R-:W-:Y:S05]  /*17980*/  @!P1 BRA `(.L_x_268) ;  /* 0xfffffffc00ec9947 */ /* 0x004fea000383ffff */
[----:B------:R-:W-:Y:S05]  /*17990*/  BRA `(.L_x_389) ;  /* 0xffffffcc00d07947 */ /* 0x000fea000383ffff */
.L_x_274:
[----:B-12---:R-:W-:-:S04]  /*179a0*/  MOV R4, UR13 ;  /* 0x0000000d00047c02 */ /* 0x006fc80008000f00 */
[----:B------:R1:W2:Y:S03]  /*179b0*/  SYNCS.PHASECHK.TRANS64.TRYWAIT P1, [R4+URZ+0x58], R3 ;  /* 0x00005803040075a7 */ /* 0x0002a6000802017f */
[----:B--2---:R-:W-:Y:S05]  /*179c0*/  @!P1 NANOSLEEP.SYNCS 0x989680 ;  /* 0x009896800000995d */ /* 0x004fea0003900000 */
[----:B------:R-:W2:Y:S02]  /*179d0*/  @!P1 SYNCS.PHASECHK.TRANS64 P1, [R4+URZ+0x58], R3 ;  /* 0x00005803040095a7 */ /* 0x000ea4000802007f */
[----:B--2---:R-:W-:Y:S05]  /*179e0*/  @!P1 BRA `(.L_x_274) ;  /* 0xfffffffc00ec9947 */ /* 0x004fea000383ffff */
[----:B------:R-:W-:Y:S05]  /*179f0*/  BRA `(.L_x_390) ;  /* 0xffffffd000107947 */ /* 0x000fea000383ffff */
.L_x_280:
[----:B-123--:R-:W-:-:S04]  /*17a00*/  IMAD.U32 R4, RZ, RZ, UR13 ;  /* 0x0000000dff047e24 */ /* 0x00efc8000f8e00ff */
[----:B------:R1:W2:Y:S03]  /*17a10*/  SYNCS.PHASECHK.TRANS64.TRYWAIT P1, [R4+URZ+0x60], R3 ;  /* 0x00006003040075a7 */ /* 0x0002a6000802017f */
[----:B--2---:R-:W-:Y:S05]  /*17a20*/  @!P1 NANOSLEEP.SYNCS 0x989680 ;  /* 0x009896800000995d */ /* 0x004fea0003900000 */
[----:B------:R-:W2:Y:S02]  /*17a30*/  @!P1 SYNCS.PHASECHK.TRANS64 P1, [R4+URZ+0x60], R3 ;  /* 0x00006003040095a7 */ /* 0x000ea4000802007f */
[----:B--2---:R-:W-:Y:S05]  /*17a40*/  @!P1 BRA `(.L_x_280) ;  /* 0xfffffffc00ec9947 */ /* 0x004fea000383ffff */
[----:B------:R-:W-:Y:S05]  /*17a50*/  BRA `(.L_x_391) ;  /* 0xffffffd000587947 */ /* 0x000fea000383ffff */
.L_x_286:
[----:B-1234-:R-:W-:-:S04]  /*17a60*/  MOV R4, UR13 ;  /* 0x0000000d00047c02 */ /* 0x01efc80008000f00 */
[----:B------:R1:W2:Y:S03]  /*17a70*/  SYNCS.PHASECHK.TRANS64.TRYWAIT P1, [R4+URZ+0x68], R3 ;  /* 0x00006803040075a7 */ /* 0x0002a6000802017f */
[----:B--2---:R-:W-:Y:S05]  /*17a80*/  @!P1 NANOSLEEP.SYNCS 0x989680 ;  /* 0x009896800000995d */ /* 0x004fea0003900000 */
[----:B------:R-:W2:Y:S02]  /*17a90*/  @!P1 SYNCS.PHASECHK.TRANS64 P1, [R4+URZ+0x68], R3 ;  /* 0x00006803040095a7 */ /* 0x000ea4000802007f */
[----:B--2---:R-:W-:Y:S05]  /*17aa0*/  @!P1 BRA `(.L_x_286) ;  /* 0xfffffffc00ec9947 */ /* 0x004fea000383ffff */
[----:B------:R-:W-:Y:S05]  /*17ab0*/  BRA `(.L_x_392) ;  /* 0xffffffd000987947 */ /* 0x000fea000383ffff */
.L_x_292:
[----:B------:R-:W-:-:S04]  /*17ac0*/  MOV R5, UR13 ;  /* 0x0000000d00057c02 */ /* 0x000fc80008000f00 */
[----:B------:R1:W1:Y:S03]  /*17ad0*/  SYNCS.PHASECHK.TRANS64.TRYWAIT P1, [R5+URZ+0x50], R2 ;  /* 0x00005002050075a7 */ /* 0x000266000802017f */
[----:B-1----:R-:W-:Y:S05]  /*17ae0*/  @!P1 NANOSLEEP.SYNCS 0x989680 ;  /* 0x009896800000995d */ /* 0x002fea0003900000 */
[----:B------:R-:W1:Y:S02]  /*17af0*/  @!P1 SYNCS.PHASECHK.TRANS64 P1, [R5+URZ+0x50], R2 ;  /* 0x00005002050095a7 */ /* 0x000e64000802007f */
[----:B-1----:R-:W-:Y:S05]  /*17b00*/  @!P1 BRA `(.L_x_292) ;  /* 0xfffffffc00ec9947 */ /* 0x002fea000383ffff */
[----:B------:R-:W-:Y:S05]  /*17b10*/  BRA `(.L_x_393) ;  /* 0xffffffd000e07947 */ /* 0x000fea000383ffff */
.L_x_298:
[----:B------:R-:W-:-:S04]  /*17b20*/  IMAD.U32 R5, RZ, RZ, UR13 ;  /* 0x0000000dff057e24 */ /* 0x000fc8000f8e00ff */
[----:B------:R1:W1:Y:S03]  /*17b30*/  SYNCS.PHASECHK.TRANS64.TRYWAIT P1, [R5+URZ+0x58], R2 ;  /* 0x00005802050075a7 */ /* 0x000266000802017f */
[----:B-1----:R-:W-:Y:S05]  /*17b40*/  @!P1 NANOSLEEP.SYNCS 0x989680 ;  /* 0x009896800000995d */ /* 0x002fea0003900000 */
[----:B------:R-:W1:Y:S02]  /*17b50*/  @!P1 SYNCS.PHASECHK.TRANS64 P1, [R5+URZ+0x58], R2 ;  /* 0x00005802050095a7 */ /* 0x000e64000802007f */
[----:B-1----:R-:W-:Y:S05]  /*17b60*/  @!P1 BRA `(.L_x_298) ;  /* 0xfffffffc00ec9947 */ /* 0x002fea000383ffff */
[----:B------:R-:W-:Y:S05]  /*17b70*/  BRA `(.L_x_394) ;  /* 0xffffffd400247947 */ /* 0x000fea000383ffff */
.L_x_304:
[----:B------:R-:W-:-:S04]  /*17b80*/  MOV R5, UR13 ;  /* 0x0000000d00057c02 */ /* 0x000fc80008000f00 */
[----:B------:R1:W1:Y:S03]  /*17b90*/  SYNCS.PHASECHK.TRANS64.TRYWAIT P1, [R5+URZ+0x60], R2 ;  /* 0x00006002050075a7 */ /* 0x000266000802017f */
[----:B-1----:R-:W-:Y:S05]  /*17ba0*/  @!P1 NANOSLEEP.SYNCS 0x989680 ;  /* 0x009896800000995d */ /* 0x002fea0003900000 */
[----:B------:R-:W1:Y:S02]  /*17bb0*/  @!P1 SYNCS.PHASECHK.TRANS64 P1, [R5+URZ+0x60], R2 ;  /* 0x00006002050095a7 */ /* 0x000e64000802007f */
[----:B-1----:R-:W-:Y:S05]  /*17bc0*/  @!P1 BRA `(.L_x_304) ;  /* 0xfffffffc00ec9947 */ /* 0x002fea000383ffff */
[----:B------:R-:W-:Y:S05]  /*17bd0*/  BRA `(.L_x_395) ;  /* 0xffffffd4006c7947 */ /* 0x000fea000383ffff */
.L_x_310:
[----:B------:R-:W-:-:S04]  /*17be0*/  MOV R5, UR13 ;  /* 0x0000000d00057c02 */ /* 0x000fc80008000f00 */
[----:B------:R1:W1:Y:S03]  /*17bf0*/  SYNCS.PHASECHK.TRANS64.TRYWAIT P1, [R5+URZ+0x68], R2 ;  /* 0x00006802050075a7 */ /* 0x000266000802017f */
[----:B-1----:R-:W-:Y:S05]  /*17c00*/  @!P1 NANOSLEEP.SYNCS 0x989680 ;  /* 0x009896800000995d */ /* 0x002fea0003900000 */
[----:B------:R-:W1:Y:S02]  /*17c10*/  @!P1 SYNCS.PHASECHK.TRANS64 P1, [R5+URZ+0x68], R2 ;  /* 0x00006802050095a7 */ /* 0x000e64000802007f */
[----:B-1----:R-:W-:Y:S05]  /*17c20*/  @!P1 BRA `(.L_x_310) ;  /* 0xfffffffc00ec9947 */ /* 0x002fea000383ffff */
[----:B------:R-:W-:Y:S05]  /*17c30*/  BRA `(.L_x_396) ;  /* 0xffffffd400b07947 */ /* 0x000fea000383ffff */
.L_x_316:
[----:B-1----:R-:W-:-:S04]  /*17c40*/  IMAD.U32 R2, RZ, RZ, UR13 ;  /* 0x0000000dff027e24 */ /* 0x002fc8000f8e00ff */
[----:B------:R1:W1:Y:S03]  /*17c50*/  SYNCS.PHASECHK.TRANS64.TRYWAIT P1, [R2+URZ+0x50], R3 ;  /* 0x00005003020075a7 */ /* 0x000266000802017f */
[----:B-1----:R-:W-:Y:S05]  /*17c60*/  @!P1 NANOSLEEP.SYNCS 0x989680 ;  /* 0x009896800000995d */ /* 0x002fea0003900000 */
[----:B------:R-:W1:Y:S02]  /*17c70*/  @!P1 SYNCS.PHASECHK.TRANS64 P1, [R2+URZ+0x50], R3 ;  /* 0x00005003020095a7 */ /* 0x000e64000802007f */
[----:B-1----:R-:W-:Y:S05]  /*17c80*/  @!P1 BRA `(.L_x_316) ;  /* 0xfffffffc00ec9947 */ /* 0x002fea000383ffff */
[----:B------:R-:W-:Y:S05]  /*17c90*/  BRA `(.L_x_397) ;  /* 0xffffffd400f87947 */ /* 0x000fea000383ffff */
.L_x_322:
[----:B-1----:R-:W-:-:S04]  /*17ca0*/  MOV R2, UR13 ;  /* 0x0000000d00027c02 */ /* 0x002fc80008000f00 */
[----:B------:R1:W1:Y:S03]  /*17cb0*/  SYNCS.PHASECHK.TRANS64.TRYWAIT P1, [R2+URZ+0x58], R3 ;  /* 0x00005803020075a7 */ /* 0x000266000802017f */
[----:B-1----:R-:W-:Y:S05]  /*17cc0*/  @!P1 NANOSLEEP.SYNCS 0x989680 ;  /* 0x009896800000995d */ /* 0x002fea0003900000 */
[----:B------:R-:W1:Y:S02]  /*17cd0*/  @!P1 SYNCS.PHASECHK.TRANS64 P1, [R2+URZ+0x58], R3 ;  /* 0x00005803020095a7 */ /* 0x000e64000802007f */
[----:B-1----:R-:W-:Y:S05]  /*17ce0*/  @!P1 BRA `(.L_x_322) ;  /* 0xfffffffc00ec9947 */ /* 0x002fea000383ffff */
[----:B------:R-:W-:Y:S05]  /*17cf0*/  BRA `(.L_x_398) ;  /* 0xffffffd8003c7947 */ /* 0x000fea000383ffff */
.L_x_328:
[----:B-1----:R-:W-:-:S04]  /*17d00*/  MOV R2, UR13 ;  /* 0x0000000d00027c02 */ /* 0x002fc80008000f00 */
[----:B------:R1:W1:Y:S03]  /*17d10*/  SYNCS.PHASECHK.TRANS64.TRYWAIT P1, [R2+URZ+0x60], R3 ;  /* 0x00006003020075a7 */ /* 0x000266000802017f */
[----:B-1----:R-:W-:Y:S05]  /*17d20*/  @!P1 NANOSLEEP.SYNCS 0x989680 ;  /* 0x009896800000995d */ /* 0x002fea0003900000 */
[----:B------:R-:W1:Y:S02]  /*17d30*/  @!P1 SYNCS.PHASECHK.TRANS64 P1, [R2+URZ+0x60], R3 ;  /* 0x00006003020095a7 */ /* 0x000e64000802007f */
[----:B-1----:R-:W-:Y:S05]  /*17d40*/  @!P1 BRA `(.L_x_328) ;  /* 0xfffffffc00ec9947 */ /* 0x002fea000383ffff */
[----:B------:R-:W-:Y:S05]  /*17d50*/  BRA `(.L_x_399) ;  /* 0xffffffd800847947 */ /* 0x000fea000383ffff */
.L_x_334:
[----:B-1----:R-:W-:-:S04]  /*17d60*/  IMAD.U32 R2, RZ, RZ, UR13 ;  /* 0x0000000dff027e24 */ /* 0x002fc8000f8e00ff */
[----:B------:R1:W1:Y:S03]  /*17d70*/  SYNCS.PHASECHK.TRANS64.TRYWAIT P1, [R2+URZ+0x68], R3 ;  /* 0x00006803020075a7 */ /* 0x000266000802017f */
[----:B-1----:R-:W-:Y:S05]  /*17d80*/  @!P1 NANOSLEEP.SYNCS 0x989680 ;  /* 0x009896800000995d */ /* 0x002fea0003900000 */
[----:B------:R-:W1:Y:S02]  /*17d90*/  @!P1 SYNCS.PHASECHK.TRANS64 P1, [R2+URZ+0x68], R3 ;  /* 0x00006803020095a7 */ /* 0x000e64000802007f */
[----:B-1----:R-:W-:Y:S05]  /*17da0*/  @!P1 BRA `(.L_x_334) ;  /* 0xfffffffc00ec9947 */ /* 0x002fea000383ffff */
[----:B------:R-:W-:Y:S05]  /*17db0*/  BRA `(.L_x_400) ;  /* 0xffffffd800c87947 */ /* 0x000fea000383ffff */
.L_x_344:
[----:B---3--:R3:W4:Y:S02]  /*17dc0*/  SYNCS.PHASECHK.TRANS64.TRYWAIT P0, [R0+URZ+0x50], R3 ;  /* 0x00005003000075a7 */ /* 0x008724000800017f */
[----:B----4-:R-:W-:Y:S05]  /*17dd0*/  @!P0 NANOSLEEP.SYNCS 0x989680 ;  /* 0x009896800000895d */ /* 0x010fea0003900000 */
[----:B------:R-:W4:Y:S02]  /*17de0*/  @!P0 SYNCS.PHASECHK.TRANS64 P0, [R0+URZ+0x50], R3 ;  /* 0x00005003000085a7 */ /* 0x000f24000800007f */
[----:B----4-:R-:W-:Y:S05]  /*17df0*/  @!P0 BRA `(.L_x_344) ;  /* 0xfffffffc00f08947 */ /* 0x010fea000383ffff */
[----:B------:R-:W-:Y:S05]  /*17e00*/  BRA `(.L_x_401) ;  /* 0xffffffe000c87947 */ /* 0x000fea000383ffff */
.L_x_346:
[----:B----4-:R4:W1:Y:S02]  /*17e10*/  SYNCS.PHASECHK.TRANS64.TRYWAIT P0, [R0+URZ+0x58], R3 ;  /* 0x00005803000075a7 */ /* 0x010864000800017f */
[----:B-1----:R-:W-:Y:S05]  /*17e20*/  @!P0 NANOSLEEP.SYNCS 0x989680 ;  /* 0x009896800000895d */ /* 0x002fea0003900000 */
[----:B------:R-:W1:Y:S02]  /*17e30*/  @!P0 SYNCS.PHASECHK.TRANS64 P0, [R0+URZ+0x58], R3 ;  /* 0x00005803000085a7 */ /* 0x000e64000800007f */
[----:B-1----:R-:W-:Y:S05]  /*17e40*/  @!P0 BRA `(.L_x_346) ;  /* 0xfffffffc00f08947 */ /* 0x002fea000383ffff */
[----:B------:R-:W-:Y:S05]  /*17e50*/  BRA `(.L_x_402) ;  /* 0xffffffe000c47947 */ /* 0x000fea000383ffff */
.L_x_348:
[----:B------:R1:W1:Y:S02]  /*17e60*/  SYNCS.PHASECHK.TRANS64.TRYWAIT P0, [R0+URZ+0x60], R3 ;  /* 0x00006003000075a7 */ /* 0x000264000800017f */
[----:B-1----:R-:W-:Y:S05]  /*17e70*/  @!P0 NANOSLEEP.SYNCS 0x989680 ;  /* 0x009896800000895d */ /* 0x002fea0003900000 */
[----:B------:R-:W1:Y:S02]  /*17e80*/  @!P0 SYNCS.PHASECHK.TRANS64 P0, [R0+URZ+0x60], R3 ;  /* 0x00006003000085a7 */ /* 0x000e64000800007f */
[----:B-1----:R-:W-:Y:S05]  /*17e90*/  @!P0 BRA `(.L_x_348) ;  /* 0xfffffffc00f08947 */ /* 0x002fea000383ffff */
[----:B------:R-:W-:Y:S05]  /*17ea0*/  BRA `(.L_x_403) ;  /* 0xffffffe000c07947 */ /* 0x000fea000383ffff */
.L_x_352:
[----:B------:R-:W-:Y:S01]  /*17eb0*/  BSSY B1, `(.L_x_404) ;  /* 0x0000006000017945 */ /* 0x000fe20003800000 */
[----:B------:R-:W-:-:S07]  /*17ec0*/  MOV R15, 0xffffffff ;  /* 0xffffffff000f7802 */ /* 0x000fce0000000f00 */
[----:B------:R-:W-:Y:S05]  /*17ed0*/  WARPSYNC.COLLECTIVE R15, `(.L_x_405) ;  /* 0x000000000f0c7348 */ /* 0x000fea0003c00000 */
[----:B------:R-:W-:Y:S02]  /*17ee0*/  ELECT P6, UR62, PT ;  /* 0x00000000003e782f */ /* 0x000fe400038c0000 */
[----:B------:R-:W-:Y:S01]  /*17ef0*/  MOV R14, UR62 ;  /* 0x0000003e000e7c02 */ /* 0x000fe20008000f00 */
[----:B------:R-:W-:Y:S10]  /*17f00*/  ENDCOLLECTIVE ;  /* 0x000000000000791b */ /* 0x000ff40003800000 */
.L_x_405:
[----:B------:R-:W-:Y:S05]  /*17f10*/  BSYNC B1 ;  /* 0x0000000000017941 */ /* 0x000fea0003800000 */
.L_x_404:
[----:B------:R-:W-:Y:S05]  /*17f20*/  BRA `(.L_x_406) ;  /* 0xffffffe400407947 */ /* 0x000fea000383ffff */
.L_x_355:
[----:B-1----:R1:W2:Y:S02]  /*17f30*/  SYNCS.PHASECHK.TRANS64.TRYWAIT P1, [R13+URZ+0x18], R18 ;  /* 0x000018120d0075a7 */ /* 0x0022a4000802017f */
[----:B--2---:R-:W-:Y:S05]  /*17f40*/  @!P1 NANOSLEEP.SYNCS 0x989680 ;  /* 0x009896800000995d */ /* 0x004fea0003900000 */
[----:B------:R-:W2:Y:S02]  /*17f50*/  @!P1 SYNCS.PHASECHK.TRANS64 P1, [R13+URZ+0x18], R18 ;  /* 0x000018120d0095a7 */ /* 0x000ea4000802007f */
[----:B--2---:R-:W-:Y:S05]  /*17f60*/  @!P1 BRA `(.L_x_355) ;  /* 0xfffffffc00f09947 */ /* 0x004fea000383ffff */
[----:B------:R-:W-:Y:S05]  /*17f70*/  BRA `(.L_x_407) ;  /* 0xffffffe400707947 */ /* 0x000fea000383ffff */
.L_x_364:
[----:B------:R-:W-:Y:S01]  /*17f80*/  BSSY B0, `(.L_x_408) ;  /* 0x0000006000007945 */ /* 0x000fe20003800000 */
[----:B------:R-:W-:-:S07]  /*17f90*/  MOV R15, 0xffffffff ;  /* 0xffffffff000f7802 */ /* 0x000fce0000000f00 */
[----:B-1----:R-:W-:Y:S05]  /*17fa0*/  WARPSYNC.COLLECTIVE R15, `(.L_x_409) ;  /* 0x000000000f0c7348 */ /* 0x002fea0003c00000 */
[----:B------:R-:W-:Y:S02]  /*17fb0*/  ELECT P6, UR62, PT ;  /* 0x00000000003e782f */ /* 0x000fe400038c0000 */
[----:B------:R-:W-:Y:S01]  /*17fc0*/  MOV R14, UR62 ;  /* 0x0000003e000e7c02 */ /* 0x000fe20008000f00 */
[----:B-1----:R-:W-:Y:S10]  /*17fd0*/  ENDCOLLECTIVE ;  /* 0x000000000000791b */ /* 0x002ff40003800000 */
.L_x_409:
[----:B------:R-:W-:Y:S05]  /*17fe0*/  BSYNC B0 ;  /* 0x0000000000007941 */ /* 0x000fea0003800000 */
.L_x_408:
[----:B------:R-:W-:Y:S05]  /*17ff0*/  BRA `(.L_x_410) ;  /* 0xffffffec00d87947 */ /* 0x000fea000383ffff */
.L_x_366:
[----:B--2---:R2:W3:Y:S02]  /*18000*/  SYNCS.PHASECHK.TRANS64.TRYWAIT P0, [R5+URZ], R2 ;  /* 0x00000002050075a7 */ /* 0x0044e4000800017f */
[----:B---3--:R-:W-:Y:S05]  /*18010*/  @!P0 NANOSLEEP.SYNCS 0x989680 ;  /* 0x009896800000895d */ /* 0x008fea0003900000 */
[----:B------:R-:W3:Y:S02]  /*18020*/  @!P0 SYNCS.PHASECHK.TRANS64 P0, [R5+URZ], R2 ;  /* 0x00000002050085a7 */ /* 0x000ee4000800007f */
[----:B---3--:R-:W-:Y:S05]  /*18030*/  @!P0 BRA `(.L_x_366) ;  /* 0xfffffffc00f08947 */ /* 0x008fea000383ffff */
[----:B------:R-:W-:Y:S05]  /*18040*/  BRA `(.L_x_411) ;  /* 0xffffffec00fc7947 */ /* 0x000fea000383ffff */
.L_x_367:
[----:B--2---:R2:W3:Y:S02]  /*18050*/  SYNCS.PHASECHK.TRANS64.TRYWAIT P0, [R7+URZ], R0 ;  /* 0x00000000070075a7 */ /* 0x0044e4000800017f */
[----:B---3--:R-:W-:Y:S05]  /*18060*/  @!P0 NANOSLEEP.SYNCS 0x989680 ;  /* 0x009896800000895d */ /* 0x008fea0003900000 */
[----:B------:R-:W3:Y:S02]  /*18070*/  @!P0 SYNCS.PHASECHK.TRANS64 P0, [R7+URZ], R0 ;  /* 0x00000000070085a7 */ /* 0x000ee4000800007f */
[----:B---3--:R-:W-:Y:S05]  /*18080*/  @!P0 BRA `(.L_x_367) ;  /* 0xfffffffc00f08947 */ /* 0x008fea000383ffff */
[----:B------:R-:W-:Y:S05]  /*18090*/  BRA `(.L_x_412) ;  /* 0xfffffff0000c7947 */ /* 0x000fea000383ffff */
.L_x_413:
[----:B------:R-:W-:-:S00]  /*180a0*/  BRA `(.L_x_413) ;  /* 0xfffffffc00fc7947 */ /* 0x000fc0000383ffff */
[----:B------:R-:W-:-:S00]  /*180b0*/  NOP ;  /* 0x0000000000007918 */ /* 0x000fc00000000000 */
        /* <DEDUP_REMOVED lines=12> */
.L_x_414:


//--------------------- .nv.global.init           --------------------------
	.section	.nv.global.init,"aw",@progbits
.nv.global.init:
	.type		$str$22,@object
	.size		$str$22,($str$26 - $str$22)
$str$22:
        /*0000*/ 	.byte	0x6b, 0x5f, 0x74, 0x69, 0x6c, 0x65, 0x5f, 0x63, 0x6f, 0x75, 0x6e, 0x74, 0x20, 0x3e, 0x3d, 0x20
        /*0010*/ 	.byte	0x31, 0x00
	.type		$str$26,@object
	.size		$str$26,($str$27 - $str$26)
$str$26:
        /*0012*/ 	.byte	0x28, 0x61, 0x64, 0x64, 0x72, 0x65, 0x73, 0x73, 0x20, 0x26, 0x20, 0x6d, 0x61, 0x73, 0x6b, 0x29
        /*0022*/ 	.byte	0x20, 0x3d, 0x3d, 0x20, 0x30, 0x00
	.type		$str$27,@object
	.size		$str$27,($str$23 - $str$27)
$str$27:
        /*0028*/ 	.byte	0x2f, 0x74, 0x6d, 0x70, 0x2f, 0x63, 0x75, 0x74, 0x6c, 0x61, 0x73, 0x73, 0x5f, 0x73, 0x77, 0x65
        /*0038*/ 	.byte	0x65, 0x70, 0x5f, 0x73, 0x72, 0x63, 0x2f, 0x69, 0x6e, 0x63, 0x6c, 0x75, 0x64, 0x65, 0x2f, 0x63
        /*0048*/ 	.byte	0x75, 0x74, 0x65, 0x2f, 0x70, 0x6f, 0x69, 0x6e, 0x74, 0x65, 0x72, 0x5f, 0x66, 0x6c, 0x61, 0x67
        /*0058*/ 	.byte	0x67, 0x65, 0x64, 0x2e, 0x68, 0x70, 0x70, 0x00
	.type		$str$23,@object
	.size		$str$23,(__unnamed_2 - $str$23)
$str$23:
        /*0060*/ 	.byte	0x2f, 0x74, 0x6d, 0x70, 0x2f, 0x63, 0x75, 0x74, 0x6c, 0x61, 0x73, 0x73, 0x5f, 0x73, 0x77, 0x65
        /*0070*/ 	.byte	0x65, 0x70, 0x5f, 0x73, 0x72, 0x63, 0x2f, 0x69, 0x6e, 0x63, 0x6c, 0x75, 0x64, 0x65, 0x2f, 0x63
        /*0080*/ 	.byte	0x75, 0x74, 0x6c, 0x61, 0x73, 0x73, 0x2f, 0x67, 0x65, 0x6d, 0x6d, 0x2f, 0x63, 0x6f, 0x6c, 0x6c
        /*0090*/ 	.byte	0x65, 0x63, 0x74, 0x69, 0x76, 0x65, 0x2f, 0x73, 0x6d, 0x39, 0x30, 0x5f, 0x6d, 0x6d, 0x61, 0x5f
        /*00a0*/ 	.byte	0x74, 0x6d, 0x61, 0x5f, 0x67, 0x6d, 0x6d, 0x61, 0x5f, 0x73, 0x73, 0x5f, 0x77, 0x61, 0x72, 0x70
        /*00b0*/ 	.byte	0x73, 0x70, 0x65, 0x63, 0x69, 0x61, 0x6c, 0x69, 0x7a, 0x65, 0x64, 0x2e, 0x68, 0x70, 0x70, 0x00
	.type		__unnamed_2,@object
	.size		__unnamed_2,(__unnamed_1 - __unnamed_2)
__unnamed_2:
        /* <DEDUP_REMOVED lines=28> */
        /*0280*/ 	.byte	0x3c, 0x34, 0x30, 0x39, 0x36, 0x3e, 0x3e, 0x3e, 0x3e, 0x3e, 0x5d, 0x00
	.type		__unnamed_1,@object
	.size		__unnamed_1,(.L_0 - __unnamed_1)
__unnamed_1:
        /* <DEDUP_REMOVED lines=181> */
        /*0ddc*/ 	.byte	0x65, 0x6e, 0x74, 0x69, 0x74, 0x79, 0x5d, 0x00
.L_0:


//--------------------- .nv.shared._ZN7cutlass13device_kernelINS_4gemm6kernel13GemmUniversalIN4cute5tupleIJiiiiEEENS1_10collective13CollectiveMmaINS1_34MainloopSm90TmaGmmaWarpSpecializedILi3ENS5_IJNS4_1CILi1EEESB_SB_EEENS1_35KernelTmaWarpSpecializedCooperativeEEENS5_IJNSA_ILi256EEESF_NSA_ILi64EEEEEENS_10bfloat16_tENS5_IJlSB_lEEESI_SJ_NS4_8TiledMMAINS4_8MMA_AtomIJNS4_4SM904GMMA28MMA_64x256x16_F32BF16BF16_SSILNSN_5MajorE0ELSP_0ELNSN_7ScaleInE1ELSQ_1EEEEEENS4_6LayoutINS5_IJNSA_ILi2EEESB_SB_EEENS5_IJSB_NSA_ILi0EEESW_EEEEENS5_IJNS4_10UnderscoreESZ_SZ_EEEEENS4_13SM90_TMA_LOADENS4_14ComposedLayoutINS4_7SwizzleILi3ELi4ELi3EEENS4_18smem_ptr_flag_bitsILi16EEENST_INS5_IJNSA_ILi8EEESG_EEENS5_IJSG_SB_EEEEEEEvNS4_8identityES12_S1C_vS1D_EENS_8epilogue10collective18CollectiveEpilogueINS1F_22Sm90TmaWarpSpecializedILi4ELi2ELi16ELb1ELb0EEEJSH_NS5_IJNSA_ILi128EEENSA_ILi32EEEEEESI_SJ_SI_SJ_NS1F_6fusion15FusionCallbacksIS1J_NS1N_17LinCombPerRowBiasISI_fSI_SI_fLi8ELNS_15FloatRoundStyleE2EEESH_S1M_JEEES12_NS13_INS14_ILi2ELi4ELi3EEES17_NST_INS5_IJS18_S1L_EEENS5_IJS1L_SB_EEEEEEENS4_17SM75_U32x4_LDSM_NENS4_14SM90_TMA_STOREES1X_NS4_17SM90_U32x4_STSM_NENS4_9Copy_AtomIJS20_NS_6half_tEEEEvEEEvvEEEEvNT_6ParamsE --------------------------
	.section	.nv.shared._ZN7cutlass13device_kernelINS_4gemm6kernel13GemmUniversalIN4cute5tupleIJiiiiEEENS1_10collective13CollectiveMmaINS1_34MainloopSm90TmaGmmaWarpSpecializedILi3ENS5_IJNS4_1CILi1EEESB_SB_EEENS1_35KernelTmaWarpSpecializedCooperativeEEENS5_IJNSA_ILi256EEESF_NSA_ILi64EEEEEENS_10bfloat16_tENS5_IJlSB_lEEESI_SJ_NS4_8TiledMMAINS4_8MMA_AtomIJNS4_4SM904GMMA28MMA_64x256x16_F32BF16BF16_SSILNSN_5MajorE0ELSP_0ELNSN_7ScaleInE1ELSQ_1EEEEEENS4_6LayoutINS5_IJNSA_ILi2EEESB_SB_EEENS5_IJSB_NSA_ILi0EEESW_EEEEENS5_IJNS4_10UnderscoreESZ_SZ_EEEEENS4_13SM90_TMA_LOADENS4_14ComposedLayoutINS4_7SwizzleILi3ELi4ELi3EEENS4_18smem_ptr_flag_bitsILi16EEENST_INS5_IJNSA_ILi8EEESG_EEENS5_IJSG_SB_EEEEEEEvNS4_8identityES12_S1C_vS1D_EENS_8epilogue10collective18CollectiveEpilogueINS1F_22Sm90TmaWarpSpecializedILi4ELi2ELi16ELb1ELb0EEEJSH_NS5_IJNSA_ILi128EEENSA_ILi32EEEEEESI_SJ_SI_SJ_NS1F_6fusion15FusionCallbacksIS1J_NS1N_17LinCombPerRowBiasISI_fSI_SI_fLi8ELNS_15FloatRoundStyleE2EEESH_S1M_JEEES12_NS13_INS14_ILi2ELi4ELi3EEES17_NST_INS5_IJS18_S1L_EEENS5_IJS1L_SB_EEEEEEENS4_17SM75_U32x4_LDSM_NENS4_14SM90_TMA_STOREES1X_NS4_17SM90_U32x4_STSM_NENS4_9Copy_AtomIJS20_NS_6half_tEEEEvEEEvvEEEEvNT_6ParamsE,"aw",@nobits
	.sectionflags	@""
	.align	16
	.zero		1024


//--------------------- .nv.shared.reserved.0     --------------------------
	.section	.nv.shared.reserved.0,"aw",@nobits
	.weak		__nv_reservedSMEM_offset_0_alias
	.size		__nv_reservedSMEM_offset_0_alias, 0, 0
	.other		__nv_reservedSMEM_offset_0_alias,@"STO_CUDA_RESERVED_SHARED STV_DEFAULT"
__nv_reservedSMEM_offset_0_alias:
	.zero		0


//--------------------- .nv.global                --------------------------
	.section	.nv.global,"aw",@nobits
.nv.global:
	.type		_ZN39_INTERNAL_50d4d882_4_k_cu_af3de82e_27954cute1_E,@object
	.size		_ZN39_INTERNAL_50d4d882_4_k_cu_af3de82e_27954cute1_E,(_ZN39_INTERNAL_50d4d882_4_k_cu_af3de82e_27954cuda3std3__45__cpo6cbeginE - _ZN39_INTERNAL_50d4d882_4_k_cu_af3de82e_27954cute1_E)
_ZN39_INTERNAL_50d4d882_4_k_cu_af3de82e_27954cute1_E:
	.zero		1
	.type		_ZN39_INTERNAL_50d4d882_4_k_cu_af3de82e_27954cuda3std3__45__cpo6cbeginE,@object
	.size		_ZN39_INTERNAL_50d4d882_4_k_cu_af3de82e_27954cuda3std3__45__cpo6cbeginE,(_ZN39_INTERNAL_50d4d882_4_k_cu_af3de82e_27954cuda3std3__48in_placeE - _ZN39_INTERNAL_50d4d882_4_k_cu_af3de82e_27954cuda3std3__45__cpo6cbeginE)
_ZN39_INTERNAL_50d4d882_4_k_cu_af3de82e_27954cuda3std3__45__cpo6cbeginE:
	.zero		1
	.type		_ZN39_INTERNAL_50d4d882_4_k_cu_af3de82e_27954cuda3std3__48in_placeE,@object
	.size		_ZN39_INTERNAL_50d4d882_4_k_cu_af3de82e_27954cuda3std3__48in_placeE,(_ZN39_INTERNAL_50d4d882_4_k_cu_af3de82e_27954cuda3std6ranges3__45__cpo9iter_moveE - _ZN39_INTERNAL_50d4d882_4_k_cu_af3de82e_27954cuda3std3__48in_placeE)
_ZN39_INTERNAL_50d4d882_4_k_cu_af3de82e_27954cuda3std3__48in_placeE:
	.zero		1
	.type		_ZN39_INTERNAL_50d4d882_4_k_cu_af3de82e_27954cuda3std6ranges3__45__cpo9iter_moveE,@object
	.size		_ZN39_INTERNAL_50d4d882_4_k_cu_af3de82e_27954cuda3std6ranges3__45__cpo9iter_moveE,(_ZN39_INTERNAL_50d4d882_4_k_cu_af3de82e_27954cuda3std3__45__cpo5beginE - _ZN39_INTERNAL_50d4d882_4_k_cu_af3de82e_27954cuda3std6ranges3__45__cpo9iter_moveE)
_ZN39_INTERNAL_50d4d882_4_k_cu_af3de82e_27954cuda3std6ranges3__45__cpo9iter_moveE:
	.zero		1
	.type		_ZN39_INTERNAL_50d4d882_4_k_cu_af3de82e_27954cuda3std3__45__cpo5beginE,@object
	.size		_ZN39_INTERNAL_50d4d882_4_k_cu_af3de82e_27954cuda3std3__45__cpo5beginE,(_ZN39_INTERNAL_50d4d882_4_k_cu_af3de82e_27954cuda3std3__441_GLOBAL__N__50d4d882_4_k_cu_af3de82e_27956ignoreE - _ZN39_INTERNAL_50d4d882_4_k_cu_af3de82e_27954cuda3std3__45__cpo5beginE)
_ZN39_INTERNAL_50d4d882_4_k_cu_af3de82e_27954cuda3std3__45__cpo5beginE:
	.zero		1
	.type		_ZN39_INTERNAL_50d4d882_4_k_cu_af3de82e_27954cuda3std3__441_GLOBAL__N__50d4d882_4_k_cu_af3de82e_27956ignoreE,@object
	.size		_ZN39_INTERNAL_50d4d882_4_k_cu_af3de82e_27954cuda3std3__441_GLOBAL__N__50d4d882_4_k_cu_af3de82e_27956ignoreE,(_ZN39_INTERNAL_50d4d882_4_k_cu_af3de82e_27954cute7productE - _ZN39_INTERNAL_50d4d882_4_k_cu_af3de82e_27954cuda3std3__441_GLOBAL__N__50d4d882_4_k_cu_af3de82e_27956ignoreE)
_ZN39_INTERNAL_50d4d882_4_k_cu_af3de82e_27954cuda3std3__441_GLOBAL__N__50d4d882_4_k_cu_af3de82e_27956ignoreE:
	.zero		1
	.type		_ZN39_INTERNAL_50d4d882_4_k_cu_af3de82e_27954cute7productE,@object
	.size		_ZN39_INTERNAL_50d4d882_4_k_cu_af3de82e_27954cute7productE,(_ZN39_INTERNAL_50d4d882_4_k_cu_af3de82e_27954cuda3std3__45__cpo3endE - _ZN39_INTERNAL_50d4d882_4_k_cu_af3de82e_27954cute7productE)
_ZN39_INTERNAL_50d4d882_4_k_cu_af3de82e_27954cute7productE:
	.zero		1
	.type		_ZN39_INTERNAL_50d4d882_4_k_cu_af3de82e_27954cuda3std3__45__cpo3endE,@object
	.size		_ZN39_INTERNAL_50d4d882_4_k_cu_af3de82e_27954cuda3std3__45__cpo3endE,(_ZN39_INTERNAL_50d4d882_4_k_cu_af3de82e_27954cuda3std3__419piecewise_constructE - _ZN39_INTERNAL_50d4d882_4_k_cu_af3de82e_27954cuda3std3__45__cpo3endE)
_ZN39_INTERNAL_50d4d882_4_k_cu_af3de82e_27954cuda3std3__45__cpo3endE:
	.zero		1
	.type		_ZN39_INTERNAL_50d4d882_4_k_cu_af3de82e_27954cuda3std3__419piecewise_constructE,@object
	.size		_ZN39_INTERNAL_50d4d882_4_k_cu_af3de82e_27954cuda3std3__419piecewise_constructE,(_ZN39_INTERNAL_50d4d882_4_k_cu_af3de82e_27954cuda3std3__45__cpo4cendE - _ZN39_INTERNAL_50d4d882_4_k_cu_af3de82e_27954cuda3std3__419piecewise_constructE)
_ZN39_INTERNAL_50d4d882_4_k_cu_af3de82e_27954cuda3std3__419piecewise_constructE:
	.zero		1
	.type		_ZN39_INTERNAL_50d4d882_4_k_cu_af3de82e_27954cuda3std3__45__cpo4cendE,@object
	.size		_ZN39_INTERNAL_50d4d882_4_k_cu_af3de82e_27954cuda3std3__45__cpo4cendE,(_ZN39_INTERNAL_50d4d882_4_k_cu_af3de82e_27954cuda3std6ranges3__45__cpo4swapE - _ZN39_INTERNAL_50d4d882_4_k_cu_af3de82e_27954cuda3std3__45__cpo4cendE)
_ZN39_INTERNAL_50d4d882_4_k_cu_af3de82e_27954cuda3std3__45__cpo4cendE:
	.zero		1
	.type		_ZN39_INTERNAL_50d4d882_4_k_cu_af3de82e_27954cuda3std6ranges3__45__cpo4swapE,@object
	.size		_ZN39_INTERNAL_50d4d882_4_k_cu_af3de82e_27954cuda3std6ranges3__45__cpo4swapE,(.L_9 - _ZN39_INTERNAL_50d4d882_4_k_cu_af3de82e_27954cuda3std6ranges3__45__cpo4swapE)
_ZN39_INTERNAL_50d4d882_4_k_cu_af3de82e_27954cuda3std6ranges3__45__cpo4swapE:
	.zero		1
.L_9:


//--------------------- .nv.constant0._ZN7cutlass13device_kernelINS_4gemm6kernel13GemmUniversalIN4cute5tupleIJiiiiEEENS1_10collective13CollectiveMmaINS1_34MainloopSm90TmaGmmaWarpSpecializedILi3ENS5_IJNS4_1CILi1EEESB_SB_EEENS1_35KernelTmaWarpSpecializedCooperativeEEENS5_IJNSA_ILi256EEESF_NSA_ILi64EEEEEENS_10bfloat16_tENS5_IJlSB_lEEESI_SJ_NS4_8TiledMMAINS4_8MMA_AtomIJNS4_4SM904GMMA28MMA_64x256x16_F32BF16BF16_SSILNSN_5MajorE0ELSP_0ELNSN_7ScaleInE1ELSQ_1EEEEEENS4_6LayoutINS5_IJNSA_ILi2EEESB_SB_EEENS5_IJSB_NSA_ILi0EEESW_EEEEENS5_IJNS4_10UnderscoreESZ_SZ_EEEEENS4_13SM90_TMA_LOADENS4_14ComposedLayoutINS4_7SwizzleILi3ELi4ELi3EEENS4_18smem_ptr_flag_bitsILi16EEENST_INS5_IJNSA_ILi8EEESG_EEENS5_IJSG_SB_EEEEEEEvNS4_8identityES12_S1C_vS1D_EENS_8epilogue10collective18CollectiveEpilogueINS1F_22Sm90TmaWarpSpecializedILi4ELi2ELi16ELb1ELb0EEEJSH_NS5_IJNSA_ILi128EEENSA_ILi32EEEEEESI_SJ_SI_SJ_NS1F_6fusion15FusionCallbacksIS1J_NS1N_17LinCombPerRowBiasISI_fSI_SI_fLi8ELNS_15FloatRoundStyleE2EEESH_S1M_JEEES12_NS13_INS14_ILi2ELi4ELi3EEES17_NST_INS5_IJS18_S1L_EEENS5_IJS1L_SB_EEEEEEENS4_17SM75_U32x4_LDSM_NENS4_14SM90_TMA_STOREES1X_NS4_17SM90_U32x4_STSM_NENS4_9Copy_AtomIJS20_NS_6half_tEEEEvEEEvvEEEEvNT_6ParamsE --------------------------
	.section	.nv.constant0._ZN7cutlass13device_kernelINS_4gemm6kernel13GemmUniversalIN4cute5tupleIJiiiiEEENS1_10collective13CollectiveMmaINS1_34MainloopSm90TmaGmmaWarpSpecializedILi3ENS5_IJNS4_1CILi1EEESB_SB_EEENS1_35KernelTmaWarpSpecializedCooperativeEEENS5_IJNSA_ILi256EEESF_NSA_ILi64EEEEEENS_10bfloat16_tENS5_IJlSB_lEEESI_SJ_NS4_8TiledMMAINS4_8MMA_AtomIJNS4_4SM904GMMA28MMA_64x256x16_F32BF16BF16_SSILNSN_5MajorE0ELSP_0ELNSN_7ScaleInE1ELSQ_1EEEEEENS4_6LayoutINS5_IJNSA_ILi2EEESB_SB_EEENS5_IJSB_NSA_ILi0EEESW_EEEEENS5_IJNS4_10UnderscoreESZ_SZ_EEEEENS4_13SM90_TMA_LOADENS4_14ComposedLayoutINS4_7SwizzleILi3ELi4ELi3EEENS4_18smem_ptr_flag_bitsILi16EEENST_INS5_IJNSA_ILi8EEESG_EEENS5_IJSG_SB_EEEEEEEvNS4_8identityES12_S1C_vS1D_EENS_8epilogue10collective18CollectiveEpilogueINS1F_22Sm90TmaWarpSpecializedILi4ELi2ELi16ELb1ELb0EEEJSH_NS5_IJNSA_ILi128EEENSA_ILi32EEEEEESI_SJ_SI_SJ_NS1F_6fusion15FusionCallbacksIS1J_NS1N_17LinCombPerRowBiasISI_fSI_SI_fLi8ELNS_15FloatRoundStyleE2EEESH_S1M_JEEES12_NS13_INS14_ILi2ELi4ELi3EEES17_NST_INS5_IJS18_S1L_EEENS5_IJS1L_SB_EEEEEEENS4_17SM75_U32x4_LDSM_NENS4_14SM90_TMA_STOREES1X_NS4_17SM90_U32x4_STSM_NENS4_9Copy_AtomIJS20_NS_6half_tEEEEvEEEvvEEEEvNT_6ParamsE,"a",@progbits
	.sectionflags	@""
	.align	4
.nv.constant0._ZN7cutlass13device_kernelINS_4gemm6kernel13GemmUniversalIN4cute5tupleIJiiiiEEENS1_10collective13CollectiveMmaINS1_34MainloopSm90TmaGmmaWarpSpecializedILi3ENS5_IJNS4_1CILi1EEESB_SB_EEENS1_35KernelTmaWarpSpecializedCooperativeEEENS5_IJNSA_ILi256EEESF_NSA_ILi64EEEEEENS_10bfloat16_tENS5_IJlSB_lEEESI_SJ_NS4_8TiledMMAINS4_8MMA_AtomIJNS4_4SM904GMMA28MMA_64x256x16_F32BF16BF16_SSILNSN_5MajorE0ELSP_0ELNSN_7ScaleInE1ELSQ_1EEEEEENS4_6LayoutINS5_IJNSA_ILi2EEESB_SB_EEENS5_IJSB_NSA_ILi0EEESW_EEEEENS5_IJNS4_10UnderscoreESZ_SZ_EEEEENS4_13SM90_TMA_LOADENS4_14ComposedLayoutINS4_7SwizzleILi3ELi4ELi3EEENS4_18smem_ptr_flag_bitsILi16EEENST_INS5_IJNSA_ILi8EEESG_EEENS5_IJSG_SB_EEEEEEEvNS4_8identityES12_S1C_vS1D_EENS_8epilogue10collective18CollectiveEpilogueINS1F_22Sm90TmaWarpSpecializedILi4ELi2ELi16ELb1ELb0EEEJSH_NS5_IJNSA_ILi128EEENSA_ILi32EEEEEESI_SJ_SI_SJ_NS1F_6fusion15FusionCallbacksIS1J_NS1N_17LinCombPerRowBiasISI_fSI_SI_fLi8ELNS_15FloatRoundStyleE2EEESH_S1M_JEEES12_NS13_INS14_ILi2ELi4ELi3EEES17_NST_INS5_IJS18_S1L_EEENS5_IJS1L_SB_EEEEEEENS4_17SM75_U32x4_LDSM_NENS4_14SM90_TMA_STOREES1X_NS4_17SM90_U32x4_STSM_NENS4_9Copy_AtomIJS20_NS_6half_tEEEEvEEEvvEEEEvNT_6ParamsE:
	.zero		2432


//--------------------- SYMBOLS --------------------------

	.type		.nv.reservedSmem.offset0,@object
	.size		.nv.reservedSmem.offset0,0x4
	.type		__assertfail,@function
